	.target	sm_90a

	.elftype	@"ET_EXEC"


//--------------------- .note.nv.tkinfo           --------------------------
	.section	.note.nv.tkinfo,"",@"SHT_NOTE"
	.sectionflags	@"SHF_NOTE_NV_TKINFO"
	.tkinfo
        /*0018*/ 	.word	0x00000002
        /*0030*/ 	.string	""
        /*0030*/ 	.string	"ptxas"
        /*0030*/ 	.string	"Cuda compilation tools, release 13.0, V13.0.88"
        /*0030*/ 	.string	"Build cuda_13.0.r13.0/compiler.36424714_0"
        /*0030*/ 	.string	"-v  -suppress-debug-info  -lineinfo  -arch sm_90a "



//--------------------- .note.nv.cuinfo           --------------------------
	.section	.note.nv.cuinfo,"",@"SHT_NOTE"
	.sectionflags	@"SHF_NOTE_NV_CUINFO"
        /*0018*/ 	.short	0x0002
        /*001a*/ 	.short	0x005a
        /*001c*/ 	.short	0x0082
	.zero		2


//--------------------- .nv.info                  --------------------------
	.section	.nv.info,"",@"SHT_CUDA_INFO"
	.align	4


	//----- nvinfo : EIATTR_REGCOUNT
	.align		4
        /*0000*/ 	.byte	0x04, 0x2f
        /*0002*/ 	.short	(.L_1 - .L_0)
	.align		4
.L_0:
        /*0004*/ 	.word	index@(matmul_kernel)
        /*0008*/ 	.word	0x000000ff


	//----- nvinfo : EIATTR_FRAME_SIZE
	.align		4
.L_1:
        /*000c*/ 	.byte	0x04, 0x11
        /*000e*/ 	.short	(.L_3 - .L_2)
	.align		4
.L_2:
        /*0010*/ 	.word	index@(matmul_kernel)
        /*0014*/ 	.word	0x00002518


	//----- nvinfo : EIATTR_MIN_STACK_SIZE
	.align		4
.L_3:
        /*0018*/ 	.byte	0x04, 0x12
        /*001a*/ 	.short	(.L_5 - .L_4)
	.align		4
.L_4:
        /*001c*/ 	.word	index@(matmul_kernel)
        /*0020*/ 	.word	0x00002518
.L_5:


//--------------------- .nv.compat                --------------------------
	.section	.nv.compat,"",@"SHT_CUDA_COMPAT_INFO"
	.align	4
        /*0000*/ 	.byte	0x02, 0x09, 0x01, 0x00, 0x02, 0x02, 0x04, 0x00, 0x02, 0x05, 0x05, 0x00, 0x03, 0x07, 0x01, 0x01
        /*0010*/ 	.byte	0x02, 0x03, 0x00, 0x00, 0x02, 0x06, 0x01, 0x00, 0x04, 0x0b, 0x08, 0x00, 0x00, 0x00, 0x00, 0x00
        /*0020*/ 	.byte	0x00, 0x00, 0x00, 0x00


//--------------------- .nv.info.matmul_kernel    --------------------------
	.section	.nv.info.matmul_kernel,"",@"SHT_CUDA_INFO"
	.sectionflags	@""
	.align	4


	//----- nvinfo : EIATTR_CUDA_API_VERSION
	.align		4
        /*0000*/ 	.byte	0x04, 0x37
        /*0002*/ 	.short	(.L_7 - .L_6)
.L_6:
        /*0004*/ 	.word	0x00000082


	//----- nvinfo : EIATTR_KPARAM_INFO
	.align		4
.L_7:
        /*0008*/ 	.byte	0x04, 0x17
        /*000a*/ 	.short	(.L_9 - .L_8)
.L_8:
        /*000c*/ 	.word	0x00000000
        /*0010*/ 	.short	0x000d
        /*0012*/ 	.short	0x0048
        /*0014*/ 	.byte	0x00, 0xf4, 0x21, 0x00


	//----- nvinfo : EIATTR_KPARAM_INFO
	.align		4
.L_9:
        /*0018*/ 	.byte	0x04, 0x17
        /*001a*/ 	.short	(.L_11 - .L_10)
.L_10:
        /*001c*/ 	.word	0x00000000
        /*0020*/ 	.short	0x000c
        /*0022*/ 	.short	0x0040
        /*0024*/ 	.byte	0x00, 0xf4, 0x21, 0x00


	//----- nvinfo : EIATTR_KPARAM_INFO
	.align		4
.L_11:
        /*0028*/ 	.byte	0x04, 0x17
        /*002a*/ 	.short	(.L_13 - .L_12)
.L_12:
        /*002c*/ 	.word	0x00000000
        /*0030*/ 	.short	0x000b
        /*0032*/ 	.short	0x0038
        /*0034*/ 	.byte	0x00, 0xf0, 0x11, 0x00


	//----- nvinfo : EIATTR_KPARAM_INFO
	.align		4
.L_13:
        /*0038*/ 	.byte	0x04, 0x17
        /*003a*/ 	.short	(.L_15 - .L_14)
.L_14:
        /*003c*/ 	.word	0x00000000
        /*0040*/ 	.short	0x000a
        /*0042*/ 	.short	0x0034
        /*0044*/ 	.byte	0x00, 0xf0, 0x11, 0x00


	//----- nvinfo : EIATTR_KPARAM_INFO
	.align		4
.L_15:
        /*0048*/ 	.byte	0x04, 0x17
        /*004a*/ 	.short	(.L_17 - .L_16)
.L_16:
        /*004c*/ 	.word	0x00000000
        /*0050*/ 	.short	0x0009
        /*0052*/ 	.short	0x0030
        /*0054*/ 	.byte	0x00, 0xf0, 0x11, 0x00


	//----- nvinfo : EIATTR_KPARAM_INFO
	.align		4
.L_17:
        /*0058*/ 	.byte	0x04, 0x17
        /*005a*/ 	.short	(.L_19 - .L_18)
.L_18:
        /*005c*/ 	.word	0x00000000
        /*0060*/ 	.short	0x0008
        /*0062*/ 	.short	0x002c
        /*0064*/ 	.byte	0x00, 0xf0, 0x11, 0x00


	//----- nvinfo : EIATTR_KPARAM_INFO
	.align		4
.L_19:
        /*0068*/ 	.byte	0x04, 0x17
        /*006a*/ 	.short	(.L_21 - .L_20)
.L_20:
        /*006c*/ 	.word	0x00000000
        /*0070*/ 	.short	0x0007
        /*0072*/ 	.short	0x0028
        /*0074*/ 	.byte	0x00, 0xf0, 0x11, 0x00


	//----- nvinfo : EIATTR_KPARAM_INFO
	.align		4
.L_21:
        /*0078*/ 	.byte	0x04, 0x17
        /*007a*/ 	.short	(.L_23 - .L_22)
.L_22:
        /*007c*/ 	.word	0x00000000
        /*0080*/ 	.short	0x0006
        /*0082*/ 	.short	0x0024
        /*0084*/ 	.byte	0x00, 0xf0, 0x11, 0x00


	//----- nvinfo : EIATTR_KPARAM_INFO
	.align		4
.L_23:
        /*0088*/ 	.byte	0x04, 0x17
        /*008a*/ 	.short	(.L_25 - .L_24)
.L_24:
        /*008c*/ 	.word	0x00000000
        /*0090*/ 	.short	0x0005
        /*0092*/ 	.short	0x0020
        /*0094*/ 	.byte	0x00, 0xf0, 0x11, 0x00


	//----- nvinfo : EIATTR_KPARAM_INFO
	.align		4
.L_25:
        /*0098*/ 	.byte	0x04, 0x17
        /*009a*/ 	.short	(.L_27 - .L_26)
.L_26:
        /*009c*/ 	.word	0x00000000
        /*00a0*/ 	.short	0x0004
        /*00a2*/ 	.short	0x001c
        /*00a4*/ 	.byte	0x00, 0xf0, 0x11, 0x00


	//----- nvinfo : EIATTR_KPARAM_INFO
	.align		4
.L_27:
        /*00a8*/ 	.byte	0x04, 0x17
        /*00aa*/ 	.short	(.L_29 - .L_28)
.L_28:
        /*00ac*/ 	.word	0x00000000
        /*00b0*/ 	.short	0x0003
        /*00b2*/ 	.short	0x0018
        /*00b4*/ 	.byte	0x00, 0xf0, 0x11, 0x00


	//----- nvinfo : EIATTR_KPARAM_INFO
	.align		4
.L_29:
        /*00b8*/ 	.byte	0x04, 0x17
        /*00ba*/ 	.short	(.L_31 - .L_30)
.L_30:
        /*00bc*/ 	.word	0x00000000
        /*00c0*/ 	.short	0x0002
        /*00c2*/ 	.short	0x0010
        /*00c4*/ 	.byte	0x00, 0xf4, 0x21, 0x00


	//----- nvinfo : EIATTR_KPARAM_INFO
	.align		4
.L_31:
        /*00c8*/ 	.byte	0x04, 0x17
        /*00ca*/ 	.short	(.L_33 - .L_32)
.L_32:
        /*00cc*/ 	.word	0x00000000
        /*00d0*/ 	.short	0x0001
        /*00d2*/ 	.short	0x0008
        /*00d4*/ 	.byte	0x00, 0xf4, 0x21, 0x00


	//----- nvinfo : EIATTR_KPARAM_INFO
	.align		4
.L_33:
        /*00d8*/ 	.byte	0x04, 0x17
        /*00da*/ 	.short	(.L_35 - .L_34)
.L_34:
        /*00dc*/ 	.word	0x00000000
        /*00e0*/ 	.short	0x0000
        /*00e2*/ 	.short	0x0000
        /*00e4*/ 	.byte	0x00, 0xf4, 0x21, 0x00


	//----- nvinfo : EIATTR_SPARSE_MMA_MASK
	.align		4
.L_35:
        /*00e8*/ 	.byte	0x03, 0x50
        /*00ea*/ 	.short	0x0000


	//----- nvinfo : EIATTR_MAXREG_COUNT
	.align		4
        /*00ec*/ 	.byte	0x03, 0x1b
        /*00ee*/ 	.short	0x00ff


	//----- nvinfo : EIATTR_NUM_BARRIERS
	.align		4
        /*00f0*/ 	.byte	0x02, 0x4c
        /*00f2*/ 	.byte	0x01
	.zero		1


	//----- nvinfo : EIATTR_ANNOTATIONS
	.align		4
        /*00f4*/ 	.byte	0x04, 0x55
        /*00f6*/ 	.short	(.L_37 - .L_36)


	//   ....[0]....
.L_36:
        /*00f8*/ 	.word	0x00000001
        /*00fc*/ 	.byte	0x90, 0x0a, 0x00, 0x00, 0x01, 0x00, 0x00, 0x00, 0x30, 0x0b, 0x00, 0x00, 0x01, 0x00, 0x00, 0x00
        /* <DEDUP_REMOVED lines=4033> */
        /*fd1c*/ 	.byte	0xc0, 0x1a, 0x05, 0x00


	//----- nvinfo : EIATTR_MERCURY_ISA_VERSION
	.align		4
.L_37:
        /*fd20*/ 	.byte	0x03, 0x5f
        /*fd22*/ 	.short	0x0101


	//----- nvinfo : EIATTR_EXIT_INSTR_OFFSETS
	.align		4
        /*fd24*/ 	.byte	0x04, 0x1c
        /*fd26*/ 	.short	(.L_39 - .L_38)


	//   ....[0]....
.L_38:
        /*fd28*/ 	.word	0x00056120


	//   ....[1]....
        /*fd2c*/ 	.word	0x00056140


	//----- nvinfo : EIATTR_REQNTID
	.align		4
.L_39:
        /*fd30*/ 	.byte	0x04, 0x10
        /*fd32*/ 	.short	(.L_41 - .L_40)
.L_40:
        /*fd34*/ 	.word	0x00000080
        /*fd38*/ 	.word	0x00000001
        /*fd3c*/ 	.word	0x00000001


	//----- nvinfo : EIATTR_CBANK_PARAM_SIZE
	.align		4
.L_41:
        /*fd40*/ 	.byte	0x03, 0x19
        /*fd42*/ 	.short	0x0050


	//----- nvinfo : EIATTR_PARAM_CBANK
	.align		4
        /*fd44*/ 	.byte	0x04, 0x0a
        /*fd46*/ 	.short	(.L_43 - .L_42)
	.align		4
.L_42:
        /*fd48*/ 	.word	index@(.nv.constant0.matmul_kernel)
        /*fd4c*/ 	.short	0x0210
        /*fd4e*/ 	.short	0x0050


	//----- nvinfo : EIATTR_SW_WAR
	.align		4
.L_43:
        /*fd50*/ 	.byte	0x04, 0x36
        /*fd52*/ 	.short	(.L_45 - .L_44)
.L_44:
        /*fd54*/ 	.word	0x00000008
.L_45:


//--------------------- .nv.callgraph             --------------------------
	.section	.nv.callgraph,"",@"SHT_CUDA_CALLGRAPH"
	.align	4
	.sectionentsize	8
	.align		4
        /*0000*/ 	.word	0x00000000
	.align		4
        /*0004*/ 	.word	0xffffffff
	.align		4
        /*0008*/ 	.word	0x00000000
	.align		4
        /*000c*/ 	.word	0xfffffffe
	.align		4
        /*0010*/ 	.word	0x00000000
	.align		4
        /*0014*/ 	.word	0xfffffffd
	.align		4
        /*0018*/ 	.word	0x00000000
	.align		4
        /*001c*/ 	.word	0xfffffffc


//--------------------- .text.matmul_kernel       --------------------------
	.section	.text.matmul_kernel,"ax",@progbits
	.align	128
        .global         matmul_kernel
        .type           matmul_kernel,@function
        .size           matmul_kernel,(.L_x_3 - matmul_kernel)
        .other          matmul_kernel,@"STO_CUDA_ENTRY STV_DEFAULT"
matmul_kernel:
.text.matmul_kernel:
[----:B------:R-:W1:Y:S08]  /*0000*/  LDC R1, c[0x0][0x28] ;  /* 0x00000a00ff017b82 */ /* 0x000e700000000800 */
[----:B------:R-:W2:Y:S01]  /*0010*/  LDC.64 R6, c[0x0][0x228] ;  /* 0x00008a00ff067b82 */ /* 0x000ea20000000a00 */
[----:B------:R-:W3:Y:S01]  /*0020*/  S2R R5, SR_CTAID.X ;  /* 0x0000000000057919 */ /* 0x000ee20000002500 */
[----:B------:R-:W-:Y:S01]  /*0030*/  ULDC.64 UR4, c[0x0][0x218] ;  /* 0x0000860000047ab9 */ /* 0x000fe20000000a00 */
[----:B------:R-:W-:Y:S01]  /*0040*/  ULDC.64 UR6, c[0x0][0x210] ;  /* 0x0000840000067ab9 */ /* 0x000fe20000000a00 */
[----:B------:R-:W-:Y:S01]  /*0050*/  ULDC UR11, c[0x0][0x240] ;  /* 0x00009000000b7ab9 */ /* 0x000fe20000000800 */
[----:B-1----:R-:W-:Y:S01]  /*0060*/  VIADD R1, R1, 0xffffdae8 ;  /* 0xffffdae801017836 */ /* 0x002fe20000000000 */
[----:B------:R-:W-:Y:S01]  /*0070*/  ULDC UR24, c[0x0][0x240] ;  /* 0x0000900000187ab9 */ /* 0x000fe20000000800 */
        /* <DEDUP_REMOVED lines=17> */
[----:B--2---:R-:W-:Y:S01]  /*0190*/  VIADD R0, R7, 0x7f ;  /* 0x0000007f07007836 */ /* 0x004fe20000000000 */
[----:B------:R-:W-:Y:S01]  /*01a0*/  IABS R25, R6 ;  /* 0x0000000600197213 */ /* 0x000fe20000000000 */
[----:B------:R-:W-:Y:S01]  /*01b0*/  ULDC UR8, c[0x0][0x240] ;  /* 0x0000900000087ab9 */ /* 0x000fe20000000800 */
[----:B------:R-:W-:Y:S01]  /*01c0*/  LOP3.LUT R189, RZ, R7, RZ, 0x33, !PT ;  /* 0x00000007ffbd7212 */ /* 0x000fe200078e33ff */
[----:B------:R-:W-:Y:S01]  /*01d0*/  ULDC UR61, c[0x0][0x240] ;  /* 0x00009000003d7ab9 */ /* 0x000fe20000000800 */
[----:B------:R-:W-:Y:S01]  /*01e0*/  SHF.R.S32.HI R3, RZ, 0x1f, R0 ;  /* 0x0000001fff037819 */ /* 0x000fe20000011400 */
[----:B------:R-:W-:Y:S01]  /*01f0*/  ULDC UR60, c[0x0][0x240] ;  /* 0x00009000003c7ab9 */ /* 0x000fe20000000800 */
[----:B------:R-:W-:Y:S01]  /*0200*/  ULDC UR59, c[0x0][0x240] ;  /* 0x00009000003b7ab9 */ /* 0x000fe20000000800 */
[----:B------:R-:W-:Y:S01]  /*0210*/  ULDC UR58, c[0x0][0x240] ;  /* 0x00009000003a7ab9 */ /* 0x000fe20000000800 */
[----:B------:R-:W-:Y:S01]  /*0220*/  LEA.HI R3, R3, R0, RZ, 0x7 ;  /* 0x0000000003037211 */ /* 0x000fe200078f38ff */
[----:B------:R-:W-:Y:S01]  /*0230*/  ULDC UR57, c[0x0][0x240] ;  /* 0x0000900000397ab9 */ /* 0x000fe20000000800 */
[----:B---3--:R-:W-:Y:S01]  /*0240*/  IABS R10, R5 ;  /* 0x00000005000a7213 */ /* 0x008fe20000000000 */
[----:B------:R-:W-:Y:S01]  /*0250*/  ULDC UR56, c[0x0][0x240] ;  /* 0x0000900000387ab9 */ /* 0x000fe20000000800 */
[----:B------:R-:W-:Y:S01]  /*0260*/  SHF.R.S32.HI R3, RZ, 0x7, R3 ;  /* 0x00000007ff037819 */ /* 0x000fe20000011403 */
[----:B------:R-:W-:Y:S01]  /*0270*/  ULDC UR55, c[0x0][0x240] ;  /* 0x0000900000377ab9 */ /* 0x000fe20000000800 */
[----:B------:R-:W-:Y:S01]  /*0280*/  ULDC UR54, c[0x0][0x240] ;  /* 0x0000900000367ab9 */ /* 0x000fe20000000800 */
[----:B------:R-:W-:Y:S01]  /*0290*/  ULDC UR53, c[0x0][0x240] ;  /* 0x0000900000357ab9 */ /* 0x000fe20000000800 */
[----:B------:R-:W-:Y:S01]  /*02a0*/  ULDC UR52, c[0x0][0x240] ;  /* 0x0000900000347ab9 */ /* 0x000fe20000000800 */
[----:B------:R-:W-:Y:S01]  /*02b0*/  IMAD.SHL.U32 R4, R3, 0x4, RZ ;  /* 0x0000000403047824 */ /* 0x000fe200078e00ff */
[----:B------:R-:W-:Y:S01]  /*02c0*/  ULDC UR51, c[0x0][0x240] ;  /* 0x0000900000337ab9 */ /* 0x000fe20000000800 */
[----:B------:R-:W-:Y:S01]  /*02d0*/  ULDC UR50, c[0x0][0x240] ;  /* 0x0000900000327ab9 */ /* 0x000fe20000000800 */
[----:B------:R-:W-:Y:S01]  /*02e0*/  ULDC UR49, c[0x0][0x240] ;  /* 0x0000900000317ab9 */ /* 0x000fe20000000800 */
[----:B------:R-:W-:Y:S01]  /*02f0*/  ULDC UR48, c[0x0][0x240] ;  /* 0x0000900000307ab9 */ /* 0x000fe20000000800 */
[-C--:B------:R-:W-:Y:S01]  /*0300*/  IABS R9, R4.reuse ;  /* 0x0000000400097213 */ /* 0x080fe20000000000 */
[----:B------:R-:W-:Y:S01]  /*0310*/  ULDC UR47, c[0x0][0x240] ;  /* 0x00009000002f7ab9 */ /* 0x000fe20000000800 */
[----:B------:R-:W-:Y:S01]  /*0320*/  IABS R12, R4 ;  /* 0x00000004000c7213 */ /* 0x000fe20000000000 */
[----:B------:R-:W-:Y:S01]  /*0330*/  ULDC UR46, c[0x0][0x240] ;  /* 0x00009000002e7ab9 */ /* 0x000fe20000000800 */
[----:B------:R-:W1:Y:S01]  /*0340*/  I2F.RP R0, R9 ;  /* 0x0000000900007306 */ /* 0x000e620000209400 */
        /* <DEDUP_REMOVED lines=14> */
[----:B-1----:R-:W1:Y:S01]  /*0430*/  MUFU.RCP R0, R0 ;  /* 0x0000000000007308 */ /* 0x002e620000001000 */
[----:B------:R-:W-:Y:S01]  /*0440*/  ULDC UR28, c[0x0][0x240] ;  /* 0x00009000001c7ab9 */ /* 0x000fe20000000800 */
[----:B------:R-:W-:Y:S01]  /*0450*/  ULDC UR27, c[0x0][0x240] ;  /* 0x00009000001b7ab9 */ /* 0x000fe20000000800 */
[----:B------:R-:W-:Y:S01]  /*0460*/  ULDC UR26, c[0x0][0x240] ;  /* 0x00009000001a7ab9 */ /* 0x000fe20000000800 */
[----:B-1----:R-:W-:-:S02]  /*0470*/  IADD3 R2, R0, 0xffffffe, RZ ;  /* 0x0ffffffe00027810 */ /* 0x002fc40007ffe0ff */
[----:B------:R-:W-:Y:S02]  /*0480*/  IADD3 R0, RZ, -R12, RZ ;  /* 0x8000000cff007210 */ /* 0x000fe40007ffe0ff */
[----:B------:R1:W2:Y:S01]  /*0490*/  F2I.FTZ.U32.TRUNC.NTZ R3, R2 ;  /* 0x0000000200037305 */ /* 0x0002a2000021f000 */
[----:B------:R-:W-:Y:S01]  /*04a0*/  IABS R12, R7 ;  /* 0x00000007000c7213 */ /* 0x000fe20000000000 */
[----:B-1----:R-:W-:Y:S02]  /*04b0*/  IMAD.MOV.U32 R2, RZ, RZ, RZ ;  /* 0x000000ffff027224 */ /* 0x002fe400078e00ff */
[----:B--2---:R-:W-:-:S04]  /*04c0*/  IMAD.MOV R8, RZ, RZ, -R3 ;  /* 0x000000ffff087224 */ /* 0x004fc800078e0a03 */
[----:B------:R-:W-:Y:S02]  /*04d0*/  IMAD R11, R8, R9, RZ ;  /* 0x00000009080b7224 */ /* 0x000fe400078e02ff */
[----:B------:R-:W-:Y:S02]  /*04e0*/  IMAD.MOV.U32 R8, RZ, RZ, R10 ;  /* 0x000000ffff087224 */ /* 0x000fe400078e000a */
[----:B------:R-:W-:-:S06]  /*04f0*/  IMAD.HI.U32 R3, R3, R11, R2 ;  /* 0x0000000b03037227 */ /* 0x000fcc00078e0002 */
[----:B------:R-:W-:-:S04]  /*0500*/  IMAD.HI.U32 R3, R3, R8, RZ ;  /* 0x0000000803037227 */ /* 0x000fc800078e00ff */
[----:B------:R-:W-:-:S05]  /*0510*/  IMAD R0, R3, R0, R8 ;  /* 0x0000000003007224 */ /* 0x000fca00078e0208 */
[----:B------:R-:W-:-:S13]  /*0520*/  ISETP.GT.U32.AND P1, PT, R9, R0, PT ;  /* 0x000000000900720c */ /* 0x000fda0003f24070 */
[----:B------:R-:W-:Y:S02]  /*0530*/  @!P1 IMAD.IADD R0, R0, 0x1, -R9 ;  /* 0x0000000100009824 */ /* 0x000fe400078e0a09 */
[----:B------:R-:W-:Y:S01]  /*0540*/  @!P1 VIADD R3, R3, 0x1 ;  /* 0x0000000103039836 */ /* 0x000fe20000000000 */
[----:B------:R-:W-:Y:S02]  /*0550*/  ISETP.NE.AND P1, PT, R4, RZ, PT ;  /* 0x000000ff0400720c */ /* 0x000fe40003f25270 */
[----:B------:R-:W-:Y:S02]  /*0560*/  ISETP.GE.U32.AND P0, PT, R0, R9, PT ;  /* 0x000000090000720c */ /* 0x000fe40003f06070 */
[----:B------:R-:W-:-:S04]  /*0570*/  LOP3.LUT R0, R5, R4, RZ, 0x3c, !PT ;  /* 0x0000000405007212 */ /* 0x000fc800078e3cff */
[----:B------:R-:W-:Y:S01]  /*0580*/  ISETP.GE.AND P2, PT, R0, RZ, PT ;  /* 0x000000ff0000720c */ /* 0x000fe20003f46270 */
[----:B------:R-:W-:-:S06]  /*0590*/  VIADD R0, R6, 0x1ff ;  /* 0x000001ff06007836 */ /* 0x000fcc0000000000 */
[----:B------:R-:W-:-:S05]  /*05a0*/  @P0 VIADD R3, R3, 0x1 ;  /* 0x0000000103030836 */ /* 0x000fca0000000000 */
[----:B------:R-:W-:Y:S02]  /*05b0*/  MOV R2, R3 ;  /* 0x0000000300027202 */ /* 0x000fe40000000f00 */
[----:B------:R-:W-:-:S03]  /*05c0*/  SHF.R.S32.HI R3, RZ, 0x1f, R0 ;  /* 0x0000001fff037819 */ /* 0x000fc60000011400 */
[----:B------:R-:W-:Y:S01]  /*05d0*/  @!P2 IMAD.MOV R2, RZ, RZ, -R2 ;  /* 0x000000ffff02a224 */ /* 0x000fe200078e0a02 */
[----:B------:R-:W-:Y:S02]  /*05e0*/  @!P1 LOP3.LUT R2, RZ, R4, RZ, 0x33, !PT ;  /* 0x00000004ff029212 */ /* 0x000fe400078e33ff */
[----:B------:R-:W-:-:S03]  /*05f0*/  LEA.HI R3, R3, R0, RZ, 0x9 ;  /* 0x0000000003037211 */ /* 0x000fc600078f48ff */
[----:B------:R-:W-:Y:S02]  /*0600*/  IMAD.SHL.U32 R10, R2, 0x4, RZ ;  /* 0x00000004020a7824 */ /* 0x000fe400078e00ff */
[----:B------:R-:W-:-:S03]  /*0610*/  IMAD.MOV R2, RZ, RZ, -R2 ;  /* 0x000000ffff027224 */ /* 0x000fc600078e0a02 */
[----:B------:R-:W-:Y:S01]  /*0620*/  LEA.HI.SX32 R3, R3, -R10, 0x17 ;  /* 0x8000000a03037211 */ /* 0x000fe200078fbaff */
[----:B------:R-:W-:Y:S02]  /*0630*/  IMAD R14, R4, R2, R5 ;  /* 0x00000002040e7224 */ /* 0x000fe400078e0205 */
[----:B------:R-:W-:Y:S01]  /*0640*/  IMAD.MOV.U32 R2, RZ, RZ, RZ ;  /* 0x000000ffff027224 */ /* 0x000fe200078e00ff */
[----:B------:R-:W-:Y:S02]  /*0650*/  VIMNMX R11, R3, 0x4, PT ;  /* 0x00000004030b7848 */ /* 0x000fe40003fe0100 */
[----:B------:R-:W-:Y:S02]  /*0660*/  IABS R4, R14 ;  /* 0x0000000e00047213 */ /* 0x000fe40000000000 */
[----:B------:R-:W-:-:S04]  /*0670*/  IABS R9, R11 ;  /* 0x0000000b00097213 */ /* 0x000fc80000000000 */
[----:B------:R-:W1:Y:S08]  /*0680*/  I2F.RP R0, R9 ;  /* 0x0000000900007306 */ /* 0x000e700000209400 */
[----:B-1----:R-:W1:Y:S02]  /*0690*/  MUFU.RCP R0, R0 ;  /* 0x0000000000007308 */ /* 0x002e640000001000 */
[----:B-1----:R-:W-:-:S06]  /*06a0*/  IADD3 R3, R0, 0xffffffe, RZ ;  /* 0x0ffffffe00037810 */ /* 0x002fcc0007ffe0ff */
[----:B------:R-:W1:Y:S02]  /*06b0*/  F2I.FTZ.U32.TRUNC.NTZ R3, R3 ;  /* 0x0000000300037305 */ /* 0x000e64000021f000 */
[----:B-1----:R-:W-:-:S04]  /*06c0*/  IMAD.MOV R8, RZ, RZ, -R3 ;  /* 0x000000ffff087224 */ /* 0x002fc800078e0a03 */
[----:B------:R-:W-:Y:S01]  /*06d0*/  IMAD R5, R8, R9, RZ ;  /* 0x0000000908057224 */ /* 0x000fe200078e02ff */
[----:B------:R-:W-:-:S03]  /*06e0*/  IABS R8, R11 ;  /* 0x0000000b00087213 */ /* 0x000fc60000000000 */
[----:B------:R-:W-:Y:S01]  /*06f0*/  IMAD.HI.U32 R0, R3, R5, R2 ;  /* 0x0000000503007227 */ /* 0x000fe200078e0002 */
[----:B------:R-:W-:-:S03]  /*0700*/  MOV R2, R12 ;  /* 0x0000000c00027202 */ /* 0x000fc60000000f00 */
[----:B------:R-:W-:Y:S01]  /*0710*/  IMAD.MOV R8, RZ, RZ, -R8 ;  /* 0x000000ffff087224 */ /* 0x000fe200078e0a08 */
[----:B------:R-:W1:Y:S01]  /*0720*/  I2F.RP R5, R2 ;  /* 0x0000000200057306 */ /* 0x000e620000209400 */
[----:B------:R-:W-:-:S04]  /*0730*/  IMAD.HI.U32 R3, R0, R4, RZ ;  /* 0x0000000400037227 */ /* 0x000fc800078e00ff */
[----:B------:R-:W-:-:S03]  /*0740*/  IMAD R0, R3, R8, R4 ;  /* 0x0000000803007224 */ /* 0x000fc600078e0204 */
[----:B------:R-:W2:Y:S02]  /*0750*/  I2F.RP R4, R25 ;  /* 0x0000001900047306 */ /* 0x000ea40000209400 */
[----:B------:R-:W-:-:S06]  /*0760*/  ISETP.GT.U32.AND P1, PT, R9, R0, PT ;  /* 0x000000000900720c */ /* 0x000fcc0003f24070 */
[----:B-1----:R-:W1:Y:S07]  /*0770*/  MUFU.RCP R5, R5 ;  /* 0x0000000500057308 */ /* 0x002e6e0000001000 */
[----:B------:R-:W-:Y:S01]  /*0780*/  @!P1 IMAD.IADD R0, R0, 0x1, -R9 ;  /* 0x0000000100009824 */ /* 0x000fe200078e0a09 */
[----:B--2---:R-:W2:Y:S01]  /*0790*/  MUFU.RCP R4, R4 ;  /* 0x0000000400047308 */ /* 0x004ea20000001000 */
[----:B------:R-:W-:Y:S02]  /*07a0*/  @!P1 IADD3 R3, R3, 0x1, RZ ;  /* 0x0000000103039810 */ /* 0x000fe40007ffe0ff */
[----:B------:R-:W-:-:S02]  /*07b0*/  ISETP.NE.AND P1, PT, R11, RZ, PT ;  /* 0x000000ff0b00720c */ /* 0x000fc40003f25270 */
[----:B------:R-:W-:Y:S02]  /*07c0*/  ISETP.GE.U32.AND P0, PT, R0, R9, PT ;  /* 0x000000090000720c */ /* 0x000fe40003f06070 */
[----:B------:R-:W-:Y:S01]  /*07d0*/  LOP3.LUT R0, R14, R11, RZ, 0x3c, !PT ;  /* 0x0000000b0e007212 */ /* 0x000fe200078e3cff */
[----:B-1----:R-:W-:-:S03]  /*07e0*/  VIADD R12, R5, 0xffffffe ;  /* 0x0ffffffe050c7836 */ /* 0x002fc60000000000 */
[----:B------:R-:W-:Y:S02]  /*07f0*/  ISETP.GE.AND P2, PT, R0, RZ, PT ;  /* 0x000000ff0000720c */ /* 0x000fe40003f46270 */
[----:B------:R-:W1:Y:S01]  /*0800*/  S2R R0, SR_TID.X ;  /* 0x0000000000007919 */ /* 0x000e620000002100 */
[----:B------:R3:W4:Y:S01]  /*0810*/  F2I.FTZ.U32.TRUNC.NTZ R13, R12 ;  /* 0x0000000c000d7305 */ /* 0x000722000021f000 */
[----:B--2---:R-:W-:-:S03]  /*0820*/  VIADD R5, R4, 0xffffffe ;  /* 0x0ffffffe04057836 */ /* 0x004fc60000000000 */
[----:B------:R-:W-:-:S04]  /*0830*/  @P0 VIADD R3, R3, 0x1 ;  /* 0x0000000103030836 */ /* 0x000fc80000000000 */
[----:B------:R-:W2:Y:S02]  /*0840*/  F2I.FTZ.U32.TRUNC.NTZ R5, R5 ;  /* 0x0000000500057305 */ /* 0x000ea4000021f000 */
[----:B------:R-:W-:Y:S01]  /*0850*/  @!P2 IMAD.MOV R3, RZ, RZ, -R3 ;  /* 0x000000ffff03a224 */ /* 0x000fe200078e0a03 */
[----:B------:R-:W-:Y:S01]  /*0860*/  @!P1 LOP3.LUT R3, RZ, R11, RZ, 0x33, !PT ;  /* 0x0000000bff039212 */ /* 0x000fe200078e33ff */
[----:B---3--:R-:W-:-:S03]  /*0870*/  IMAD.MOV.U32 R12, RZ, RZ, RZ ;  /* 0x000000ffff0c7224 */ /* 0x008fc600078e00ff */
[C---:B------:R-:W-:Y:S01]  /*0880*/  IADD3 R4, -R3.reuse, RZ, RZ ;  /* 0x000000ff03047210 */ /* 0x040fe20007ffe1ff */
[----:B----4-:R-:W-:Y:S02]  /*0890*/  IMAD.MOV R9, RZ, RZ, -R13 ;  /* 0x000000ffff097224 */ /* 0x010fe400078e0a0d */
[----:B------:R-:W-:Y:S02]  /*08a0*/  IMAD.SHL.U32 R3, R3, 0x80, RZ ;  /* 0x0000008003037824 */ /* 0x000fe400078e00ff */
[----:B------:R-:W-:Y:S02]  /*08b0*/  IMAD R4, R11, R4, R14 ;  /* 0x000000040b047224 */ /* 0x000fe400078e020e */
[----:B------:R-:W-:Y:S01]  /*08c0*/  IMAD R9, R9, R2, RZ ;  /* 0x0000000209097224 */ /* 0x000fe200078e02ff */
[----:B------:R-:W-:Y:S01]  /*08d0*/  IADD3 R26, R3, 0x5, RZ ;  /* 0x00000005031a7810 */ /* 0x000fe20007ffe0ff */
[----:B--2---:R-:W-:Y:S01]  /*08e0*/  IMAD.MOV R8, RZ, RZ, -R5 ;  /* 0x000000ffff087224 */ /* 0x004fe200078e0a05 */
[----:B------:R-:W-:Y:S01]  /*08f0*/  IADD3 R4, R10, R4, RZ ;  /* 0x000000040a047210 */ /* 0x000fe20007ffe0ff */
[----:B------:R-:W-:Y:S01]  /*0900*/  IMAD.HI.U32 R12, R13, R9, R12 ;  /* 0x000000090d0c7227 */ /* 0x000fe200078e000c */
[----:B------:R-:W-:-:S03]  /*0910*/  IADD3 R40, R3, 0x10, RZ ;  /* 0x0000001003287810 */ /* 0x000fc60007ffe0ff */
[----:B------:R-:W-:Y:S01]  /*0920*/  IMAD.MOV.U32 R10, RZ, RZ, R8 ;  /* 0x000000ffff0a7224 */ /* 0x000fe200078e0008 */
[C---:B-1----:R-:W-:Y:S01]  /*0930*/  LOP3.LUT R188, R0.reuse, 0x7f, RZ, 0xc0, !PT ;  /* 0x0000007f00bc7812 */ /* 0x042fe200078ec0ff */
[----:B------:R-:W-:Y:S01]  /*0940*/  VIADD R22, R3, 0x7f ;  /* 0x0000007f03167836 */ /* 0x000fe20000000000 */
[----:B------:R-:W-:Y:S01]  /*0950*/  LOP3.LUT R16, R0, 0x60, RZ, 0xc0, !PT ;  /* 0x0000006000107812 */ /* 0x000fe200078ec0ff */
[----:B------:R-:W-:Y:S01]  /*0960*/  IMAD R9, R10, R25, RZ ;  /* 0x000000190a097224 */ /* 0x000fe200078e02ff */
[----:B------:R-:W-:Y:S01]  /*0970*/  LEA R8, R4, R188, 0x9 ;  /* 0x000000bc04087211 */ /* 0x000fe200078e48ff */
[----:B------:R-:W-:Y:S01]  /*0980*/  IMAD.MOV.U32 R4, RZ, RZ, RZ ;  /* 0x000000ffff047224 */ /* 0x000fe200078e00ff */
[----:B------:R-:W-:Y:S01]  /*0990*/  IABS R21, R22 ;  /* 0x0000001600157213 */ /* 0x000fe20000000000 */
[----:B------:R-:W-:Y:S01]  /*09a0*/  IMAD.SHL.U32 R15, R0, 0x4, RZ ;  /* 0x00000004000f7824 */ /* 0x000fe200078e00ff */
[----:B------:R-:W-:Y:S01]  /*09b0*/  IABS R13, R8 ;  /* 0x00000008000d7213 */ /* 0x000fe20000000000 */
[----:B------:R-:W-:Y:S01]  /*09c0*/  IMAD.HI.U32 R4, R5, R9, R4 ;  /* 0x0000000905047227 */ /* 0x000fe200078e0004 */
[----:B------:R-:W-:-:S02]  /*09d0*/  ISETP.GE.AND P3, PT, R22, RZ, PT ;  /* 0x000000ff1600720c */ /* 0x000fc40003f66270 */
[----:B------:R-:W-:Y:S01]  /*09e0*/  LOP3.LUT R17, R15, 0x7c, RZ, 0xc0, !PT ;  /* 0x0000007c0f117812 */ /* 0x000fe200078ec0ff */
[----:B------:R-:W-:Y:S01]  /*09f0*/  VIADD R10, R8, 0x100 ;  /* 0x00000100080a7836 */ /* 0x000fe20000000000 */
[----:B------:R-:W-:Y:S01]  /*0a00*/  IABS R37, R40 ;  /* 0x0000002800257213 */ /* 0x000fe20000000000 */
[----:B------:R-:W-:-:S03]  /*0a10*/  IMAD.HI.U32 R5, R4, R13, RZ ;  /* 0x0000000d04057227 */ /* 0x000fc600078e00ff */
[----:B------:R-:W-:Y:S01]  /*0a20*/  IABS R19, R10 ;  /* 0x0000000a00137213 */ /* 0x000fe20000000000 */
[----:B------:R-:W-:Y:S01]  /*0a30*/  IMAD.HI.U32 R9, R12, R21, RZ ;  /* 0x000000150c097227 */ /* 0x000fe200078e00ff */
[----:B------:R-:W-:-:S03]  /*0a40*/  IADD3 R14, -R5, RZ, RZ ;  /* 0x000000ff050e7210 */ /* 0x000fc60007ffe1ff */
[----:B------:R-:W-:Y:S02]  /*0a50*/  VIADD R11, R8, 0x80 ;  /* 0x00000080080b7836 */ /* 0x000fe40000000000 */
[C---:B------:R-:W-:Y:S02]  /*0a60*/  IMAD R13, R25.reuse, R14, R13 ;  /* 0x0000000e190d7224 */ /* 0x040fe400078e020d */
[----:B------:R-:W-:Y:S01]  /*0a70*/  IMAD.HI.U32 R14, R4, R19, RZ ;  /* 0x00000013040e7227 */ /* 0x000fe200078e00ff */
[----:B------:R-:W-:Y:S01]  /*0a80*/  IABS R18, R11 ;  /* 0x0000000b00127213 */ /* 0x000fe20000000000 */
[----:B------:R-:W-:Y:S01]  /*0a90*/  STL.64 [R1+0x1d18], R10 ;  /* 0x001d180a01007387 */ /* 0x000fe20000100a00 */
[----:B------:R-:W-:Y:S01]  /*0aa0*/  ISETP.GT.U32.AND P0, PT, R25, R13, PT ;  /* 0x0000000d1900720c */ /* 0x000fe20003f04070 */
[----:B------:R-:W-:Y:S02]  /*0ab0*/  IMAD.MOV R9, RZ, RZ, -R9 ;  /* 0x000000ffff097224 */ /* 0x000fe400078e0a09 */
[----:B------:R-:W-:-:S02]  /*0ac0*/  IMAD.MOV R14, RZ, RZ, -R14 ;  /* 0x000000ffff0e7224 */ /* 0x000fc400078e0a0e */
[----:B------:R-:W-:Y:S02]  /*0ad0*/  IMAD R21, R2, R9, R21 ;  /* 0x0000000902157224 */ /* 0x000fe400078e0215 */
[----:B------:R-:W-:Y:S02]  /*0ae0*/  IMAD R14, R25, R14, R19 ;  /* 0x0000000e190e7224 */ /* 0x000fe400078e0213 */
[----:B------:R-:W-:Y:S01]  /*0af0*/  VIADD R9, R8, 0x180 ;  /* 0x0000018008097836 */ /* 0x000fe20000000000 */
[----:B------:R-:W-:Y:S01]  /*0b00*/  ISETP.GT.U32.AND P2, PT, R2, R21, PT ;  /* 0x000000150200720c */ /* 0x000fe20003f44070 */
[C---:B------:R-:W-:Y:S02]  /*0b10*/  IMAD.HI.U32 R5, R4.reuse, R18, RZ ;  /* 0x0000001204057227 */ /* 0x040fe400078e00ff */
[----:B------:R-:W-:Y:S01]  /*0b20*/  @!P0 IADD3 R13, R13, -R25, RZ ;  /* 0x800000190d0d8210 */ /* 0x000fe20007ffe0ff */
[----:B------:R1:W-:Y:S01]  /*0b30*/  STL.64 [R1+0x1d20], R8 ;  /* 0x001d200801007387 */ /* 0x0003e20000100a00 */
[----:B------:R-:W-:Y:S01]  /*0b40*/  ISETP.GT.U32.AND P0, PT, R25, R14, PT ;  /* 0x0000000e1900720c */ /* 0x000fe20003f04070 */
[C---:B------:R-:W-:Y:S01]  /*0b50*/  VIADD R24, R3.reuse, 0x4 ;  /* 0x0000000403187836 */ /* 0x040fe20000000000 */
[----:B------:R-:W-:Y:S01]  /*0b60*/  IABS R20, R9 ;  /* 0x0000000900147213 */ /* 0x000fe20000000000 */
[----:B------:R-:W-:Y:S01]  /*0b70*/  VIADD R28, R3, 0x6 ;  /* 0x00000006031c7836 */ /* 0x000fe20000000000 */
[----:B------:R-:W-:Y:S01]  /*0b80*/  IADD3 R5, -R5, RZ, RZ ;  /* 0x000000ff05057210 */ /* 0x000fe20007ffe1ff */
[----:B------:R-:W-:Y:S01]  /*0b90*/  VIADD R29, R3, 0x8 ;  /* 0x00000008031d7836 */ /* 0x000fe20000000000 */
[----:B------:R-:W-:Y:S01]  /*0ba0*/  ISETP.GT.U32.AND P1, PT, R25, R13, PT ;  /* 0x0000000d1900720c */ /* 0x000fe20003f24070 */
[----:B------:R-:W-:-:S04]  /*0bb0*/  IMAD.HI.U32 R15, R4, R20, RZ ;  /* 0x00000014040f7227 */ /* 0x000fc800078e00ff */
[----:B------:R-:W-:Y:S01]  /*0bc0*/  IMAD R4, R25, R5, R18 ;  /* 0x0000000519047224 */ /* 0x000fe200078e0212 */
[----:B------:R-:W-:Y:S01]  /*0bd0*/  IADD3 R18, R3, 0x3, RZ ;  /* 0x0000000303127810 */ /* 0x000fe20007ffe0ff */
[----:B------:R-:W-:Y:S01]  /*0be0*/  @!P2 IMAD.IADD R21, R21, 0x1, -R2 ;  /* 0x000000011515a824 */ /* 0x000fe200078e0a02 */
[----:B------:R-:W-:Y:S01]  /*0bf0*/  ISETP.GE.AND P2, PT, R8, RZ, PT ;  /* 0x000000ff0800720c */ /* 0x000fe20003f46270 */
[----:B------:R-:W-:Y:S01]  /*0c00*/  @!P0 IMAD.IADD R14, R14, 0x1, -R25 ;  /* 0x000000010e0e8824 */ /* 0x000fe200078e0a19 */
[C---:B------:R-:W-:Y:S01]  /*0c10*/  ISETP.GT.U32.AND P6, PT, R25.reuse, R4, PT ;  /* 0x000000041900720c */ /* 0x040fe20003fc4070 */
[----:B------:R-:W-:Y:S01]  /*0c20*/  IMAD.MOV R15, RZ, RZ, -R15 ;  /* 0x000000ffff0f7224 */ /* 0x000fe200078e0a0f */
[----:B------:R-:W-:Y:S01]  /*0c30*/  ISETP.GT.U32.AND P5, PT, R2, R21, PT ;  /* 0x000000150200720c */ /* 0x000fe20003fa4070 */
[----:B------:R-:W-:Y:S01]  /*0c40*/  IMAD R5, R16, 0x200, R17 ;  /* 0x0000020010057824 */ /* 0x000fe200078e0211 */
[C---:B------:R-:W-:Y:S01]  /*0c50*/  ISETP.GT.U32.AND P0, PT, R25.reuse, R14, PT ;  /* 0x0000000e1900720c */ /* 0x040fe20003f04070 */
[----:B------:R-:W-:Y:S01]  /*0c60*/  IMAD R16, R25, R15, R20 ;  /* 0x0000000f19107224 */ /* 0x000fe200078e0214 */
[----:B------:R-:W-:Y:S01]  /*0c70*/  IABS R27, R18 ;  /* 0x00000012001b7213 */ /* 0x000fe20000000000 */
[----:B------:R-:W-:-:S02]  /*0c80*/  VIADD R15, R3, 0x1 ;  /* 0x00000001030f7836 */ /* 0x000fc40000000000 */
[--C-:B------:R-:W-:Y:S02]  /*0c90*/  @!P1 IMAD.IADD R13, R13, 0x1, -R25.reuse ;  /* 0x000000010d0d9824 */ /* 0x100fe400078e0a19 */
[----:B------:R-:W-:Y:S01]  /*0ca0*/  VIADD R17, R3, 0x2 ;  /* 0x0000000203117836 */ /* 0x000fe20000000000 */
[----:B------:R-:W-:Y:S01]  /*0cb0*/  IABS R19, R15 ;  /* 0x0000000f00137213 */ /* 0x000fe20000000000 */
[----:B------:R-:W-:Y:S01]  /*0cc0*/  @!P6 IMAD.IADD R4, R4, 0x1, -R25 ;  /* 0x000000010404e824 */ /* 0x000fe200078e0a19 */
[----:B------:R-:W-:Y:S01]  /*0cd0*/  ISETP.GE.AND P4, PT, R15, RZ, PT ;  /* 0x000000ff0f00720c */ /* 0x000fe20003f86270 */
[----:B------:R-:W-:Y:S01]  /*0ce0*/  @!P2 IMAD.MOV R13, RZ, RZ, -R13 ;  /* 0x000000ffff0da224 */ /* 0x000fe200078e0a0d */
[----:B------:R-:W-:Y:S01]  /*0cf0*/  @!P5 IADD3 R21, R21, -R2, RZ ;  /* 0x800000021515d210 */ /* 0x000fe20007ffe0ff */
[----:B------:R-:W-:Y:S01]  /*0d00*/  IMAD.HI.U32 R15, R12, R19, RZ ;  /* 0x000000130c0f7227 */ /* 0x000fe200078e00ff */
[C---:B------:R-:W-:Y:S02]  /*0d10*/  ISETP.GT.U32.AND P1, PT, R25.reuse, R4, PT ;  /* 0x000000041900720c */ /* 0x040fe40003f24070 */
[----:B------:R-:W-:Y:S01]  /*0d20*/  ISETP.GT.U32.AND P5, PT, R25, R16, PT ;  /* 0x000000101900720c */ /* 0x000fe20003fa4070 */
[----:B------:R-:W-:Y:S01]  /*0d30*/  @!P0 IMAD.IADD R14, R14, 0x1, -R25 ;  /* 0x000000010e0e8824 */ /* 0x000fe200078e0a19 */
[----:B------:R-:W-:Y:S01]  /*0d40*/  ISETP.GE.AND P0, PT, R10, RZ, PT ;  /* 0x000000ff0a00720c */ /* 0x000fe20003f06270 */
[----:B------:R-:W-:Y:S01]  /*0d50*/  IMAD.MOV R15, RZ, RZ, -R15 ;  /* 0x000000ffff0f7224 */ /* 0x000fe200078e0a0f */
[----:B------:R-:W-:Y:S01]  /*0d60*/  IABS R23, R17 ;  /* 0x0000001100177213 */ /* 0x000fe20000000000 */
[----:B------:R-:W-:Y:S01]  /*0d70*/  VIADD R31, R3, 0xc ;  /* 0x0000000c031f7836 */ /* 0x000fe20000000000 */
[----:B------:R-:W-:Y:S01]  /*0d80*/  ISETP.GE.AND P6, PT, R17, RZ, PT ;  /* 0x000000ff1100720c */ /* 0x000fe20003fc6270 */
[----:B------:R-:W-:Y:S01]  /*0d90*/  IMAD R19, R2, R15, R19 ;  /* 0x0000000f02137224 */ /* 0x000fe200078e0213 */
[----:B------:R-:W-:Y:S01]  /*0da0*/  ISETP.GE.AND P2, PT, R18, RZ, PT ;  /* 0x000000ff1200720c */ /* 0x000fe20003f46270 */
[----:B------:R-:W-:Y:S01]  /*0db0*/  IMAD.MOV.U32 R15, RZ, RZ, R14 ;  /* 0x000000ffff0f7224 */ /* 0x000fe200078e000e */
[----:B------:R-:W-:Y:S01]  /*0dc0*/  IABS R14, R26 ;  /* 0x0000001a000e7213 */ /* 0x000fe20000000000 */
[--C-:B------:R-:W-:Y:S01]  /*0dd0*/  @!P1 IMAD.IADD R4, R4, 0x1, -R25.reuse ;  /* 0x0000000104049824 */ /* 0x100fe200078e0a19 */
[----:B------:R-:W-:Y:S01]  /*0de0*/  ISETP.GE.AND P1, PT, R11, RZ, PT ;  /* 0x000000ff0b00720c */ /* 0x000fe20003f26270 */
[----:B------:R-:W-:Y:S01]  /*0df0*/  @!P5 IMAD.IADD R16, R16, 0x1, -R25 ;  /* 0x000000011010d824 */ /* 0x000fe200078e0a19 */
[----:B------:R-:W-:Y:S01]  /*0e00*/  IABS R18, R24 ;  /* 0x0000001800127213 */ /* 0x000fe20000000000 */
[----:B------:R-:W-:Y:S01]  /*0e10*/  IMAD.HI.U32 R17, R12, R23, RZ ;  /* 0x000000170c117227 */ /* 0x000fe200078e00ff */
[----:B------:R-:W-:-:S02]  /*0e20*/  @!P0 IADD3 R15, -R15, RZ, RZ ;  /* 0x000000ff0f0f8210 */ /* 0x000fc40007ffe1ff */
[C---:B------:R-:W-:Y:S01]  /*0e30*/  ISETP.GT.U32.AND P0, PT, R2.reuse, R19, PT ;  /* 0x000000130200720c */ /* 0x040fe20003f04070 */
[----:B------:R-:W-:Y:S01]  /*0e40*/  VIADD R36, R3, 0xe ;  /* 0x0000000e03247836 */ /* 0x000fe20000000000 */
[----:B------:R-:W-:Y:S01]  /*0e50*/  ISETP.GT.U32.AND P5, PT, R25, R16, PT ;  /* 0x000000101900720c */ /* 0x000fe20003fa4070 */
[----:B------:R-:W-:Y:S01]  /*0e60*/  VIADD R38, R3, 0xf ;  /* 0x0000000f03267836 */ /* 0x000fe20000000000 */
[----:B------:R-:W-:Y:S01]  /*0e70*/  IADD3 R17, -R17, RZ, RZ ;  /* 0x000000ff11117210 */ /* 0x000fe20007ffe1ff */
[----:B------:R-:W-:Y:S01]  /*0e80*/  VIADD R42, R3, 0x11 ;  /* 0x00000011032a7836 */ /* 0x000fe20000000000 */
[----:B------:R-:W-:Y:S01]  /*0e90*/  IABS R33, R31 ;  /* 0x0000001f00217213 */ /* 0x000fe20000000000 */
[----:B------:R-:W-:Y:S01]  /*0ea0*/  @!P1 IMAD.MOV R4, RZ, RZ, -R4 ;  /* 0x000000ffff049224 */ /* 0x000fe200078e0a04 */
[----:B------:R-:W-:Y:S01]  /*0eb0*/  ISETP.GE.AND P1, PT, R9, RZ, PT ;  /* 0x000000ff0900720c */ /* 0x000fe20003f26270 */
[----:B------:R-:W-:Y:S01]  /*0ec0*/  IMAD R22, R2, R17, R23 ;  /* 0x0000001102167224 */ /* 0x000fe200078e0217 */
[----:B------:R-:W-:Y:S01]  /*0ed0*/  IABS R35, R38 ;  /* 0x0000002600237213 */ /* 0x000fe20000000000 */
[----:B------:R-:W-:Y:S01]  /*0ee0*/  IMAD.HI.U32 R17, R12, R27, RZ ;  /* 0x0000001b0c117227 */ /* 0x000fe200078e00ff */
[----:B------:R-:W-:-:S03]  /*0ef0*/  IABS R39, R42 ;  /* 0x0000002a00277213 */ /* 0x000fc60000000000 */
[----:B------:R-:W-:Y:S02]  /*0f00*/  @!P0 IMAD.IADD R19, R19, 0x1, -R2 ;  /* 0x0000000113138824 */ /* 0x000fe400078e0a02 */
[----:B------:R-:W-:Y:S02]  /*0f10*/  IMAD.MOV R17, RZ, RZ, -R17 ;  /* 0x000000ffff117224 */ /* 0x000fe400078e0a11 */
[----:B------:R-:W-:Y:S01]  /*0f20*/  @!P5 IMAD.IADD R16, R16, 0x1, -R25 ;  /* 0x000000011010d824 */ /* 0x000fe200078e0a19 */
[C---:B------:R-:W-:Y:S01]  /*0f30*/  ISETP.GT.U32.AND P0, PT, R2.reuse, R19, PT ;  /* 0x000000130200720c */ /* 0x040fe20003f04070 */
[----:B------:R-:W-:Y:S01]  /*0f40*/  IMAD R23, R2, R17, R27 ;  /* 0x0000001102177224 */ /* 0x000fe200078e021b */
[----:B------:R-:W-:Y:S01]  /*0f50*/  ISETP.NE.AND P5, PT, R6, RZ, PT ;  /* 0x000000ff0600720c */ /* 0x000fe20003fa5270 */
[----:B------:R-:W-:Y:S01]  /*0f60*/  IMAD.MOV.U32 R27, RZ, RZ, R14 ;  /* 0x000000ffff1b7224 */ /* 0x000fe200078e000e */
[----:B------:R-:W-:Y:S01]  /*0f70*/  MOV R17, R16 ;  /* 0x0000001000117202 */ /* 0x000fe20000000f00 */
[----:B------:R-:W-:Y:S01]  /*0f80*/  IMAD.MOV.U32 R25, RZ, RZ, R18 ;  /* 0x000000ffff197224 */ /* 0x000fe200078e0012 */
[----:B------:R-:W-:Y:S01]  /*0f90*/  LOP3.LUT R6, RZ, R6, RZ, 0x33, !PT ;  /* 0x00000006ff067212 */ /* 0x000fe200078e33ff */
[----:B------:R-:W-:-:S03]  /*0fa0*/  IMAD.HI.U32 R20, R12, R27, RZ ;  /* 0x0000001b0c147227 */ /* 0x000fc600078e00ff */
[----:B------:R-:W-:Y:S01]  /*0fb0*/  SEL R14, R6, R4, !P5 ;  /* 0x00000004060e7207 */ /* 0x000fe20006800000 */
[----:B------:R-:W-:Y:S01]  /*0fc0*/  @!P1 IMAD.MOV R17, RZ, RZ, -R17 ;  /* 0x000000ffff119224 */ /* 0x000fe200078e0a11 */
[----:B------:R-:W-:Y:S01]  /*0fd0*/  ISETP.GT.U32.AND P1, PT, R2, R22, PT ;  /* 0x000000160200720c */ /* 0x000fe20003f24070 */
[----:B------:R-:W-:Y:S01]  /*0fe0*/  IMAD.MOV.U32 R4, RZ, RZ, R21 ;  /* 0x000000ffff047224 */ /* 0x000fe200078e0015 */
[C---:B------:R-:W-:Y:S01]  /*0ff0*/  SEL R16, R6.reuse, R15, !P5 ;  /* 0x0000000f06107207 */ /* 0x040fe20006800000 */
[----:B------:R-:W-:Y:S01]  /*1000*/  IMAD.MOV R20, RZ, RZ, -R20 ;  /* 0x000000ffff147224 */ /* 0x000fe200078e0a14 */
[C---:B------:R-:W-:Y:S01]  /*1010*/  SEL R13, R6.reuse, R13, !P5 ;  /* 0x0000000d060d7207 */ /* 0x040fe20006800000 */
[----:B------:R-:W-:Y:S01]  /*1020*/  @!P0 IMAD.IADD R19, R19, 0x1, -R2 ;  /* 0x0000000113138824 */ /* 0x000fe200078e0a02 */
[----:B------:R-:W-:Y:S01]  /*1030*/  SEL R15, R6, R17, !P5 ;  /* 0x00000011060f7207 */ /* 0x000fe20006800000 */
[----:B------:R-:W-:Y:S01]  /*1040*/  @!P3 IMAD.MOV R4, RZ, RZ, -R4 ;  /* 0x000000ffff04b224 */ /* 0x000fe200078e0a04 */
[----:B------:R-:W-:Y:S01]  /*1050*/  ISETP.GT.U32.AND P3, PT, R2, R23, PT ;  /* 0x000000170200720c */ /* 0x000fe20003f64070 */
[----:B------:R-:W-:Y:S01]  /*1060*/  IMAD.MOV.U32 R6, RZ, RZ, R19 ;  /* 0x000000ffff067224 */ /* 0x000fe200078e0013 */
[----:B------:R-:W-:Y:S01]  /*1070*/  ISETP.GE.AND P5, PT, R24, RZ, PT ;  /* 0x000000ff1800720c */ /* 0x000fe20003fa6270 */
[----:B------:R-:W-:Y:S01]  /*1080*/  IMAD R24, R2, R20, R27 ;  /* 0x0000001402187224 */ /* 0x000fe200078e021b */
[----:B------:R-:W-:Y:S01]  /*1090*/  IABS R21, R28 ;  /* 0x0000001c00157213 */ /* 0x000fe20000000000 */
[----:B------:R-:W-:Y:S01]  /*10a0*/  IMAD.HI.U32 R18, R12, R25, RZ ;  /* 0x000000190c127227 */ /* 0x000fe200078e00ff */
[----:B------:R-:W-:-:S02]  /*10b0*/  @!P1 IADD3 R22, R22, -R2, RZ ;  /* 0x8000000216169210 */ /* 0x000fc40007ffe0ff */
[----:B------:R-:W-:Y:S01]  /*10c0*/  IABS R19, R29 ;  /* 0x0000001d00137213 */ /* 0x000fe20000000000 */
[----:B------:R-:W-:Y:S01]  /*10d0*/  @!P4 IMAD.MOV R6, RZ, RZ, -R6 ;  /* 0x000000ffff06c224 */ /* 0x000fe200078e0a06 */
[----:B------:R-:W-:Y:S01]  /*10e0*/  ISETP.GT.U32.AND P4, PT, R2, R24, PT ;  /* 0x000000180200720c */ /* 0x000fe20003f84070 */
[----:B------:R-:W-:Y:S01]  /*10f0*/  VIADD R20, R3, 0x7 ;  /* 0x0000000703147836 */ /* 0x000fe20000000000 */
[----:B------:R-:W-:Y:S01]  /*1100*/  IADD3 R18, -R18, RZ, RZ ;  /* 0x000000ff12127210 */ /* 0x000fe20007ffe1ff */
[----:B------:R-:W-:Y:S01]  /*1110*/  IMAD.HI.U32 R17, R12, R21, RZ ;  /* 0x000000150c117227 */ /* 0x000fe200078e00ff */
[C---:B------:R-:W-:Y:S02]  /*1120*/  ISETP.GT.U32.AND P1, PT, R2.reuse, R22, PT ;  /* 0x000000160200720c */ /* 0x040fe40003f24070 */
[----:B------:R-:W-:Y:S01]  /*1130*/  @!P3 IADD3 R23, R23, -R2, RZ ;  /* 0x800000021717b210 */ /* 0x000fe20007ffe0ff */
[C---:B------:R-:W-:Y:S01]  /*1140*/  IMAD R25, R2.reuse, R18, R25 ;  /* 0x0000001202197224 */ /* 0x040fe200078e0219 */
[----:B------:R-:W-:Y:S01]  /*1150*/  IABS R27, R20 ;  /* 0x00000014001b7213 */ /* 0x000fe20000000000 */
[----:B------:R-:W-:Y:S01]  /*1160*/  IMAD.MOV R17, RZ, RZ, -R17 ;  /* 0x000000ffff117224 */ /* 0x000fe200078e0a11 */
[----:B------:R-:W-:Y:S01]  /*1170*/  ISETP.GT.U32.AND P3, PT, R2, R23, PT ;  /* 0x000000170200720c */ /* 0x000fe20003f64070 */
[----:B------:R-:W-:Y:S01]  /*1180*/  IMAD.HI.U32 R18, R12, R19, RZ ;  /* 0x000000130c127227 */ /* 0x000fe200078e00ff */
[----:B------:R-:W-:-:S03]  /*1190*/  ISETP.GT.U32.AND P0, PT, R2, R25, PT ;  /* 0x000000190200720c */ /* 0x000fc60003f04070 */
[----:B------:R-:W-:Y:S02]  /*11a0*/  @!P4 IMAD.IADD R24, R24, 0x1, -R2 ;  /* 0x000000011818c824 */ /* 0x000fe400078e0a02 */
[----:B------:R-:W-:Y:S01]  /*11b0*/  @!P1 IADD3 R22, R22, -R2, RZ ;  /* 0x8000000216169210 */ /* 0x000fe20007ffe0ff */
[----:B------:R-:W-:Y:S01]  /*11c0*/  IMAD.MOV R18, RZ, RZ, -R18 ;  /* 0x000000ffff127224 */ /* 0x000fe200078e0a12 */
[----:B------:R-:W-:Y:S01]  /*11d0*/  ISETP.GE.AND P1, PT, R26, RZ, PT ;  /* 0x000000ff1a00720c */ /* 0x000fe20003f26270 */
[C---:B------:R-:W-:Y:S01]  /*11e0*/  IMAD R26, R2.reuse, R17, R21 ;  /* 0x00000011021a7224 */ /* 0x040fe200078e0215 */
[----:B------:R-:W-:Y:S01]  /*11f0*/  ISETP.GT.U32.AND P4, PT, R2, R24, PT ;  /* 0x000000180200720c */ /* 0x000fe20003f84070 */
[----:B------:R-:W-:Y:S01]  /*1200*/  IMAD.HI.U32 R17, R12, R27, RZ ;  /* 0x0000001b0c117227 */ /* 0x000fe200078e00ff */
[----:B------:R-:W-:Y:S02]  /*1210*/  @!P6 IADD3 R22, -R22, RZ, RZ ;  /* 0x000000ff1616e210 */ /* 0x000fe40007ffe1ff */
[----:B------:R-:W-:Y:S01]  /*1220*/  ISETP.GE.AND P6, PT, R28, RZ, PT ;  /* 0x000000ff1c00720c */ /* 0x000fe20003fc6270 */
[----:B------:R-:W-:-:S02]  /*1230*/  IMAD.MOV R17, RZ, RZ, -R17 ;  /* 0x000000ffff117224 */ /* 0x000fc400078e0a11 */
[--C-:B------:R-:W-:Y:S01]  /*1240*/  @!P3 IMAD.IADD R23, R23, 0x1, -R2.reuse ;  /* 0x000000011717b824 */ /* 0x100fe200078e0a02 */
[C---:B------:R-:W-:Y:S01]  /*1250*/  ISETP.GT.U32.AND P3, PT, R2.reuse, R26, PT ;  /* 0x0000001a0200720c */ /* 0x040fe20003f64070 */
[--C-:B------:R-:W-:Y:S02]  /*1260*/  @!P0 IMAD.IADD R25, R25, 0x1, -R2.reuse ;  /* 0x0000000119198824 */ /* 0x100fe400078e0a02 */
[----:B------:R-:W-:Y:S02]  /*1270*/  IMAD R27, R2, R17, R27 ;  /* 0x00000011021b7224 */ /* 0x000fe400078e021b */
[----:B------:R-:W-:Y:S01]  /*1280*/  @!P4 IMAD.IADD R24, R24, 0x1, -R2 ;  /* 0x000000011818c824 */ /* 0x000fe200078e0a02 */
[C---:B------:R-:W-:Y:S01]  /*1290*/  ISETP.GT.U32.AND P0, PT, R2.reuse, R25, PT ;  /* 0x000000190200720c */ /* 0x040fe20003f04070 */
[C---:B------:R-:W-:Y:S01]  /*12a0*/  VIADD R17, R3.reuse, 0x9 ;  /* 0x0000000903117836 */ /* 0x040fe20000000000 */
[C---:B------:R-:W-:Y:S01]  /*12b0*/  ISETP.GT.U32.AND P4, PT, R2.reuse, R27, PT ;  /* 0x0000001b0200720c */ /* 0x040fe20003f84070 */
[----:B------:R-:W-:Y:S01]  /*12c0*/  IMAD R30, R2, R18, R19 ;  /* 0x00000012021e7224 */ /* 0x000fe200078e0213 */
[C---:B------:R-:W-:Y:S01]  /*12d0*/  IADD3 R18, R3.reuse, 0xa, RZ ;  /* 0x0000000a03127810 */ /* 0x040fe20007ffe0ff */
[----:B------:R-:W-:Y:S01]  /*12e0*/  @!P1 IMAD.MOV R24, RZ, RZ, -R24 ;  /* 0x000000ffff189224 */ /* 0x000fe200078e0a18 */
[----:B------:R-:W-:Y:S01]  /*12f0*/  IABS R19, R17 ;  /* 0x0000001100137213 */ /* 0x000fe20000000000 */
[--C-:B------:R-:W-:Y:S01]  /*1300*/  @!P3 IMAD.IADD R26, R26, 0x1, -R2.reuse ;  /* 0x000000011a1ab824 */ /* 0x100fe200078e0a02 */
[----:B------:R-:W-:Y:S01]  /*1310*/  ISETP.GE.AND P1, PT, R18, RZ, PT ;  /* 0x000000ff1200720c */ /* 0x000fe20003f26270 */
[----:B------:R-:W-:Y:S01]  /*1320*/  @!P2 IMAD.MOV R23, RZ, RZ, -R23 ;  /* 0x000000ffff17a224 */ /* 0x000fe200078e0a17 */
[----:B------:R-:W-:Y:S01]  /*1330*/  ISETP.GE.AND P2, PT, R20, RZ, PT ;  /* 0x000000ff1400720c */ /* 0x000fe20003f46270 */
[C---:B------:R-:W-:Y:S01]  /*1340*/  VIADD R44, R3.reuse, 0x3c ;  /* 0x0000003c032c7836 */ /* 0x040fe20000000000 */
[----:B------:R-:W-:Y:S01]  /*1350*/  ISETP.GT.U32.AND P3, PT, R2, R26, PT ;  /* 0x0000001a0200720c */ /* 0x000fe20003f64070 */
[----:B------:R-:W-:Y:S01]  /*1360*/  VIADD R46, R3, 0x79 ;  /* 0x00000079032e7836 */ /* 0x000fe20000000000 */
[----:B------:R-:W-:Y:S01]  /*1370*/  @!P0 IADD3 R25, R25, -R2, RZ ;  /* 0x8000000219198210 */ /* 0x000fe20007ffe0ff */
[----:B------:R-:W-:Y:S01]  /*1380*/  @!P4 IMAD.IADD R27, R27, 0x1, -R2 ;  /* 0x000000011b1bc824 */ /* 0x000fe200078e0a02 */
[----:B------:R-:W-:Y:S01]  /*1390*/  ISETP.GE.AND P0, PT, R29, RZ, PT ;  /* 0x000000ff1d00720c */ /* 0x000fe20003f06270 */
[----:B------:R-:W-:Y:S01]  /*13a0*/  VIADD R48, R3, 0x7a ;  /* 0x0000007a03307836 */ /* 0x000fe20000000000 */
[----:B------:R-:W-:Y:S01]  /*13b0*/  IABS R29, R18 ;  /* 0x00000012001d7213 */ /* 0x000fe20000000000 */
[----:B------:R-:W-:Y:S01]  /*13c0*/  @!P5 IMAD.MOV R25, RZ, RZ, -R25 ;  /* 0x000000ffff19d224 */ /* 0x000fe200078e0a19 */
[----:B------:R-:W-:Y:S01]  /*13d0*/  ISETP.GE.AND P5, PT, R17, RZ, PT ;  /* 0x000000ff1100720c */ /* 0x000fe20003fa6270 */
[----:B------:R-:W-:Y:S01]  /*13e0*/  IMAD.HI.U32 R17, R12, R19, RZ ;  /* 0x000000130c117227 */ /* 0x000fe200078e00ff */
[----:B------:R-:W-:-:S02]  /*13f0*/  ISETP.GT.U32.AND P4, PT, R2, R27, PT ;  /* 0x0000001b0200720c */ /* 0x000fc40003f84070 */
[----:B------:R-:W-:Y:S01]  /*1400*/  IADD3 R20, R3, 0xb, RZ ;  /* 0x0000000b03147810 */ /* 0x000fe20007ffe0ff */
[----:B------:R-:W-:Y:S01]  /*1410*/  IMAD.MOV R17, RZ, RZ, -R17 ;  /* 0x000000ffff117224 */ /* 0x000fe200078e0a11 */
[----:B------:R-:W-:Y:S01]  /*1420*/  IABS R187, R46 ;  /* 0x0000002e00bb7213 */ /* 0x000fe20000000000 */
[--C-:B------:R-:W-:Y:S01]  /*1430*/  @!P3 IMAD.IADD R26, R26, 0x1, -R2.reuse ;  /* 0x000000011a1ab824 */ /* 0x100fe200078e0a02 */
[----:B------:R-:W-:Y:S01]  /*1440*/  ISETP.GT.U32.AND P3, PT, R2, R30, PT ;  /* 0x0000001e0200720c */ /* 0x000fe20003f64070 */
[----:B------:R-:W-:Y:S01]  /*1450*/  IMAD.HI.U32 R18, R12, R29, RZ ;  /* 0x0000001d0c127227 */ /* 0x000fe200078e00ff */
[----:B------:R-:W-:Y:S02]  /*1460*/  IABS R21, R20 ;  /* 0x0000001400157213 */ /* 0x000fe40000000000 */
[----:B------:R-:W-:Y:S01]  /*1470*/  IABS R181, R48 ;  /* 0x0000003000b57213 */ /* 0x000fe20000000000 */
[----:B------:R-:W-:Y:S01]  /*1480*/  IMAD R28, R2, R17, R19 ;  /* 0x00000011021c7224 */ /* 0x000fe200078e0213 */
[----:B------:R-:W-:Y:S01]  /*1490*/  IADD3 R18, -R18, RZ, RZ ;  /* 0x000000ff12127210 */ /* 0x000fe20007ffe1ff */
[----:B------:R-:W-:-:S02]  /*14a0*/  @!P4 IMAD.IADD R27, R27, 0x1, -R2 ;  /* 0x000000011b1bc824 */ /* 0x000fc400078e0a02 */
[----:B------:R-:W-:Y:S01]  /*14b0*/  @!P6 IMAD.MOV R26, RZ, RZ, -R26 ;  /* 0x000000ffff1ae224 */ /* 0x000fe200078e0a1a */
[C---:B------:R-:W-:Y:S01]  /*14c0*/  ISETP.GT.U32.AND P4, PT, R2.reuse, R28, PT ;  /* 0x0000001c0200720c */ /* 0x040fe20003f84070 */
[----:B------:R-:W-:Y:S02]  /*14d0*/  IMAD R29, R2, R18, R29 ;  /* 0x00000012021d7224 */ /* 0x000fe400078e021d */
[--C-:B------:R-:W-:Y:S02]  /*14e0*/  @!P3 IMAD.IADD R30, R30, 0x1, -R2.reuse ;  /* 0x000000011e1eb824 */ /* 0x100fe400078e0a02 */
[----:B------:R-:W-:Y:S01]  /*14f0*/  IMAD.HI.U32 R17, R12, R21, RZ ;  /* 0x000000150c117227 */ /* 0x000fe200078e00ff */
[C---:B------:R-:W-:Y:S02]  /*1500*/  ISETP.GT.U32.AND P6, PT, R2.reuse, R29, PT ;  /* 0x0000001d0200720c */ /* 0x040fe40003fc4070 */
[----:B------:R-:W-:Y:S01]  /*1510*/  ISETP.GT.U32.AND P3, PT, R2, R30, PT ;  /* 0x0000001e0200720c */ /* 0x000fe20003f64070 */
[----:B------:R-:W-:Y:S01]  /*1520*/  @!P2 IMAD.MOV R27, RZ, RZ, -R27 ;  /* 0x000000ffff1ba224 */ /* 0x000fe200078e0a1b */
[----:B------:R-:W-:Y:S01]  /*1530*/  ISETP.GE.AND P2, PT, R20, RZ, PT ;  /* 0x000000ff1400720c */ /* 0x000fe20003f46270 */
[----:B------:R-:W-:Y:S01]  /*1540*/  IMAD.MOV R17, RZ, RZ, -R17 ;  /* 0x000000ffff117224 */ /* 0x000fe200078e0a11 */
[----:B------:R-:W-:Y:S01]  /*1550*/  IADD3 R20, R3, 0xd, RZ ;  /* 0x0000000d03147810 */ /* 0x000fe20007ffe0ff */
[----:B------:R-:W-:-:S02]  /*1560*/  @!P4 IMAD.IADD R28, R28, 0x1, -R2 ;  /* 0x000000011c1cc824 */ /* 0x000fc400078e0a02 */
[----:B------:R-:W-:-:S03]  /*1570*/  IMAD.HI.U32 R18, R12, R33, RZ ;  /* 0x000000210c127227 */ /* 0x000fc600078e00ff */
[----:B------:R-:W-:Y:S01]  /*1580*/  ISETP.GT.U32.AND P4, PT, R2, R28, PT ;  /* 0x0000001c0200720c */ /* 0x000fe20003f84070 */
[--C-:B------:R-:W-:Y:S01]  /*1590*/  @!P6 IMAD.IADD R29, R29, 0x1, -R2.reuse ;  /* 0x000000011d1de824 */ /* 0x100fe200078e0a02 */
[----:B------:R-:W-:Y:S01]  /*15a0*/  IADD3 R18, -R18, RZ, RZ ;  /* 0x000000ff12127210 */ /* 0x000fe20007ffe1ff */
[----:B------:R-:W-:Y:S01]  /*15b0*/  @!P3 IMAD.IADD R30, R30, 0x1, -R2 ;  /* 0x000000011e1eb824 */ /* 0x000fe200078e0a02 */
[----:B------:R-:W-:Y:S01]  /*15c0*/  ISETP.GE.AND P3, PT, R31, RZ, PT ;  /* 0x000000ff1f00720c */ /* 0x000fe20003f66270 */
[C---:B------:R-:W-:Y:S01]  /*15d0*/  IMAD R34, R2.reuse, R17, R21 ;  /* 0x0000001102227224 */ /* 0x040fe200078e0215 */
[----:B------:R-:W-:Y:S01]  /*15e0*/  IABS R31, R20 ;  /* 0x00000014001f7213 */ /* 0x000fe20000000000 */
[C---:B------:R-:W-:Y:S01]  /*15f0*/  IMAD R33, R2.reuse, R18, R33 ;  /* 0x0000001202217224 */ /* 0x040fe200078e0221 */
[----:B------:R-:W-:Y:S01]  /*1600*/  ISETP.GT.U32.AND P6, PT, R2, R29, PT ;  /* 0x0000001d0200720c */ /* 0x000fe20003fc4070 */
[----:B------:R-:W-:Y:S01]  /*1610*/  IMAD.HI.U32 R18, R12, R35, RZ ;  /* 0x000000230c127227 */ /* 0x000fe200078e00ff */
[----:B------:R-:W-:-:S03]  /*1620*/  IABS R21, R36 ;  /* 0x0000002400157213 */ /* 0x000fc60000000000 */
[----:B------:R-:W-:-:S04]  /*1630*/  IMAD.HI.U32 R17, R12, R31, RZ ;  /* 0x0000001f0c117227 */ /* 0x000fc800078e00ff */
[----:B------:R-:W-:Y:S01]  /*1640*/  @!P4 IMAD.IADD R28, R28, 0x1, -R2 ;  /* 0x000000011c1cc824 */ /* 0x000fe200078e0a02 */
[C---:B------:R-:W-:Y:S01]  /*1650*/  ISETP.GT.U32.AND P4, PT, R2.reuse, R34, PT ;  /* 0x000000220200720c */ /* 0x040fe20003f84070 */
[----:B------:R-:W-:Y:S01]  /*1660*/  IMAD.MOV R18, RZ, RZ, -R18 ;  /* 0x000000ffff127224 */ /* 0x000fe200078e0a12 */
[----:B------:R-:W-:Y:S01]  /*1670*/  IADD3 R19, -R17, RZ, RZ ;  /* 0x000000ff11137210 */ /* 0x000fe20007ffe1ff */
[----:B------:R-:W-:Y:S01]  /*1680*/  @!P6 IMAD.IADD R29, R29, 0x1, -R2 ;  /* 0x000000011d1de824 */ /* 0x000fe200078e0a02 */
[----:B------:R-:W-:Y:S01]  /*1690*/  ISETP.GT.U32.AND P6, PT, R2, R33, PT ;  /* 0x000000210200720c */ /* 0x000fe20003fc4070 */
[----:B------:R-:W-:-:S04]  /*16a0*/  IMAD.HI.U32 R17, R12, R21, RZ ;  /* 0x000000150c117227 */ /* 0x000fc800078e00ff */
[----:B------:R-:W-:Y:S02]  /*16b0*/  IMAD R31, R2, R19, R31 ;  /* 0x00000013021f7224 */ /* 0x000fe400078e021f */
[----:B------:R-:W-:Y:S02]  /*16c0*/  IMAD.MOV R32, RZ, RZ, -R17 ;  /* 0x000000ffff207224 */ /* 0x000fe400078e0a11 */
[----:B------:R-:W-:Y:S01]  /*16d0*/  @!P4 IADD3 R34, R34, -R2, RZ ;  /* 0x800000022222c210 */ /* 0x000fe20007ffe0ff */
[----:B------:R-:W-:Y:S01]  /*16e0*/  @!P5 IMAD.MOV R28, RZ, RZ, -R28 ;  /* 0x000000ffff1cd224 */ /* 0x000fe200078e0a1c */
[C---:B------:R-:W-:Y:S01]  /*16f0*/  ISETP.GT.U32.AND P4, PT, R2.reuse, R31, PT ;  /* 0x0000001f0200720c */ /* 0x040fe20003f84070 */
[----:B------:R-:W-:Y:S02]  /*1700*/  IMAD R32, R2, R32, R21 ;  /* 0x0000002002207224 */ /* 0x000fe400078e0215 */
[----:B------:R-:W-:Y:S02]  /*1710*/  @!P6 IMAD.IADD R33, R33, 0x1, -R2 ;  /* 0x000000012121e824 */ /* 0x000fe400078e0a02 */
[----:B------:R-:W-:Y:S01]  /*1720*/  IMAD.HI.U32 R17, R12, R39, RZ ;  /* 0x000000270c117227 */ /* 0x000fe200078e00ff */
[----:B------:R-:W-:-:S03]  /*1730*/  ISETP.GT.U32.AND P6, PT, R2, R32, PT ;  /* 0x000000200200720c */ /* 0x000fc60003fc4070 */
[----:B------:R-:W-:Y:S02]  /*1740*/  IMAD R35, R2, R18, R35 ;  /* 0x0000001202237224 */ /* 0x000fe400078e0223 */
[----:B------:R-:W-:-:S04]  /*1750*/  IMAD.HI.U32 R19, R12, R37, RZ ;  /* 0x000000250c137227 */ /* 0x000fc800078e00ff */
[----:B------:R-:W-:Y:S01]  /*1760*/  @!P4 IMAD.IADD R31, R31, 0x1, -R2 ;  /* 0x000000011f1fc824 */ /* 0x000fe200078e0a02 */
[----:B------:R-:W-:Y:S01]  /*1770*/  ISETP.GT.U32.AND P4, PT, R2, R33, PT ;  /* 0x000000210200720c */ /* 0x000fe20003f84070 */
[----:B------:R-:W-:Y:S02]  /*1780*/  IMAD.MOV R17, RZ, RZ, -R17 ;  /* 0x000000ffff117224 */ /* 0x000fe400078e0a11 */
[----:B------:R-:W-:Y:S01]  /*1790*/  @!P6 IADD3 R32, R32, -R2, RZ ;  /* 0x800000022020e210 */ /* 0x000fe20007ffe0ff */
[----:B------:R-:W-:Y:S01]  /*17a0*/  @!P0 IMAD.MOV R30, RZ, RZ, -R30 ;  /* 0x000000ffff1e8224 */ /* 0x000fe200078e0a1e */
[C---:B------:R-:W-:Y:S01]  /*17b0*/  ISETP.GT.U32.AND P5, PT, R2.reuse, R31, PT ;  /* 0x0000001f0200720c */ /* 0x040fe20003fa4070 */
[----:B------:R-:W-:Y:S01]  /*17c0*/  @!P1 IMAD.MOV R29, RZ, RZ, -R29 ;  /* 0x000000ffff1d9224 */ /* 0x000fe200078e0a1d */
[C---:B------:R-:W-:Y:S01]  /*17d0*/  ISETP.GT.U32.AND P0, PT, R2.reuse, R34, PT ;  /* 0x000000220200720c */ /* 0x040fe20003f04070 */
[C---:B------:R-:W-:Y:S01]  /*17e0*/  VIADD R21, R3.reuse, 0x13 ;  /* 0x0000001303157836 */ /* 0x040fe20000000000 */
[C---:B------:R-:W-:Y:S01]  /*17f0*/  ISETP.GT.U32.AND P1, PT, R2.reuse, R35, PT ;  /* 0x000000230200720c */ /* 0x040fe20003f24070 */
[----:B------:R-:W-:Y:S01]  /*1800*/  IMAD.MOV R19, RZ, RZ, -R19 ;  /* 0x000000ffff137224 */ /* 0x000fe200078e0a13 */
[C---:B------:R-:W-:Y:S01]  /*1810*/  ISETP.GT.U32.AND P6, PT, R2.reuse, R32, PT ;  /* 0x000000200200720c */ /* 0x040fe20003fc4070 */
[C---:B------:R-:W-:Y:S01]  /*1820*/  IMAD R39, R2.reuse, R17, R39 ;  /* 0x0000001102277224 */ /* 0x040fe200078e0227 */
[----:B------:R-:W-:Y:S01]  /*1830*/  IABS R43, R21 ;  /* 0x00000015002b7213 */ /* 0x000fe20000000000 */
[C---:B------:R-:W-:Y:S01]  /*1840*/  IMAD R37, R2.reuse, R19, R37 ;  /* 0x0000001302257224 */ /* 0x040fe200078e0225 */
[C---:B------:R-:W-:Y:S01]  /*1850*/  IADD3 R19, R3.reuse, 0x12, RZ ;  /* 0x0000001203137810 */ /* 0x040fe20007ffe0ff */
[----:B------:R-:W-:Y:S01]  /*1860*/  VIADD R75, R3, 0x7d ;  /* 0x0000007d034b7836 */ /* 0x000fe20000000000 */
[----:B------:R-:W-:Y:S01]  /*1870*/  @!P4 IADD3 R33, R33, -R2, RZ ;  /* 0x800000022121c210 */ /* 0x000fe20007ffe0ff */
[----:B------:R-:W-:Y:S01]  /*1880*/  @!P5 IMAD.IADD R31, R31, 0x1, -R2 ;  /* 0x000000011f1fd824 */ /* 0x000fe200078e0a02 */
[----:B------:R-:W-:Y:S01]  /*1890*/  ISETP.GT.U32.AND P5, PT, R2, R39, PT ;  /* 0x000000270200720c */ /* 0x000fe20003fa4070 */
[----:B------:R-:W-:Y:S01]  /*18a0*/  IMAD.HI.U32 R18, R12, R43, RZ ;  /* 0x0000002b0c127227 */ /* 0x000fe200078e00ff */
[----:B------:R-:W-:-:S02]  /*18b0*/  IABS R41, R19 ;  /* 0x0000001300297213 */ /* 0x000fc40000000000 */
[----:B------:R-:W-:Y:S01]  /*18c0*/  ISETP.GE.AND P4, PT, R20, RZ, PT ;  /* 0x000000ff1400720c */ /* 0x000fe20003f86270 */
[--C-:B------:R-:W-:Y:S01]  /*18d0*/  @!P0 IMAD.IADD R34, R34, 0x1, -R2.reuse ;  /* 0x0000000122228824 */ /* 0x100fe200078e0a02 */
[----:B------:R-:W-:Y:S01]  /*18e0*/  ISETP.GT.U32.AND P0, PT, R2, R37, PT ;  /* 0x000000250200720c */ /* 0x000fe20003f04070 */
[--C-:B------:R-:W-:Y:S01]  /*18f0*/  @!P1 IMAD.IADD R35, R35, 0x1, -R2.reuse ;  /* 0x0000000123239824 */ /* 0x100fe200078e0a02 */
[----:B------:R-:W-:Y:S01]  /*1900*/  IADD3 R18, -R18, RZ, RZ ;  /* 0x000000ff12127210 */ /* 0x000fe20007ffe1ff */
[----:B------:R-:W-:Y:S01]  /*1910*/  IMAD.HI.U32 R17, R12, R41, RZ ;  /* 0x000000290c117227 */ /* 0x000fe200078e00ff */
[----:B------:R-:W-:Y:S02]  /*1920*/  ISETP.GE.AND P1, PT, R38, RZ, PT ;  /* 0x000000ff2600720c */ /* 0x000fe40003f26270 */
[----:B------:R-:W-:Y:S01]  /*1930*/  IABS R183, R75 ;  /* 0x0000004b00b77213 */ /* 0x000fe20000000000 */
[----:B------:R-:W-:Y:S01]  /*1940*/  @!P6 IMAD.IADD R32, R32, 0x1, -R2 ;  /* 0x000000012020e824 */ /* 0x000fe200078e0a02 */
[----:B------:R-:W-:Y:S01]  /*1950*/  ISETP.GE.AND P6, PT, R36, RZ, PT ;  /* 0x000000ff2400720c */ /* 0x000fe20003fc6270 */
[----:B------:R-:W-:Y:S01]  /*1960*/  @!P2 IMAD.MOV R34, RZ, RZ, -R34 ;  /* 0x000000ffff22a224 */ /* 0x000fe200078e0a22 */
[C---:B------:R-:W-:Y:S01]  /*1970*/  ISETP.GT.U32.AND P2, PT, R2.reuse, R35, PT ;  /* 0x000000230200720c */ /* 0x040fe20003f44070 */
[----:B------:R-:W-:Y:S01]  /*1980*/  IMAD.MOV R17, RZ, RZ, -R17 ;  /* 0x000000ffff117224 */ /* 0x000fe200078e0a11 */
[----:B------:R-:W-:Y:S01]  /*1990*/  @!P5 IADD3 R39, R39, -R2, RZ ;  /* 0x800000022727d210 */ /* 0x000fe20007ffe0ff */
[C---:B------:R-:W-:Y:S01]  /*19a0*/  IMAD R43, R2.reuse, R18, R43 ;  /* 0x00000012022b7224 */ /* 0x040fe200078e022b */
[----:B------:R-:W-:Y:S01]  /*19b0*/  @!P4 IADD3 R31, -R31, RZ, RZ ;  /* 0x000000ff1f1fc210 */ /* 0x000fe20007ffe1ff */
[----:B------:R-:W-:Y:S01]  /*19c0*/  VIADD R18, R3, 0x14 ;  /* 0x0000001403127836 */ /* 0x000fe20000000000 */
[C---:B------:R-:W-:Y:S01]  /*19d0*/  ISETP.GT.U32.AND P5, PT, R2.reuse, R39, PT ;  /* 0x000000270200720c */ /* 0x040fe20003fa4070 */
[----:B------:R-:W-:-:S02]  /*19e0*/  IMAD R41, R2, R17, R41 ;  /* 0x0000001102297224 */ /* 0x000fc400078e0229 */
[----:B------:R-:W-:Y:S01]  /*19f0*/  @!P0 IMAD.IADD R37, R37, 0x1, -R2 ;  /* 0x0000000125258824 */ /* 0x000fe200078e0a02 */
[----:B------:R-:W-:Y:S01]  /*1a00*/  IABS R47, R18 ;  /* 0x00000012002f7213 */ /* 0x000fe20000000000 */
[----:B------:R-:W-:Y:S01]  /*1a10*/  @!P6 IMAD.MOV R32, RZ, RZ, -R32 ;  /* 0x000000ffff20e224 */ /* 0x000fe200078e0a20 */
[----:B------:R-:W-:Y:S01]  /*1a20*/  ISETP.GT.U32.AND P4, PT, R2, R41, PT ;  /* 0x000000290200720c */ /* 0x000fe20003f84070 */
[--C-:B------:R-:W-:Y:S01]  /*1a30*/  @!P2 IMAD.IADD R35, R35, 0x1, -R2.reuse ;  /* 0x000000012323a824 */ /* 0x100fe200078e0a02 */
[----:B------:R-:W-:Y:S01]  /*1a40*/  ISETP.GE.AND P6, PT, R42, RZ, PT ;  /* 0x000000ff2a00720c */ /* 0x000fe20003fc6270 */
[----:B------:R-:W-:Y:S01]  /*1a50*/  IMAD.HI.U32 R17, R12, R47, RZ ;  /* 0x0000002f0c117227 */ /* 0x000fe200078e00ff */
[----:B------:R-:W-:Y:S02]  /*1a60*/  ISETP.GT.U32.AND P2, PT, R2, R43, PT ;  /* 0x0000002b0200720c */ /* 0x000fe40003f44070 */
[----:B------:R-:W-:Y:S01]  /*1a70*/  ISETP.GE.AND P0, PT, R40, RZ, PT ;  /* 0x000000ff2800720c */ /* 0x000fe20003f06270 */
[----:B------:R-:W-:Y:S01]  /*1a80*/  @!P3 IMAD.MOV R33, RZ, RZ, -R33 ;  /* 0x000000ffff21b224 */ /* 0x000fe200078e0a21 */
[C---:B------:R-:W-:Y:S01]  /*1a90*/  ISETP.GT.U32.AND P3, PT, R2.reuse, R37, PT ;  /* 0x000000250200720c */ /* 0x040fe20003f64070 */
[----:B------:R-:W-:Y:S01]  /*1aa0*/  IMAD.MOV R17, RZ, RZ, -R17 ;  /* 0x000000ffff117224 */ /* 0x000fe200078e0a11 */
[----:B------:R-:W-:Y:S01]  /*1ab0*/  @!P5 IADD3 R39, R39, -R2, RZ ;  /* 0x800000022727d210 */ /* 0x000fe20007ffe0ff */
[----:B------:R-:W-:Y:S01]  /*1ac0*/  VIADD R20, R3, 0x15 ;  /* 0x0000001503147836 */ /* 0x000fe20000000000 */
[----:B------:R-:W-:Y:S01]  /*1ad0*/  @!P1 IADD3 R35, -R35, RZ, RZ ;  /* 0x000000ff23239210 */ /* 0x000fe20007ffe1ff */
[C---:B------:R-:W-:Y:S01]  /*1ae0*/  IMAD R47, R2.reuse, R17, R47 ;  /* 0x00000011022f7224 */ /* 0x040fe200078e022f */
[----:B------:R-:W-:Y:S01]  /*1af0*/  ISETP.GE.AND P5, PT, R21, RZ, PT ;  /* 0x000000ff1500720c */ /* 0x000fe20003fa6270 */
[--C-:B------:R-:W-:Y:S01]  /*1b00*/  @!P4 IMAD.IADD R41, R41, 0x1, -R2.reuse ;  /* 0x000000012929c824 */ /* 0x100fe200078e0a02 */
[----:B------:R-:W-:Y:S01]  /*1b10*/  IABS R45, R20 ;  /* 0x00000014002d7213 */ /* 0x000fe20000000000 */
[----:B------:R-:W-:Y:S01]  /*1b20*/  @!P6 IMAD.MOV R39, RZ, RZ, -R39 ;  /* 0x000000ffff27e224 */ /* 0x000fe200078e0a27 */
[C---:B------:R-:W-:Y:S01]  /*1b30*/  ISETP.GT.U32.AND P6, PT, R2.reuse, R47, PT ;  /* 0x0000002f0200720c */ /* 0x040fe20003fc4070 */
[--C-:B------:R-:W-:Y:S01]  /*1b40*/  @!P2 IMAD.IADD R43, R43, 0x1, -R2.reuse ;  /* 0x000000012b2ba824 */ /* 0x100fe200078e0a02 */
[----:B------:R-:W-:Y:S01]  /*1b50*/  ISETP.GT.U32.AND P2, PT, R2, R41, PT ;  /* 0x000000290200720c */ /* 0x000fe20003f44070 */
[----:B------:R-:W-:Y:S01]  /*1b60*/  @!P3 IMAD.IADD R37, R37, 0x1, -R2 ;  /* 0x000000012525b824 */ /* 0x000fe200078e0a02 */
[----:B------:R-:W-:Y:S01]  /*1b70*/  ISETP.GE.AND P4, PT, R18, RZ, PT ;  /* 0x000000ff1200720c */ /* 0x000fe20003f86270 */
[----:B------:R-:W-:Y:S01]  /*1b80*/  VIADD R17, R3, 0x16 ;  /* 0x0000001603117836 */ /* 0x000fe20000000000 */
[----:B------:R-:W-:Y:S01]  /*1b90*/  ISETP.GE.AND P3, PT, R19, RZ, PT ;  /* 0x000000ff1300720c */ /* 0x000fe20003f66270 */
[----:B------:R-:W-:Y:S01]  /*1ba0*/  @!P0 IMAD.MOV R37, RZ, RZ, -R37 ;  /* 0x000000ffff258224 */ /* 0x000fe200078e0a25 */
[----:B------:R-:W-:Y:S01]  /*1bb0*/  ISETP.GT.U32.AND P0, PT, R2, R43, PT ;  /* 0x0000002b0200720c */ /* 0x000fe20003f04070 */
[----:B------:R-:W-:Y:S01]  /*1bc0*/  IMAD.HI.U32 R18, R12, R45, RZ ;  /* 0x0000002d0c127227 */ /* 0x000fe200078e00ff */
[----:B------:R-:W-:-:S02]  /*1bd0*/  IABS R49, R17 ;  /* 0x0000001100317213 */ /* 0x000fc40000000000 */
[----:B------:R-:W-:Y:S01]  /*1be0*/  ISETP.GE.AND P1, PT, R20, RZ, PT ;  /* 0x000000ff1400720c */ /* 0x000fe20003f26270 */
[----:B------:R-:W-:Y:S02]  /*1bf0*/  IMAD.MOV R18, RZ, RZ, -R18 ;  /* 0x000000ffff127224 */ /* 0x000fe400078e0a12 */
[--C-:B------:R-:W-:Y:S02]  /*1c00*/  @!P6 IMAD.IADD R47, R47, 0x1, -R2.reuse ;  /* 0x000000012f2fe824 */ /* 0x100fe400078e0a02 */
[----:B------:R-:W-:Y:S01]  /*1c10*/  @!P2 IMAD.IADD R41, R41, 0x1, -R2 ;  /* 0x000000012929a824 */ /* 0x000fe200078e0a02 */
[----:B------:R-:W-:Y:S01]  /*1c20*/  ISETP.GE.AND P2, PT, R17, RZ, PT ;  /* 0x000000ff1100720c */ /* 0x000fe20003f46270 */
[C---:B------:R-:W-:Y:S01]  /*1c30*/  IMAD R45, R2.reuse, R18, R45 ;  /* 0x00000012022d7224 */ /* 0x040fe200078e022d */
[----:B------:R-:W-:Y:S01]  /*1c40*/  ISETP.GT.U32.AND P6, PT, R2, R47, PT ;  /* 0x0000002f0200720c */ /* 0x000fe20003fc4070 */
[----:B------:R-:W-:Y:S01]  /*1c50*/  IMAD.HI.U32 R17, R12, R49, RZ ;  /* 0x000000310c117227 */ /* 0x000fe200078e00ff */
[----:B------:R-:W-:-:S02]  /*1c60*/  @!P0 IADD3 R43, R43, -R2, RZ ;  /* 0x800000022b2b8210 */ /* 0x000fc40007ffe0ff */
[C---:B------:R-:W-:Y:S01]  /*1c70*/  ISETP.GT.U32.AND P0, PT, R2.reuse, R45, PT ;  /* 0x0000002d0200720c */ /* 0x040fe20003f04070 */
[----:B------:R-:W-:Y:S01]  /*1c80*/  VIADD R20, R3, 0x18 ;  /* 0x0000001803147836 */ /* 0x000fe20000000000 */
[----:B------:R-:W-:Y:S01]  /*1c90*/  IADD3 R17, -R17, RZ, RZ ;  /* 0x000000ff11117210 */ /* 0x000fe20007ffe1ff */
[----:B------:R-:W-:Y:S01]  /*1ca0*/  @!P3 IMAD.MOV R41, RZ, RZ, -R41 ;  /* 0x000000ffff29b224 */ /* 0x000fe200078e0a29 */
[C---:B------:R-:W-:Y:S01]  /*1cb0*/  IADD3 R18, R3.reuse, 0x17, RZ ;  /* 0x0000001703127810 */ /* 0x040fe20007ffe0ff */
[----:B------:R-:W-:Y:S01]  /*1cc0*/  VIADD R36, R3, 0x1b ;  /* 0x0000001b03247836 */ /* 0x000fe20000000000 */
[----:B------:R-:W-:Y:S01]  /*1cd0*/  IABS R51, R20 ;  /* 0x0000001400337213 */ /* 0x000fe20000000000 */
[----:B------:R-:W-:Y:S01]  /*1ce0*/  IMAD R49, R2, R17, R49 ;  /* 0x0000001102317224 */ /* 0x000fe200078e0231 */
[----:B------:R-:W-:Y:S01]  /*1cf0*/  IABS R21, R18 ;  /* 0x0000001200157213 */ /* 0x000fe20000000000 */
[----:B------:R-:W-:Y:S01]  /*1d00*/  @!P6 IMAD.IADD R47, R47, 0x1, -R2 ;  /* 0x000000012f2fe824 */ /* 0x000fe200078e0a02 */
[----:B------:R-:W-:Y:S01]  /*1d10*/  ISETP.GE.AND P3, PT, R18, RZ, PT ;  /* 0x000000ff1200720c */ /* 0x000fe20003f66270 */
[----:B------:R-:W-:Y:S01]  /*1d20*/  IMAD.HI.U32 R19, R12, R51, RZ ;  /* 0x000000330c137227 */ /* 0x000fe200078e00ff */
[----:B------:R-:W-:-:S03]  /*1d30*/  ISETP.GT.U32.AND P6, PT, R2, R49, PT ;  /* 0x000000310200720c */ /* 0x000fc60003fc4070 */
[----:B------:R-:W-:Y:S02]  /*1d40*/  @!P0 IMAD.IADD R45, R45, 0x1, -R2 ;  /* 0x000000012d2d8824 */ /* 0x000fe400078e0a02 */
[----:B------:R-:W-:-:S03]  /*1d50*/  IMAD.HI.U32 R18, R12, R21, RZ ;  /* 0x000000150c127227 */ /* 0x000fc600078e00ff */
[C---:B------:R-:W-:Y:S01]  /*1d60*/  ISETP.GT.U32.AND P0, PT, R2.reuse, R45, PT ;  /* 0x0000002d0200720c */ /* 0x040fe20003f04070 */
[----:B------:R-:W-:Y:S02]  /*1d70*/  IMAD.MOV R19, RZ, RZ, -R19 ;  /* 0x000000ffff137224 */ /* 0x000fe400078e0a13 */
[----:B------:R-:W-:Y:S02]  /*1d80*/  IMAD.MOV R18, RZ, RZ, -R18 ;  /* 0x000000ffff127224 */ /* 0x000fe400078e0a12 */
[C---:B------:R-:W-:Y:S02]  /*1d90*/  IMAD R51, R2.reuse, R19, R51 ;  /* 0x0000001302337224 */ /* 0x040fe400078e0233 */
[C---:B------:R-:W-:Y:S01]  /*1da0*/  IMAD R50, R2.reuse, R18, R21 ;  /* 0x0000001202327224 */ /* 0x040fe200078e0215 */
[----:B------:R-:W-:Y:S01]  /*1db0*/  IADD3 R18, R3, 0x19, RZ ;  /* 0x0000001903127810 */ /* 0x000fe20007ffe0ff */
[----:B------:R-:W-:Y:S01]  /*1dc0*/  @!P6 IMAD.IADD R49, R49, 0x1, -R2 ;  /* 0x000000013131e824 */ /* 0x000fe200078e0a02 */
[C---:B------:R-:W-:Y:S01]  /*1dd0*/  ISETP.GT.U32.AND P6, PT, R2.reuse, R51, PT ;  /* 0x000000330200720c */ /* 0x040fe20003fc4070 */
[----:B------:R-:W-:Y:S01]  /*1de0*/  @!P4 IMAD.MOV R47, RZ, RZ, -R47 ;  /* 0x000000ffff2fc224 */ /* 0x000fe200078e0a2f */
[----:B------:R-:W-:Y:S01]  /*1df0*/  IABS R19, R18 ;  /* 0x0000001200137213 */ /* 0x000fe20000000000 */
[----:B------:R-:W-:Y:S01]  /*1e00*/  @!P5 IMAD.MOV R43, RZ, RZ, -R43 ;  /* 0x000000ffff2bd224 */ /* 0x000fe200078e0a2b */
[----:B------:R-:W-:Y:S01]  /*1e10*/  @!P0 IADD3 R45, R45, -R2, RZ ;  /* 0x800000022d2d8210 */ /* 0x000fe20007ffe0ff */
[----:B------:R-:W-:Y:S01]  /*1e20*/  VIADD R38, R3, 0x1c ;  /* 0x0000001c03267836 */ /* 0x000fe20000000000 */
[----:B------:R-:W-:Y:S01]  /*1e30*/  ISETP.GT.U32.AND P0, PT, R2, R50, PT ;  /* 0x000000320200720c */ /* 0x000fe20003f04070 */
[----:B------:R-:W-:Y:S01]  /*1e40*/  IMAD.HI.U32 R17, R12, R19, RZ ;  /* 0x000000130c117227 */ /* 0x000fe200078e00ff */
[----:B------:R-:W-:-:S02]  /*1e50*/  ISETP.GT.U32.AND P4, PT, R2, R49, PT ;  /* 0x000000310200720c */ /* 0x000fc40003f84070 */
[----:B------:R-:W-:Y:S01]  /*1e60*/  ISETP.GE.AND P5, PT, R20, RZ, PT ;  /* 0x000000ff1400720c */ /* 0x000fe20003fa6270 */
[----:B------:R-:W-:Y:S01]  /*1e70*/  VIADD R20, R3, 0x1a ;  /* 0x0000001a03147836 */ /* 0x000fe20000000000 */
[----:B------:R-:W-:Y:S01]  /*1e80*/  IABS R21, R36 ;  /* 0x0000002400157213 */ /* 0x000fe20000000000 */
[----:B------:R-:W-:Y:S01]  /*1e90*/  IMAD.MOV R17, RZ, RZ, -R17 ;  /* 0x000000ffff117224 */ /* 0x000fe200078e0a11 */
[----:B------:R-:W-:Y:S01]  /*1ea0*/  @!P6 IADD3 R51, R51, -R2, RZ ;  /* 0x800000023333e210 */ /* 0x000fe20007ffe0ff */
[----:B------:R-:W-:Y:S01]  /*1eb0*/  @!P1 IMAD.MOV R45, RZ, RZ, -R45 ;  /* 0x000000ffff2d9224 */ /* 0x000fe200078e0a2d */
[----:B------:R-:W-:Y:S01]  /*1ec0*/  IABS R55, R38 ;  /* 0x0000002600377213 */ /* 0x000fe20000000000 */
[C---:B------:R-:W-:Y:S01]  /*1ed0*/  IMAD R52, R2.reuse, R17, R19 ;  /* 0x0000001102347224 */ /* 0x040fe200078e0213 */
[----:B------:R-:W-:Y:S01]  /*1ee0*/  IABS R53, R20 ;  /* 0x0000001400357213 */ /* 0x000fe20000000000 */
[----:B------:R-:W-:Y:S01]  /*1ef0*/  VIADD R40, R3, 0x26 ;  /* 0x0000002603287836 */ /* 0x000fe20000000000 */
[----:B------:R-:W-:Y:S01]  /*1f00*/  ISETP.GT.U32.AND P6, PT, R2, R51, PT ;  /* 0x000000330200720c */ /* 0x000fe20003fc4070 */
[----:B------:R-:W-:Y:S01]  /*1f10*/  @!P4 IMAD.IADD R49, R49, 0x1, -R2 ;  /* 0x000000013131c824 */ /* 0x000fe200078e0a02 */
[----:B------:R-:W-:Y:S01]  /*1f20*/  ISETP.GE.AND P1, PT, R18, RZ, PT ;  /* 0x000000ff1200720c */ /* 0x000fe20003f26270 */
[----:B------:R-:W-:Y:S01]  /*1f30*/  IMAD.HI.U32 R18, R12, R21, RZ ;  /* 0x000000150c127227 */ /* 0x000fe200078e00ff */
[----:B------:R-:W-:-:S02]  /*1f40*/  @!P0 IADD3 R50, R50, -R2, RZ ;  /* 0x8000000232328210 */ /* 0x000fc40007ffe0ff */
[----:B------:R-:W-:Y:S01]  /*1f50*/  ISETP.GT.U32.AND P4, PT, R2, R52, PT ;  /* 0x000000340200720c */ /* 0x000fe20003f84070 */
[----:B------:R-:W-:Y:S01]  /*1f60*/  IMAD.HI.U32 R19, R12, R55, RZ ;  /* 0x000000370c137227 */ /* 0x000fe200078e00ff */
[----:B------:R-:W-:-:S03]  /*1f70*/  ISETP.GT.U32.AND P0, PT, R2, R50, PT ;  /* 0x000000320200720c */ /* 0x000fc60003f04070 */
[----:B------:R-:W-:Y:S01]  /*1f80*/  IMAD.HI.U32 R17, R12, R53, RZ ;  /* 0x000000350c117227 */ /* 0x000fe200078e00ff */
[----:B------:R-:W-:Y:S02]  /*1f90*/  IADD3 R19, -R19, RZ, RZ ;  /* 0x000000ff13137210 */ /* 0x000fe40007ffe1ff */
[----:B------:R-:W-:Y:S01]  /*1fa0*/  @!P6 IADD3 R51, R51, -R2, RZ ;  /* 0x800000023333e210 */ /* 0x000fe20007ffe0ff */
[----:B------:R-:W-:Y:S02]  /*1fb0*/  IMAD.MOV R18, RZ, RZ, -R18 ;  /* 0x000000ffff127224 */ /* 0x000fe400078e0a12 */
[----:B------:R-:W-:Y:S02]  /*1fc0*/  IMAD.MOV R17, RZ, RZ, -R17 ;  /* 0x000000ffff117224 */ /* 0x000fe400078e0a11 */
[C---:B------:R-:W-:Y:S02]  /*1fd0*/  IMAD R56, R2.reuse, R18, R21 ;  /* 0x0000001202387224 */ /* 0x040fe400078e0215 */
[----:B------:R-:W-:-:S02]  /*1fe0*/  IMAD R53, R2, R17, R53 ;  /* 0x0000001102357224 */ /* 0x000fc400078e0235 */
[----:B------:R-:W-:Y:S01]  /*1ff0*/  VIADD R18, R3, 0x1d ;  /* 0x0000001d03127836 */ /* 0x000fe20000000000 */
[C---:B------:R-:W-:Y:S01]  /*2000*/  ISETP.GT.U32.AND P6, PT, R2.reuse, R56, PT ;  /* 0x000000380200720c */ /* 0x040fe20003fc4070 */
[----:B------:R-:W-:Y:S02]  /*2010*/  IMAD R55, R2, R19, R55 ;  /* 0x0000001302377224 */ /* 0x000fe400078e0237 */
[--C-:B------:R-:W-:Y:S01]  /*2020*/  @!P4 IMAD.IADD R52, R52, 0x1, -R2.reuse ;  /* 0x000000013434c824 */ /* 0x100fe200078e0a02 */
[----:B------:R-:W-:Y:S01]  /*2030*/  IABS R19, R18 ;  /* 0x0000001200137213 */ /* 0x000fe20000000000 */
[----:B------:R-:W-:Y:S01]  /*2040*/  @!P5 IMAD.MOV R51, RZ, RZ, -R51 ;  /* 0x000000ffff33d224 */ /* 0x000fe200078e0a33 */
[----:B------:R-:W-:Y:S01]  /*2050*/  ISETP.GT.U32.AND P4, PT, R2, R53, PT ;  /* 0x000000350200720c */ /* 0x000fe20003f84070 */
[----:B------:R-:W-:Y:S01]  /*2060*/  @!P0 IMAD.IADD R50, R50, 0x1, -R2 ;  /* 0x0000000132328824 */ /* 0x000fe200078e0a02 */
[----:B------:R-:W-:Y:S01]  /*2070*/  ISETP.GT.U32.AND P5, PT, R2, R55, PT ;  /* 0x000000370200720c */ /* 0x000fe20003fa4070 */
[----:B------:R-:W-:Y:S01]  /*2080*/  IMAD.HI.U32 R17, R12, R19, RZ ;  /* 0x000000130c117227 */ /* 0x000fe200078e00ff */
[----:B------:R-:W-:-:S03]  /*2090*/  ISETP.GE.AND P0, PT, R20, RZ, PT ;  /* 0x000000ff1400720c */ /* 0x000fc60003f06270 */
[----:B------:R-:W-:Y:S02]  /*20a0*/  VIADD R20, R3, 0x1e ;  /* 0x0000001e03147836 */ /* 0x000fe40000000000 */
[----:B------:R-:W-:Y:S02]  /*20b0*/  IMAD.MOV R17, RZ, RZ, -R17 ;  /* 0x000000ffff117224 */ /* 0x000fe400078e0a11 */
[--C-:B------:R-:W-:Y:S01]  /*20c0*/  @!P6 IMAD.IADD R56, R56, 0x1, -R2.reuse ;  /* 0x000000013838e824 */ /* 0x100fe200078e0a02 */
[----:B------:R-:W-:Y:S01]  /*20d0*/  IABS R57, R20 ;  /* 0x0000001400397213 */ /* 0x000fe20000000000 */
[----:B------:R-:W-:Y:S01]  /*20e0*/  @!P4 IMAD.IADD R53, R53, 0x1, -R2 ;  /* 0x000000013535c824 */ /* 0x000fe200078e0a02 */
[----:B------:R-:W-:Y:S01]  /*20f0*/  ISETP.GE.AND P4, PT, R18, RZ, PT ;  /* 0x000000ff1200720c */ /* 0x000fe20003f86270 */
[----:B------:R-:W-:Y:S01]  /*2100*/  IMAD R54, R2, R17, R19 ;  /* 0x0000001102367224 */ /* 0x000fe200078e0213 */
[----:B------:R-:W-:Y:S01]  /*2110*/  @!P5 IADD3 R55, R55, -R2, RZ ;  /* 0x800000023737d210 */ /* 0x000fe20007ffe0ff */
[----:B------:R-:W-:Y:S01]  /*2120*/  IMAD.HI.U32 R17, R12, R57, RZ ;  /* 0x000000390c117227 */ /* 0x000fe200078e00ff */
[----:B------:R-:W-:-:S02]  /*2130*/  ISETP.GT.U32.AND P5, PT, R2, R56, PT ;  /* 0x000000380200720c */ /* 0x000fc40003fa4070 */
[C---:B------:R-:W-:Y:S01]  /*2140*/  ISETP.GT.U32.AND P6, PT, R2.reuse, R53, PT ;  /* 0x000000350200720c */ /* 0x040fe20003fc4070 */
[----:B------:R-:W-:Y:S01]  /*2150*/  @!P2 IMAD.MOV R49, RZ, RZ, -R49 ;  /* 0x000000ffff31a224 */ /* 0x000fe200078e0a31 */
[----:B------:R-:W-:Y:S01]  /*2160*/  ISETP.GT.U32.AND P2, PT, R2, R52, PT ;  /* 0x000000340200720c */ /* 0x000fe20003f44070 */
[----:B------:R-:W-:Y:S01]  /*2170*/  @!P3 IMAD.MOV R50, RZ, RZ, -R50 ;  /* 0x000000ffff32b224 */ /* 0x000fe200078e0a32 */
[----:B------:R-:W-:Y:S01]  /*2180*/  IADD3 R17, -R17, RZ, RZ ;  /* 0x000000ff11117210 */ /* 0x000fe20007ffe1ff */
[C---:B------:R-:W-:Y:S01]  /*2190*/  VIADD R19, R3.reuse, 0x1f ;  /* 0x0000001f03137836 */ /* 0x040fe20000000000 */
[----:B------:R-:W-:Y:S01]  /*21a0*/  ISETP.GE.AND P3, PT, R36, RZ, PT ;  /* 0x000000ff2400720c */ /* 0x000fe20003f66270 */
[----:B------:R-:W-:Y:S02]  /*21b0*/  VIADD R36, R3, 0x20 ;  /* 0x0000002003247836 */ /* 0x000fe40000000000 */
[----:B------:R-:W-:Y:S01]  /*21c0*/  IMAD R57, R2, R17, R57 ;  /* 0x0000001102397224 */ /* 0x000fe200078e0239 */
[----:B------:R-:W-:Y:S01]  /*21d0*/  IABS R61, R19 ;  /* 0x00000013003d7213 */ /* 0x000fe20000000000 */
[--C-:B------:R-:W-:Y:S01]  /*21e0*/  @!P5 IMAD.IADD R56, R56, 0x1, -R2.reuse ;  /* 0x000000013838d824 */ /* 0x100fe200078e0a02 */
[----:B------:R-:W-:Y:S01]  /*21f0*/  IABS R59, R36 ;  /* 0x00000024003b7213 */ /* 0x000fe20000000000 */
[----:B------:R-:W-:Y:S01]  /*2200*/  @!P6 IMAD.IADD R53, R53, 0x1, -R2 ;  /* 0x000000013535e824 */ /* 0x000fe200078e0a02 */
[----:B------:R-:W-:Y:S01]  /*2210*/  ISETP.GT.U32.AND P5, PT, R2, R57, PT ;  /* 0x000000390200720c */ /* 0x000fe20003fa4070 */
[----:B------:R-:W-:Y:S01]  /*2220*/  IMAD.HI.U32 R17, R12, R61, RZ ;  /* 0x0000003d0c117227 */ /* 0x000fe200078e00ff */
[----:B------:R-:W-:-:S02]  /*2230*/  @!P2 IADD3 R52, R52, -R2, RZ ;  /* 0x800000023434a210 */ /* 0x000fc40007ffe0ff */
[----:B------:R-:W-:Y:S01]  /*2240*/  ISETP.GT.U32.AND P6, PT, R2, R54, PT ;  /* 0x000000360200720c */ /* 0x000fe20003fc4070 */
[----:B------:R-:W-:Y:S01]  /*2250*/  IMAD.HI.U32 R18, R12, R59, RZ ;  /* 0x0000003b0c127227 */ /* 0x000fe200078e00ff */
[----:B------:R-:W-:-:S03]  /*2260*/  ISETP.GE.AND P2, PT, R38, RZ, PT ;  /* 0x000000ff2600720c */ /* 0x000fc60003f46270 */
[----:B------:R-:W-:Y:S01]  /*2270*/  @!P1 IMAD.MOV R52, RZ, RZ, -R52 ;  /* 0x000000ffff349224 */ /* 0x000fe200078e0a34 */
[----:B------:R-:W-:Y:S01]  /*2280*/  ISETP.GT.U32.AND P1, PT, R2, R55, PT ;  /* 0x000000370200720c */ /* 0x000fe20003f24070 */
[----:B------:R-:W-:Y:S02]  /*2290*/  VIADD R38, R3, 0x21 ;  /* 0x0000002103267836 */ /* 0x000fe40000000000 */
[----:B------:R-:W-:Y:S01]  /*22a0*/  @!P5 IADD3 R57, R57, -R2, RZ ;  /* 0x800000023939d210 */ /* 0x000fe20007ffe0ff */
[----:B------:R-:W-:Y:S02]  /*22b0*/  IMAD.MOV R18, RZ, RZ, -R18 ;  /* 0x000000ffff127224 */ /* 0x000fe400078e0a12 */
[----:B------:R-:W-:Y:S01]  /*22c0*/  IABS R21, R38 ;  /* 0x0000002600157213 */ /* 0x000fe20000000000 */
[----:B------:R-:W-:Y:S01]  /*22d0*/  @!P6 IMAD.IADD R54, R54, 0x1, -R2 ;  /* 0x000000013636e824 */ /* 0x000fe200078e0a02 */
[----:B------:R-:W-:Y:S01]  /*22e0*/  ISETP.GE.AND P6, PT, R19, RZ, PT ;  /* 0x000000ff1300720c */ /* 0x000fe20003fc6270 */
[C---:B------:R-:W-:Y:S01]  /*22f0*/  IMAD R59, R2.reuse, R18, R59 ;  /* 0x00000012023b7224 */ /* 0x040fe200078e023b */
[----:B------:R-:W-:Y:S01]  /*2300*/  ISETP.GT.U32.AND P5, PT, R2, R57, PT ;  /* 0x000000390200720c */ /* 0x000fe20003fa4070 */
[----:B------:R-:W-:Y:S01]  /*2310*/  IMAD.HI.U32 R19, R12, R21, RZ ;  /* 0x000000150c137227 */ /* 0x000fe200078e00ff */
[----:B------:R-:W-:-:S02]  /*2320*/  IADD3 R18, R3, 0x22, RZ ;  /* 0x0000002203127810 */ /* 0x000fc40007ffe0ff */
[----:B------:R-:W-:Y:S01]  /*2330*/  @!P1 IADD3 R55, R55, -R2, RZ ;  /* 0x8000000237379210 */ /* 0x000fe20007ffe0ff */
[----:B------:R-:W-:Y:S01]  /*2340*/  IMAD.MOV R19, RZ, RZ, -R19 ;  /* 0x000000ffff137224 */ /* 0x000fe200078e0a13 */
[----:B------:R-:W-:Y:S01]  /*2350*/  ISETP.GE.AND P1, PT, R20, RZ, PT ;  /* 0x000000ff1400720c */ /* 0x000fe20003f26270 */
[----:B------:R-:W-:Y:S02]  /*2360*/  IMAD.MOV R17, RZ, RZ, -R17 ;  /* 0x000000ffff117224 */ /* 0x000fe400078e0a11 */
[C---:B------:R-:W-:Y:S01]  /*2370*/  IMAD R58, R2.reuse, R19, R21 ;  /* 0x00000013023a7224 */ /* 0x040fe200078e0215 */
[----:B------:R-:W-:Y:S01]  /*2380*/  IABS R19, R18 ;  /* 0x0000001200137213 */ /* 0x000fe20000000000 */
[----:B------:R-:W-:Y:S01]  /*2390*/  @!P2 IMAD.MOV R55, RZ, RZ, -R55 ;  /* 0x000000ffff37a224 */ /* 0x000fe200078e0a37 */
[C---:B------:R-:W-:Y:S01]  /*23a0*/  ISETP.GT.U32.AND P2, PT, R2.reuse, R59, PT ;  /* 0x0000003b0200720c */ /* 0x040fe20003f44070 */
[----:B------:R-:W-:Y:S01]  /*23b0*/  VIADD R20, R3, 0x23 ;  /* 0x0000002303147836 */ /* 0x000fe20000000000 */
[----:B------:R-:W-:Y:S01]  /*23c0*/  @!P5 IADD3 R57, R57, -R2, RZ ;  /* 0x800000023939d210 */ /* 0x000fe20007ffe0ff */
[C---:B------:R-:W-:Y:S01]  /*23d0*/  IMAD R61, R2.reuse, R17, R61 ;  /* 0x00000011023d7224 */ /* 0x040fe200078e023d */
[----:B------:R-:W-:Y:S01]  /*23e0*/  ISETP.GT.U32.AND P5, PT, R2, R58, PT ;  /* 0x0000003a0200720c */ /* 0x000fe20003fa4070 */
[----:B------:R-:W-:Y:S01]  /*23f0*/  IMAD.HI.U32 R17, R12, R19, RZ ;  /* 0x000000130c117227 */ /* 0x000fe200078e00ff */
[----:B------:R-:W-:-:S03]  /*2400*/  IABS R21, R20 ;  /* 0x0000001400157213 */ /* 0x000fc60000000000 */
[----:B------:R-:W-:Y:S01]  /*2410*/  @!P0 IMAD.MOV R53, RZ, RZ, -R53 ;  /* 0x000000ffff358224 */ /* 0x000fe200078e0a35 */
[C---:B------:R-:W-:Y:S01]  /*2420*/  ISETP.GT.U32.AND P0, PT, R2.reuse, R54, PT ;  /* 0x000000360200720c */ /* 0x040fe20003f04070 */
[----:B------:R-:W-:Y:S01]  /*2430*/  @!P3 IMAD.MOV R56, RZ, RZ, -R56 ;  /* 0x000000ffff38b224 */ /* 0x000fe200078e0a38 */
[----:B------:R-:W-:Y:S01]  /*2440*/  IADD3 R60, -R17, RZ, RZ ;  /* 0x000000ff113c7210 */ /* 0x000fe20007ffe1ff */
[----:B------:R-:W-:Y:S01]  /*2450*/  @!P2 IMAD.IADD R59, R59, 0x1, -R2 ;  /* 0x000000013b3ba824 */ /* 0x000fe200078e0a02 */
[----:B------:R-:W-:Y:S01]  /*2460*/  ISETP.GT.U32.AND P3, PT, R2, R61, PT ;  /* 0x0000003d0200720c */ /* 0x000fe20003f64070 */
[----:B------:R-:W-:-:S04]  /*2470*/  IMAD.HI.U32 R17, R12, R21, RZ ;  /* 0x000000150c117227 */ /* 0x000fc800078e00ff */
[--C-:B------:R-:W-:Y:S01]  /*2480*/  @!P5 IMAD.IADD R58, R58, 0x1, -R2.reuse ;  /* 0x000000013a3ad824 */ /* 0x100fe200078e0a02 */
[----:B------:R-:W-:Y:S01]  /*2490*/  ISETP.GT.U32.AND P5, PT, R2, R59, PT ;  /* 0x0000003b0200720c */ /* 0x000fe20003fa4070 */
[----:B------:R-:W-:Y:S02]  /*24a0*/  IMAD.MOV R17, RZ, RZ, -R17 ;  /* 0x000000ffff117224 */ /* 0x000fe400078e0a11 */
[----:B------:R-:W-:Y:S01]  /*24b0*/  @!P0 IMAD.IADD R54, R54, 0x1, -R2 ;  /* 0x0000000136368824 */ /* 0x000fe200078e0a02 */
[----:B------:R-:W-:Y:S01]  /*24c0*/  ISETP.GE.AND P0, PT, R36, RZ, PT ;  /* 0x000000ff2400720c */ /* 0x000fe20003f06270 */
[C---:B------:R-:W-:Y:S01]  /*24d0*/  IMAD R62, R2.reuse, R17, R21 ;  /* 0x00000011023e7224 */ /* 0x040fe200078e0215 */
[----:B------:R-:W-:Y:S01]  /*24e0*/  IABS R21, R40 ;  /* 0x0000002800157213 */ /* 0x000fe20000000000 */
[----:B------:R-:W-:Y:S01]  /*24f0*/  @!P4 IMAD.MOV R54, RZ, RZ, -R54 ;  /* 0x000000ffff36c224 */ /* 0x000fe200078e0a36 */
[----:B------:R-:W-:Y:S01]  /*2500*/  ISETP.GT.U32.AND P4, PT, R2, R58, PT ;  /* 0x0000003a0200720c */ /* 0x000fe20003f84070 */
[----:B------:R-:W-:-:S02]  /*2510*/  VIADD R36, R3, 0x24 ;  /* 0x0000002403247836 */ /* 0x000fc40000000000 */
[--C-:B------:R-:W-:Y:S01]  /*2520*/  @!P3 IMAD.IADD R61, R61, 0x1, -R2.reuse ;  /* 0x000000013d3db824 */ /* 0x100fe200078e0a02 */
[----:B------:R-:W-:Y:S01]  /*2530*/  ISETP.GE.AND P3, PT, R38, RZ, PT ;  /* 0x000000ff2600720c */ /* 0x000fe20003f66270 */
[----:B------:R-:W-:Y:S01]  /*2540*/  @!P5 IMAD.IADD R59, R59, 0x1, -R2 ;  /* 0x000000013b3bd824 */ /* 0x000fe200078e0a02 */
[C---:B------:R-:W-:Y:S01]  /*2550*/  ISETP.GT.U32.AND P5, PT, R2.reuse, R62, PT ;  /* 0x0000003e0200720c */ /* 0x040fe20003fa4070 */
[C---:B------:R-:W-:Y:S01]  /*2560*/  IMAD R60, R2.reuse, R60, R19 ;  /* 0x0000003c023c7224 */ /* 0x040fe200078e0213 */
[----:B------:R-:W-:Y:S01]  /*2570*/  IABS R63, R36 ;  /* 0x00000024003f7213 */ /* 0x000fe20000000000 */
[----:B------:R-:W-:Y:S01]  /*2580*/  @!P1 IMAD.MOV R57, RZ, RZ, -R57 ;  /* 0x000000ffff399224 */ /* 0x000fe200078e0a39 */
[----:B------:R-:W-:Y:S01]  /*2590*/  IADD3 R38, R3, 0x25, RZ ;  /* 0x0000002503267810 */ /* 0x000fe20007ffe0ff */
[----:B------:R-:W-:Y:S01]  /*25a0*/  @!P0 IMAD.MOV R59, RZ, RZ, -R59 ;  /* 0x000000ffff3b8224 */ /* 0x000fe200078e0a3b */
[----:B------:R-:W-:Y:S01]  /*25b0*/  ISETP.GT.U32.AND P2, PT, R2, R61, PT ;  /* 0x0000003d0200720c */ /* 0x000fe20003f44070 */
[----:B------:R-:W-:Y:S01]  /*25c0*/  IMAD.HI.U32 R17, R12, R63, RZ ;  /* 0x0000003f0c117227 */ /* 0x000fe200078e00ff */
[----:B------:R-:W-:-:S02]  /*25d0*/  IABS R19, R38 ;  /* 0x0000002600137213 */ /* 0x000fc40000000000 */
[-C--:B------:R-:W-:Y:S01]  /*25e0*/  @!P4 IADD3 R58, R58, -R2.reuse, RZ ;  /* 0x800000023a3ac210 */ /* 0x080fe20007ffe0ff */
[----:B------:R-:W-:Y:S01]  /*25f0*/  VIADD R42, R3, 0x3b ;  /* 0x0000003b032a7836 */ /* 0x000fe20000000000 */
[----:B------:R-:W-:Y:S01]  /*2600*/  ISETP.GE.AND P4, PT, R18, RZ, PT ;  /* 0x000000ff1200720c */ /* 0x000fe20003f86270 */
[----:B------:R-:W-:Y:S01]  /*2610*/  IMAD.MOV R18, RZ, RZ, -R17 ;  /* 0x000000ffff127224 */ /* 0x000fe200078e0a11 */
[----:B------:R-:W-:Y:S01]  /*2620*/  @!P5 IADD3 R62, R62, -R2, RZ ;  /* 0x800000023e3ed210 */ /* 0x000fe20007ffe0ff */
[----:B------:R-:W-:Y:S01]  /*2630*/  IMAD.HI.U32 R17, R12, R19, RZ ;  /* 0x000000130c117227 */ /* 0x000fe200078e00ff */
[----:B------:R-:W-:Y:S02]  /*2640*/  ISETP.GE.AND P0, PT, R36, RZ, PT ;  /* 0x000000ff2400720c */ /* 0x000fe40003f06270 */
[----:B------:R-:W-:Y:S01]  /*2650*/  ISETP.GT.U32.AND P5, PT, R2, R62, PT ;  /* 0x0000003e0200720c */ /* 0x000fe20003fa4070 */
[----:B------:R-:W-:Y:S01]  /*2660*/  IMAD.MOV R64, RZ, RZ, -R17 ;  /* 0x000000ffff407224 */ /* 0x000fe200078e0a11 */
[----:B------:R-:W-:Y:S01]  /*2670*/  @!P3 IADD3 R58, -R58, RZ, RZ ;  /* 0x000000ff3a3ab210 */ /* 0x000fe20007ffe1ff */
[----:B------:R-:W-:Y:S01]  /*2680*/  @!P2 IMAD.IADD R61, R61, 0x1, -R2 ;  /* 0x000000013d3da824 */ /* 0x000fe200078e0a02 */
[C---:B------:R-:W-:Y:S01]  /*2690*/  ISETP.GT.U32.AND P2, PT, R2.reuse, R60, PT ;  /* 0x0000003c0200720c */ /* 0x040fe20003f44070 */
[----:B------:R-:W-:Y:S01]  /*26a0*/  IMAD R64, R2, R64, R19 ;  /* 0x0000004002407224 */ /* 0x000fe200078e0213 */
[----:B------:R-:W-:Y:S01]  /*26b0*/  ISETP.GE.AND P3, PT, R38, RZ, PT ;  /* 0x000000ff2600720c */ /* 0x000fe20003f66270 */
[----:B------:R-:W-:-:S02]  /*26c0*/  IMAD R63, R2, R18, R63 ;  /* 0x00000012023f7224 */ /* 0x000fc400078e023f */
[----:B------:R-:W-:Y:S02]  /*26d0*/  VIADD R18, R3, 0x27 ;  /* 0x0000002703127836 */ /* 0x000fe40000000000 */
[----:B------:R-:W-:Y:S02]  /*26e0*/  IMAD.HI.U32 R17, R12, R21, RZ ;  /* 0x000000150c117227 */ /* 0x000fe400078e00ff */
[----:B------:R-:W-:Y:S02]  /*26f0*/  @!P5 IADD3 R62, R62, -R2, RZ ;  /* 0x800000023e3ed210 */ /* 0x000fe40007ffe0ff */
[----:B------:R-:W-:Y:S01]  /*2700*/  ISETP.GT.U32.AND P5, PT, R2, R64, PT ;  /* 0x000000400200720c */ /* 0x000fe20003fa4070 */
[----:B------:R-:W-:Y:S01]  /*2710*/  IMAD.MOV R17, RZ, RZ, -R17 ;  /* 0x000000ffff117224 */ /* 0x000fe200078e0a11 */
[----:B------:R-:W-:Y:S01]  /*2720*/  IABS R67, R18 ;  /* 0x0000001200437213 */ /* 0x000fe20000000000 */
[----:B------:R-:W-:Y:S01]  /*2730*/  @!P2 IMAD.IADD R60, R60, 0x1, -R2 ;  /* 0x000000013c3ca824 */ /* 0x000fe200078e0a02 */
[----:B------:R-:W-:Y:S01]  /*2740*/  ISETP.GE.AND P2, PT, R20, RZ, PT ;  /* 0x000000ff1400720c */ /* 0x000fe20003f46270 */
[----:B------:R-:W-:Y:S01]  /*2750*/  @!P6 IMAD.MOV R61, RZ, RZ, -R61 ;  /* 0x000000ffff3de224 */ /* 0x000fe200078e0a3d */
[C---:B------:R-:W-:Y:S01]  /*2760*/  ISETP.GT.U32.AND P6, PT, R2.reuse, R63, PT ;  /* 0x0000003f0200720c */ /* 0x040fe20003fc4070 */
[C---:B------:R-:W-:Y:S01]  /*2770*/  IMAD R66, R2.reuse, R17, R21 ;  /* 0x0000001102427224 */ /* 0x040fe200078e0215 */
[----:B------:R-:W-:Y:S01]  /*2780*/  ISETP.GT.U32.AND P1, PT, R2, R60, PT ;  /* 0x0000003c0200720c */ /* 0x000fe20003f24070 */
[----:B------:R-:W-:-:S04]  /*2790*/  IMAD.HI.U32 R17, R12, R67, RZ ;  /* 0x000000430c117227 */ /* 0x000fc800078e00ff */
[--C-:B------:R-:W-:Y:S02]  /*27a0*/  @!P5 IMAD.IADD R64, R64, 0x1, -R2.reuse ;  /* 0x000000014040d824 */ /* 0x100fe400078e0a02 */
[----:B------:R-:W-:Y:S02]  /*27b0*/  IMAD.MOV R17, RZ, RZ, -R17 ;  /* 0x000000ffff117224 */ /* 0x000fe400078e0a11 */
[----:B------:R-:W-:Y:S01]  /*27c0*/  @!P2 IADD3 R62, -R62, RZ, RZ ;  /* 0x000000ff3e3ea210 */ /* 0x000fe20007ffe1ff */
[----:B------:R-:W-:Y:S01]  /*27d0*/  VIADD R20, R3, 0x29 ;  /* 0x0000002903147836 */ /* 0x000fe20000000000 */
[C---:B------:R-:W-:Y:S01]  /*27e0*/  ISETP.GT.U32.AND P5, PT, R2.reuse, R64, PT ;  /* 0x000000400200720c */ /* 0x040fe20003fa4070 */
[C---:B------:R-:W-:Y:S01]  /*27f0*/  IMAD R67, R2.reuse, R17, R67 ;  /* 0x0000001102437224 */ /* 0x040fe200078e0243 */
[----:B------:R-:W-:Y:S01]  /*2800*/  ISETP.GT.U32.AND P2, PT, R2, R66, PT ;  /* 0x000000420200720c */ /* 0x000fe20003f44070 */
[--C-:B------:R-:W-:Y:S01]  /*2810*/  @!P1 IMAD.IADD R60, R60, 0x1, -R2.reuse ;  /* 0x000000013c3c9824 */ /* 0x100fe200078e0a02 */
[----:B------:R-:W-:Y:S01]  /*2820*/  IABS R19, R20 ;  /* 0x0000001400137213 */ /* 0x000fe20000000000 */
[----:B------:R-:W-:Y:S01]  /*2830*/  @!P6 IMAD.IADD R63, R63, 0x1, -R2 ;  /* 0x000000013f3fe824 */ /* 0x000fe200078e0a02 */
[----:B------:R-:W-:Y:S01]  /*2840*/  ISETP.GE.AND P1, PT, R40, RZ, PT ;  /* 0x000000ff2800720c */ /* 0x000fe20003f26270 */
[----:B------:R-:W-:Y:S01]  /*2850*/  @!P4 IMAD.MOV R60, RZ, RZ, -R60 ;  /* 0x000000ffff3cc224 */ /* 0x000fe200078e0a3c */
[----:B------:R-:W-:Y:S01]  /*2860*/  ISETP.GE.AND P4, PT, R18, RZ, PT ;  /* 0x000000ff1200720c */ /* 0x000fe20003f86270 */
[C---:B------:R-:W-:Y:S01]  /*2870*/  VIADD R18, R3.reuse, 0x28 ;  /* 0x0000002803127836 */ /* 0x040fe20000000000 */
[----:B------:R-:W-:Y:S01]  /*2880*/  ISETP.GT.U32.AND P6, PT, R2, R63, PT ;  /* 0x0000003f0200720c */ /* 0x000fe20003fc4070 */
[----:B------:R-:W-:-:S02]  /*2890*/  VIADD R36, R3, 0x2a ;  /* 0x0000002a03247836 */ /* 0x000fc40000000000 */
[--C-:B------:R-:W-:Y:S01]  /*28a0*/  @!P5 IMAD.IADD R64, R64, 0x1, -R2.reuse ;  /* 0x000000014040d824 */ /* 0x100fe200078e0a02 */
[----:B------:R-:W-:Y:S01]  /*28b0*/  ISETP.GT.U32.AND P5, PT, R2, R67, PT ;  /* 0x000000430200720c */ /* 0x000fe20003fa4070 */
[----:B------:R-:W-:Y:S01]  /*28c0*/  @!P2 IMAD.IADD R66, R66, 0x1, -R2 ;  /* 0x000000014242a824 */ /* 0x000fe200078e0a02 */
[----:B------:R-:W-:Y:S01]  /*28d0*/  IABS R69, R18 ;  /* 0x0000001200457213 */ /* 0x000fe20000000000 */
[----:B------:R-:W-:Y:S01]  /*28e0*/  @!P3 IMAD.MOV R64, RZ, RZ, -R64 ;  /* 0x000000ffff40b224 */ /* 0x000fe200078e0a40 */
[----:B------:R-:W-:Y:S01]  /*28f0*/  IABS R21, R36 ;  /* 0x0000002400157213 */ /* 0x000fe20000000000 */
[----:B------:R-:W-:Y:S01]  /*2900*/  VIADD R38, R3, 0x30 ;  /* 0x0000003003267836 */ /* 0x000fe20000000000 */
[----:B------:R-:W-:Y:S01]  /*2910*/  ISETP.GT.U32.AND P2, PT, R2, R66, PT ;  /* 0x000000420200720c */ /* 0x000fe20003f44070 */
[----:B------:R-:W-:Y:S01]  /*2920*/  IMAD.HI.U32 R17, R12, R69, RZ ;  /* 0x000000450c117227 */ /* 0x000fe200078e00ff */
[----:B------:R-:W-:Y:S02]  /*2930*/  ISETP.GE.AND P3, PT, R36, RZ, PT ;  /* 0x000000ff2400720c */ /* 0x000fe40003f66270 */
[----:B------:R-:W-:Y:S01]  /*2940*/  @!P6 IADD3 R63, R63, -R2, RZ ;  /* 0x800000023f3fe210 */ /* 0x000fe20007ffe0ff */
[----:B------:R-:W-:Y:S01]  /*2950*/  IMAD.MOV R17, RZ, RZ, -R17 ;  /* 0x000000ffff117224 */ /* 0x000fe200078e0a11 */
[----:B------:R-:W-:Y:S01]  /*2960*/  ISETP.GE.AND P6, PT, R18, RZ, PT ;  /* 0x000000ff1200720c */ /* 0x000fe20003fc6270 */
[----:B------:R-:W-:Y:S01]  /*2970*/  @!P5 IMAD.IADD R67, R67, 0x1, -R2 ;  /* 0x000000014343d824 */ /* 0x000fe200078e0a02 */
[----:B------:R-:W-:Y:S01]  /*2980*/  @!P0 IADD3 R63, -R63, RZ, RZ ;  /* 0x000000ff3f3f8210 */ /* 0x000fe20007ffe1ff */
[----:B------:R-:W-:Y:S01]  /*2990*/  IMAD.HI.U32 R18, R12, R19, RZ ;  /* 0x000000130c127227 */ /* 0x000fe200078e00ff */
[----:B------:R-:W-:-:S02]  /*29a0*/  ISETP.GE.AND P0, PT, R20, RZ, PT ;  /* 0x000000ff1400720c */ /* 0x000fc40003f06270 */
[C---:B------:R-:W-:Y:S01]  /*29b0*/  ISETP.GT.U32.AND P5, PT, R2.reuse, R67, PT ;  /* 0x000000430200720c */ /* 0x040fe20003fa4070 */
[----:B------:R-:W-:Y:S01]  /*29c0*/  IMAD R69, R2, R17, R69 ;  /* 0x0000001102457224 */ /* 0x000fe200078e0245 */
[----:B------:R-:W-:Y:S01]  /*29d0*/  @!P2 IADD3 R66, R66, -R2, RZ ;  /* 0x800000024242a210 */ /* 0x000fe20007ffe0ff */
[----:B------:R-:W-:Y:S01]  /*29e0*/  IMAD.HI.U32 R17, R12, R21, RZ ;  /* 0x000000150c117227 */ /* 0x000fe200078e00ff */
[----:B------:R-:W-:Y:S02]  /*29f0*/  IADD3 R20, R3, 0x2c, RZ ;  /* 0x0000002c03147810 */ /* 0x000fe40007ffe0ff */
[C---:B------:R-:W-:Y:S01]  /*2a00*/  ISETP.GT.U32.AND P2, PT, R2.reuse, R69, PT ;  /* 0x000000450200720c */ /* 0x040fe20003f44070 */
[----:B------:R-:W-:Y:S01]  /*2a10*/  IMAD.MOV R18, RZ, RZ, -R18 ;  /* 0x000000ffff127224 */ /* 0x000fe200078e0a12 */
[----:B------:R-:W-:Y:S01]  /*2a20*/  IABS R65, R20 ;  /* 0x0000001400417213 */ /* 0x000fe20000000000 */
[----:B------:R-:W-:Y:S02]  /*2a30*/  IMAD.MOV R17, RZ, RZ, -R17 ;  /* 0x000000ffff117224 */ /* 0x000fe400078e0a11 */
[----:B------:R-:W-:-:S02]  /*2a40*/  IMAD R68, R2, R18, R19 ;  /* 0x0000001202447224 */ /* 0x000fc400078e0213 */
[C---:B------:R-:W-:Y:S01]  /*2a50*/  IMAD R70, R2.reuse, R17, R21 ;  /* 0x0000001102467224 */ /* 0x040fe200078e0215 */
[----:B------:R-:W-:Y:S01]  /*2a60*/  @!P5 IADD3 R67, R67, -R2, RZ ;  /* 0x800000024343d210 */ /* 0x000fe20007ffe0ff */
[----:B------:R-:W-:Y:S01]  /*2a70*/  @!P1 IMAD.MOV R66, RZ, RZ, -R66 ;  /* 0x000000ffff429224 */ /* 0x000fe200078e0a42 */
[C---:B------:R-:W-:Y:S01]  /*2a80*/  ISETP.GT.U32.AND P1, PT, R2.reuse, R68, PT ;  /* 0x000000440200720c */ /* 0x040fe20003f24070 */
[----:B------:R-:W-:Y:S01]  /*2a90*/  VIADD R36, R3, 0x2d ;  /* 0x0000002d03247836 */ /* 0x000fe20000000000 */
[----:B------:R-:W-:Y:S01]  /*2aa0*/  ISETP.GT.U32.AND P5, PT, R2, R70, PT ;  /* 0x000000460200720c */ /* 0x000fe20003fa4070 */
[----:B------:R-:W-:Y:S02]  /*2ab0*/  @!P2 IMAD.IADD R69, R69, 0x1, -R2 ;  /* 0x000000014545a824 */ /* 0x000fe400078e0a02 */
[----:B------:R-:W-:Y:S01]  /*2ac0*/  VIADD R19, R3, 0x2b ;  /* 0x0000002b03137836 */ /* 0x000fe20000000000 */
[----:B------:R-:W-:Y:S01]  /*2ad0*/  IABS R71, R36 ;  /* 0x0000002400477213 */ /* 0x000fe20000000000 */
[----:B------:R-:W-:Y:S01]  /*2ae0*/  IMAD.HI.U32 R18, R12, R65, RZ ;  /* 0x000000410c127227 */ /* 0x000fe200078e00ff */
[----:B------:R-:W-:-:S02]  /*2af0*/  ISETP.GT.U32.AND P2, PT, R2, R69, PT ;  /* 0x000000450200720c */ /* 0x000fc40003f44070 */
[----:B------:R-:W-:Y:S01]  /*2b00*/  IABS R21, R19 ;  /* 0x0000001300157213 */ /* 0x000fe20000000000 */
[----:B------:R-:W-:Y:S01]  /*2b10*/  @!P4 IMAD.MOV R67, RZ, RZ, -R67 ;  /* 0x000000ffff43c224 */ /* 0x000fe200078e0a43 */
[----:B------:R-:W-:Y:S01]  /*2b20*/  ISETP.GE.AND P4, PT, R19, RZ, PT ;  /* 0x000000ff1300720c */ /* 0x000fe20003f86270 */
[--C-:B------:R-:W-:Y:S01]  /*2b30*/  @!P1 IMAD.IADD R68, R68, 0x1, -R2.reuse ;  /* 0x0000000144449824 */ /* 0x100fe200078e0a02 */
[----:B------:R-:W-:Y:S01]  /*2b40*/  IADD3 R18, -R18, RZ, RZ ;  /* 0x000000ff12127210 */ /* 0x000fe20007ffe1ff */
[----:B------:R-:W-:Y:S02]  /*2b50*/  @!P5 IMAD.IADD R70, R70, 0x1, -R2 ;  /* 0x000000014646d824 */ /* 0x000fe400078e0a02 */
[----:B------:R-:W-:Y:S01]  /*2b60*/  IMAD.HI.U32 R19, R12, R71, RZ ;  /* 0x000000470c137227 */ /* 0x000fe200078e00ff */
[C---:B------:R-:W-:Y:S02]  /*2b70*/  ISETP.GT.U32.AND P1, PT, R2.reuse, R68, PT ;  /* 0x000000440200720c */ /* 0x040fe40003f24070 */
[----:B------:R-:W-:Y:S01]  /*2b80*/  ISETP.GT.U32.AND P5, PT, R2, R70, PT ;  /* 0x000000460200720c */ /* 0x000fe20003fa4070 */
[----:B------:R-:W-:-:S04]  /*2b90*/  IMAD.HI.U32 R17, R12, R21, RZ ;  /* 0x000000150c117227 */ /* 0x000fc800078e00ff */
[----:B------:R-:W-:Y:S02]  /*2ba0*/  IMAD.MOV R19, RZ, RZ, -R19 ;  /* 0x000000ffff137224 */ /* 0x000fe400078e0a13 */
[----:B------:R-:W-:Y:S01]  /*2bb0*/  @!P2 IMAD.IADD R69, R69, 0x1, -R2 ;  /* 0x000000014545a824 */ /* 0x000fe200078e0a02 */
[----:B------:R-:W-:Y:S01]  /*2bc0*/  ISETP.GE.AND P2, PT, R20, RZ, PT ;  /* 0x000000ff1400720c */ /* 0x000fe20003f46270 */
[----:B------:R-:W-:Y:S01]  /*2bd0*/  IMAD R76, R2, R18, R65 ;  /* 0x00000012024c7224 */ /* 0x000fe200078e0241 */
[----:B------:R-:W-:Y:S01]  /*2be0*/  IABS R20, R38 ;  /* 0x0000002600147213 */ /* 0x000fe20000000000 */
[----:B------:R-:W-:Y:S01]  /*2bf0*/  IMAD.MOV R17, RZ, RZ, -R17 ;  /* 0x000000ffff117224 */ /* 0x000fe200078e0a11 */
[----:B------:R-:W-:Y:S01]  /*2c00*/  @!P1 IADD3 R68, R68, -R2, RZ ;  /* 0x8000000244449210 */ /* 0x000fe20007ffe0ff */
[C---:B------:R-:W-:Y:S02]  /*2c10*/  IMAD R74, R2.reuse, R19, R71 ;  /* 0x00000013024a7224 */ /* 0x040fe400078e0247 */
[----:B------:R-:W-:Y:S01]  /*2c20*/  @!P6 IMAD.MOV R69, RZ, RZ, -R69 ;  /* 0x000000ffff45e224 */ /* 0x000fe200078e0a45 */
[C---:B------:R-:W-:Y:S01]  /*2c30*/  ISETP.GT.U32.AND P6, PT, R2.reuse, R76, PT ;  /* 0x0000004c0200720c */ /* 0x040fe20003fc4070 */
[----:B------:R-:W-:-:S02]  /*2c40*/  IMAD R72, R2, R17, R21 ;  /* 0x0000001102487224 */ /* 0x000fc400078e0215 */
[----:B------:R-:W-:Y:S01]  /*2c50*/  @!P5 IMAD.IADD R70, R70, 0x1, -R2 ;  /* 0x000000014646d824 */ /* 0x000fe200078e0a02 */
[----:B------:R-:W-:Y:S01]  /*2c60*/  ISETP.GT.U32.AND P5, PT, R2, R74, PT ;  /* 0x0000004a0200720c */ /* 0x000fe20003fa4070 */
[----:B------:R-:W-:Y:S01]  /*2c70*/  @!P0 IMAD.MOV R68, RZ, RZ, -R68 ;  /* 0x000000ffff448224 */ /* 0x000fe200078e0a44 */
[----:B------:R-:W-:Y:S01]  /*2c80*/  ISETP.GE.AND P0, PT, R36, RZ, PT ;  /* 0x000000ff2400720c */ /* 0x000fe20003f06270 */
[C---:B------:R-:W-:Y:S01]  /*2c90*/  VIADD R17, R3.reuse, 0x2e ;  /* 0x0000002e03117836 */ /* 0x040fe20000000000 */
[----:B------:R-:W-:Y:S01]  /*2ca0*/  ISETP.GT.U32.AND P1, PT, R2, R72, PT ;  /* 0x000000480200720c */ /* 0x000fe20003f24070 */
[C---:B------:R-:W-:Y:S01]  /*2cb0*/  VIADD R40, R3.reuse, 0x31 ;  /* 0x0000003103287836 */ /* 0x040fe20000000000 */
[C---:B------:R-:W-:Y:S01]  /*2cc0*/  IADD3 R36, R3.reuse, 0x2f, RZ ;  /* 0x0000002f03247810 */ /* 0x040fe20007ffe0ff */
[----:B------:R-:W-:Y:S01]  /*2cd0*/  @!P3 IMAD.MOV R70, RZ, RZ, -R70 ;  /* 0x000000ffff46b224 */ /* 0x000fe200078e0a46 */
[----:B------:R-:W-:Y:S01]  /*2ce0*/  IABS R19, R17 ;  /* 0x0000001100137213 */ /* 0x000fe20000000000 */
[----:B------:R-:W-:Y:S01]  /*2cf0*/  VIADD R77, R3, 0x7e ;  /* 0x0000007e034d7836 */ /* 0x000fe20000000000 */
[----:B------:R-:W-:Y:S01]  /*2d00*/  IABS R21, R36 ;  /* 0x0000002400157213 */ /* 0x000fe20000000000 */
[----:B------:R-:W-:Y:S01]  /*2d10*/  IMAD.SHL.U32 R0, R0, 0x10, RZ ;  /* 0x0000001000007824 */ /* 0x000fe200078e00ff */
[----:B------:R-:W-:Y:S01]  /*2d20*/  @!P6 IADD3 R76, R76, -R2, RZ ;  /* 0x800000024c4ce210 */ /* 0x000fe20007ffe0ff */
[----:B------:R-:W-:Y:S01]  /*2d30*/  @!P5 IMAD.IADD R74, R74, 0x1, -R2 ;  /* 0x000000014a4ad824 */ /* 0x000fe200078e0a02 */
[----:B------:R-:W-:Y:S01]  /*2d40*/  IABS R185, R77 ;  /* 0x0000004d00b97213 */ /* 0x000fe20000000000 */
[----:B------:R-:W-:Y:S01]  /*2d50*/  IMAD.HI.U32 R18, R12, R21, RZ ;  /* 0x000000150c127227 */ /* 0x000fe200078e00ff */
[----:B------:R-:W-:-:S02]  /*2d60*/  ISETP.GT.U32.AND P5, PT, R2, R76, PT ;  /* 0x0000004c0200720c */ /* 0x000fc40003fa4070 */
[----:B------:R-:W-:Y:S01]  /*2d70*/  ISETP.GT.U32.AND P3, PT, R2, R74, PT ;  /* 0x0000004a0200720c */ /* 0x000fe20003f64070 */
[----:B------:R-:W-:Y:S01]  /*2d80*/  @!P1 IMAD.IADD R72, R72, 0x1, -R2 ;  /* 0x0000000148489824 */ /* 0x000fe200078e0a02 */
[----:B------:R-:W-:Y:S02]  /*2d90*/  IADD3 R18, -R18, RZ, RZ ;  /* 0x000000ff12127210 */ /* 0x000fe40007ffe1ff */
[----:B------:R-:W-:Y:S01]  /*2da0*/  ISETP.GE.AND P1, PT, R17, RZ, PT ;  /* 0x000000ff1100720c */ /* 0x000fe20003f26270 */
[----:B------:R-:W-:Y:S01]  /*2db0*/  IMAD.HI.U32 R17, R12, R19, RZ ;  /* 0x000000130c117227 */ /* 0x000fe200078e00ff */
[----:B------:R-:W-:Y:S02]  /*2dc0*/  ISETP.GT.U32.AND P6, PT, R2, R72, PT ;  /* 0x000000480200720c */ /* 0x000fe40003fc4070 */
[----:B------:R-:W-:Y:S01]  /*2dd0*/  LOP3.LUT R0, R0, 0x70, RZ, 0xc0, !PT ;  /* 0x0000007000007812 */ /* 0x000fe200078ec0ff */
[----:B------:R-:W-:Y:S01]  /*2de0*/  IMAD R80, R2, R18, R21 ;  /* 0x0000001202507224 */ /* 0x000fe200078e0215 */
[----:B------:R-:W-:Y:S01]  /*2df0*/  IABS R21, R40 ;  /* 0x0000002800157213 */ /* 0x000fe20000000000 */
[----:B------:R-:W-:-:S02]  /*2e00*/  IMAD.MOV R17, RZ, RZ, -R17 ;  /* 0x000000ffff117224 */ /* 0x000fc400078e0a11 */
[----:B------:R-:W-:Y:S01]  /*2e10*/  @!P5 IMAD.IADD R76, R76, 0x1, -R2 ;  /* 0x000000014c4cd824 */ /* 0x000fe200078e0a02 */
[C---:B------:R-:W-:Y:S01]  /*2e20*/  ISETP.GT.U32.AND P5, PT, R2.reuse, R80, PT ;  /* 0x000000500200720c */ /* 0x040fe20003fa4070 */
[----:B------:R-:W-:Y:S02]  /*2e30*/  IMAD R78, R2, R17, R19 ;  /* 0x00000011024e7224 */ /* 0x000fe400078e0213 */
[----:B------:R-:W-:Y:S01]  /*2e40*/  IMAD.MOV.U32 R19, RZ, RZ, R20 ;  /* 0x000000ffff137224 */ /* 0x000fe200078e0014 */
[----:B------:R-:W-:Y:S01]  /*2e50*/  IADD3 R20, R3, 0x32, RZ ;  /* 0x0000003203147810 */ /* 0x000fe20007ffe0ff */
[----:B------:R-:W-:Y:S01]  /*2e60*/  @!P6 IMAD.IADD R72, R72, 0x1, -R2 ;  /* 0x000000014848e824 */ /* 0x000fe200078e0a02 */
[----:B------:R-:W-:Y:S01]  /*2e70*/  ISETP.GT.U32.AND P6, PT, R2, R78, PT ;  /* 0x0000004e0200720c */ /* 0x000fe20003fc4070 */
[----:B------:R-:W-:Y:S01]  /*2e80*/  IMAD.HI.U32 R17, R12, R19, RZ ;  /* 0x000000130c117227 */ /* 0x000fe200078e00ff */
[----:B------:R-:W-:-:S03]  /*2e90*/  IABS R65, R20 ;  /* 0x0000001400417213 */ /* 0x000fc60000000000 */
[----:B------:R-:W-:Y:S02]  /*2ea0*/  IMAD.MOV R84, RZ, RZ, -R17 ;  /* 0x000000ffff547224 */ /* 0x000fe400078e0a11 */
[----:B------:R-:W-:Y:S02]  /*2eb0*/  @!P5 IMAD.IADD R80, R80, 0x1, -R2 ;  /* 0x000000015050d824 */ /* 0x000fe400078e0a02 */
[----:B------:R-:W-:-:S03]  /*2ec0*/  IMAD.HI.U32 R17, R12, R21, RZ ;  /* 0x000000150c117227 */ /* 0x000fc600078e00ff */
[----:B------:R-:W-:Y:S01]  /*2ed0*/  ISETP.GT.U32.AND P5, PT, R2, R80, PT ;  /* 0x000000500200720c */ /* 0x000fe20003fa4070 */
[----:B------:R-:W-:Y:S01]  /*2ee0*/  IMAD.MOV R17, RZ, RZ, -R17 ;  /* 0x000000ffff117224 */ /* 0x000fe200078e0a11 */
[----:B------:R-:W-:Y:S01]  /*2ef0*/  @!P6 IADD3 R78, R78, -R2, RZ ;  /* 0x800000024e4ee210 */ /* 0x000fe20007ffe0ff */
[----:B------:R-:W-:Y:S01]  /*2f00*/  @!P4 IMAD.MOV R72, RZ, RZ, -R72 ;  /* 0x000000ffff48c224 */ /* 0x000fe200078e0a48 */
[----:B------:R-:W-:Y:S01]  /*2f10*/  ISETP.GE.AND P6, PT, R38, RZ, PT ;  /* 0x000000ff2600720c */ /* 0x000fe20003fc6270 */
[C---:B------:R-:W-:Y:S01]  /*2f20*/  IMAD R82, R2.reuse, R17, R21 ;  /* 0x0000001102527224 */ /* 0x040fe200078e0215 */
[C---:B------:R-:W-:Y:S01]  /*2f30*/  ISETP.GT.U32.AND P4, PT, R2.reuse, R78, PT ;  /* 0x0000004e0200720c */ /* 0x040fe20003f84070 */
[----:B------:R-:W-:Y:S02]  /*2f40*/  IMAD R84, R2, R84, R19 ;  /* 0x0000005402547224 */ /* 0x000fe400078e0213 */
[----:B------:R-:W-:Y:S02]  /*2f50*/  @!P2 IMAD.MOV R76, RZ, RZ, -R76 ;  /* 0x000000ffff4ca224 */ /* 0x000fe400078e0a4c */
[--C-:B------:R-:W-:Y:S01]  /*2f60*/  @!P3 IMAD.IADD R74, R74, 0x1, -R2.reuse ;  /* 0x000000014a4ab824 */ /* 0x100fe200078e0a02 */
[----:B------:R-:W-:Y:S01]  /*2f70*/  ISETP.GT.U32.AND P2, PT, R2, R84, PT ;  /* 0x000000540200720c */ /* 0x000fe20003f44070 */
[----:B------:R-:W-:Y:S01]  /*2f80*/  @!P5 IMAD.IADD R80, R80, 0x1, -R2 ;  /* 0x000000015050d824 */ /* 0x000fe200078e0a02 */
[----:B------:R-:W-:Y:S01]  /*2f90*/  ISETP.GT.U32.AND P5, PT, R2, R82, PT ;  /* 0x000000520200720c */ /* 0x000fe20003fa4070 */
[----:B------:R-:W-:Y:S01]  /*2fa0*/  IMAD.HI.U32 R18, R12, R65, RZ ;  /* 0x000000410c127227 */ /* 0x000fe200078e00ff */
[----:B------:R-:W-:-:S03]  /*2fb0*/  ISETP.GE.AND P3, PT, R36, RZ, PT ;  /* 0x000000ff2400720c */ /* 0x000fc60003f66270 */
[----:B------:R-:W-:Y:S01]  /*2fc0*/  @!P4 IMAD.IADD R78, R78, 0x1, -R2 ;  /* 0x000000014e4ec824 */ /* 0x000fe200078e0a02 */
[----:B------:R-:W-:Y:S01]  /*2fd0*/  ISETP.GE.AND P4, PT, R20, RZ, PT ;  /* 0x000000ff1400720c */ /* 0x000fe20003f86270 */
[C---:B------:R-:W-:Y:S01]  /*2fe0*/  VIADD R36, R3.reuse, 0x34 ;  /* 0x0000003403247836 */ /* 0x040fe20000000000 */
[C---:B------:R-:W-:Y:S01]  /*2ff0*/  IADD3 R20, R3.reuse, 0x33, RZ ;  /* 0x0000003303147810 */ /* 0x040fe20007ffe0ff */
[----:B------:R-:W-:Y:S01]  /*3000*/  @!P1 IMAD.MOV R78, RZ, RZ, -R78 ;  /* 0x000000ffff4e9224 */ /* 0x000fe200078e0a4e */
[----:B------:R-:W-:Y:S01]  /*3010*/  IADD3 R18, -R18, RZ, RZ ;  /* 0x000000ff12127210 */ /* 0x000fe20007ffe1ff */
[----:B------:R-:W-:Y:S01]  /*3020*/  VIADD R38, R3, 0x35 ;  /* 0x0000003503267836 */ /* 0x000fe20000000000 */
[----:B------:R-:W-:Y:S01]  /*3030*/  IABS R19, R20 ;  /* 0x0000001400137213 */ /* 0x000fe20000000000 */
[----:B------:R-:W-:Y:S01]  /*3040*/  @!P5 IMAD.IADD R82, R82, 0x1, -R2 ;  /* 0x000000015252d824 */ /* 0x000fe200078e0a02 */
[----:B------:R-:W-:Y:S01]  /*3050*/  @!P2 IADD3 R84, R84, -R2, RZ ;  /* 0x800000025454a210 */ /* 0x000fe20007ffe0ff */
[----:B------:R-:W-:Y:S01]  /*3060*/  IMAD R86, R2, R18, R65 ;  /* 0x0000001202567224 */ /* 0x000fe200078e0241 */
[----:B------:R-:W-:Y:S01]  /*3070*/  IABS R21, R36 ;  /* 0x0000002400157213 */ /* 0x000fe20000000000 */
[----:B------:R-:W-:Y:S01]  /*3080*/  IMAD.HI.U32 R17, R12, R19, RZ ;  /* 0x000000130c117227 */ /* 0x000fe200078e00ff */
[----:B------:R-:W-:-:S02]  /*3090*/  ISETP.GT.U32.AND P2, PT, R2, R84, PT ;  /* 0x000000540200720c */ /* 0x000fc40003f44070 */
[----:B------:R-:W-:Y:S01]  /*30a0*/  ISETP.GT.U32.AND P5, PT, R2, R82, PT ;  /* 0x000000520200720c */ /* 0x000fe20003fa4070 */
[----:B------:R-:W-:Y:S01]  /*30b0*/  IMAD.HI.U32 R18, R12, R21, RZ ;  /* 0x000000150c127227 */ /* 0x000fe200078e00ff */
[----:B------:R-:W-:Y:S02]  /*30c0*/  IADD3 R17, -R17, RZ, RZ ;  /* 0x000000ff11117210 */ /* 0x000fe40007ffe1ff */
[C---:B------:R-:W-:Y:S01]  /*30d0*/  ISETP.GT.U32.AND P1, PT, R2.reuse, R86, PT ;  /* 0x000000560200720c */ /* 0x040fe20003f24070 */
[----:B------:R-:W-:Y:S01]  /*30e0*/  IMAD.MOV R18, RZ, RZ, -R18 ;  /* 0x000000ffff127224 */ /* 0x000fe200078e0a12 */
[----:B------:R-:W-:Y:S01]  /*30f0*/  IABS R65, R38 ;  /* 0x0000002600417213 */ /* 0x000fe20000000000 */
[C---:B------:R-:W-:Y:S02]  /*3100*/  IMAD R88, R2.reuse, R17, R19 ;  /* 0x0000001102587224 */ /* 0x040fe400078e0213 */
[----:B------:R-:W-:Y:S01]  /*3110*/  IMAD R92, R2, R18, R21 ;  /* 0x00000012025c7224 */ /* 0x000fe200078e0215 */
[----:B------:R-:W-:Y:S01]  /*3120*/  IADD3 R18, R3, 0x36, RZ ;  /* 0x0000003603127810 */ /* 0x000fe20007ffe0ff */
[--C-:B------:R-:W-:Y:S01]  /*3130*/  @!P2 IMAD.IADD R84, R84, 0x1, -R2.reuse ;  /* 0x000000015454a824 */ /* 0x100fe200078e0a02 */
[----:B------:R-:W-:Y:S01]  /*3140*/  ISETP.GE.AND P2, PT, R36, RZ, PT ;  /* 0x000000ff2400720c */ /* 0x000fe20003f46270 */
[----:B------:R-:W-:Y:S01]  /*3150*/  @!P5 IMAD.IADD R82, R82, 0x1, -R2 ;  /* 0x000000015252d824 */ /* 0x000fe200078e0a02 */
[C---:B------:R-:W-:Y:S01]  /*3160*/  ISETP.GT.U32.AND P5, PT, R2.reuse, R88, PT ;  /* 0x000000580200720c */ /* 0x040fe20003fa4070 */
[----:B------:R-:W-:Y:S01]  /*3170*/  @!P6 IMAD.MOV R84, RZ, RZ, -R84 ;  /* 0x000000ffff54e224 */ /* 0x000fe200078e0a54 */
[----:B------:R-:W-:Y:S01]  /*3180*/  ISETP.GT.U32.AND P6, PT, R2, R92, PT ;  /* 0x0000005c0200720c */ /* 0x000fe20003fc4070 */
[----:B------:R-:W-:Y:S01]  /*3190*/  IMAD.HI.U32 R17, R12, R65, RZ ;  /* 0x000000410c117227 */ /* 0x000fe200078e00ff */
[----:B------:R-:W-:-:S02]  /*31a0*/  IABS R19, R18 ;  /* 0x0000001200137213 */ /* 0x000fc40000000000 */
[C---:B------:R-:W-:Y:S01]  /*31b0*/  IADD3 R36, R3.reuse, 0x38, RZ ;  /* 0x0000003803247810 */ /* 0x040fe20007ffe0ff */
[----:B------:R-:W-:Y:S02]  /*31c0*/  @!P1 IMAD.IADD R86, R86, 0x1, -R2 ;  /* 0x0000000156569824 */ /* 0x000fe400078e0a02 */
[----:B------:R-:W-:Y:S02]  /*31d0*/  IMAD.MOV R17, RZ, RZ, -R17 ;  /* 0x000000ffff117224 */ /* 0x000fe400078e0a11 */
[----:B------:R-:W-:Y:S01]  /*31e0*/  @!P3 IMAD.MOV R80, RZ, RZ, -R80 ;  /* 0x000000ffff50b224 */ /* 0x000fe200078e0a50 */
[----:B------:R-:W-:Y:S01]  /*31f0*/  ISETP.GE.AND P3, PT, R20, RZ, PT ;  /* 0x000000ff1400720c */ /* 0x000fe20003f66270 */
[--C-:B------:R-:W-:Y:S01]  /*3200*/  @!P5 IMAD.IADD R88, R88, 0x1, -R2.reuse ;  /* 0x000000015858d824 */ /* 0x100fe200078e0a02 */
[----:B------:R-:W-:Y:S01]  /*3210*/  ISETP.GT.U32.AND P1, PT, R2, R86, PT ;  /* 0x000000560200720c */ /* 0x000fe20003f24070 */
[----:B------:R-:W-:Y:S02]  /*3220*/  @!P6 IMAD.IADD R92, R92, 0x1, -R2 ;  /* 0x000000015c5ce824 */ /* 0x000fe400078e0a02 */
[C---:B------:R-:W-:Y:S01]  /*3230*/  IMAD R94, R2.reuse, R17, R65 ;  /* 0x00000011025e7224 */ /* 0x040fe200078e0241 */
[C---:B------:R-:W-:Y:S01]  /*3240*/  ISETP.GT.U32.AND P5, PT, R2.reuse, R88, PT ;  /* 0x000000580200720c */ /* 0x040fe20003fa4070 */
[----:B------:R-:W-:Y:S01]  /*3250*/  VIADD R20, R3, 0x37 ;  /* 0x0000003703147836 */ /* 0x000fe20000000000 */
[----:B------:R-:W-:Y:S01]  /*3260*/  ISETP.GT.U32.AND P6, PT, R2, R92, PT ;  /* 0x0000005c0200720c */ /* 0x000fe20003fc4070 */
[----:B------:R-:W-:Y:S01]  /*3270*/  IMAD.HI.U32 R17, R12, R19, RZ ;  /* 0x000000130c117227 */ /* 0x000fe200078e00ff */
[----:B------:R-:W-:-:S02]  /*3280*/  IABS R65, R36 ;  /* 0x0000002400417213 */ /* 0x000fc40000000000 */
[----:B------:R-:W-:Y:S01]  /*3290*/  IABS R21, R20 ;  /* 0x0000001400157213 */ /* 0x000fe20000000000 */
[----:B------:R-:W-:Y:S02]  /*32a0*/  IMAD.MOV R17, RZ, RZ, -R17 ;  /* 0x000000ffff117224 */ /* 0x000fe400078e0a11 */
[----:B------:R-:W-:Y:S01]  /*32b0*/  @!P0 IMAD.MOV R74, RZ, RZ, -R74 ;  /* 0x000000ffff4a8224 */ /* 0x000fe200078e0a4a */
[----:B------:R-:W-:Y:S01]  /*32c0*/  ISETP.GE.AND P0, PT, R40, RZ, PT ;  /* 0x000000ff2800720c */ /* 0x000fe20003f06270 */
[----:B------:R-:W-:Y:S01]  /*32d0*/  IMAD R90, R2, R17, R19 ;  /* 0x00000011025a7224 */ /* 0x000fe200078e0213 */
[----:B------:R-:W-:Y:S01]  /*32e0*/  IADD3 R40, R3, 0x3a, RZ ;  /* 0x0000003a03287810 */ /* 0x000fe20007ffe0ff */
[----:B------:R-:W-:Y:S01]  /*32f0*/  @!P5 IMAD.IADD R88, R88, 0x1, -R2 ;  /* 0x000000015858d824 */ /* 0x000fe200078e0a02 */
[----:B------:R-:W-:Y:S01]  /*3300*/  ISETP.GT.U32.AND P5, PT, R2, R94, PT ;  /* 0x0000005e0200720c */ /* 0x000fe20003fa4070 */
[----:B------:R-:W-:Y:S01]  /*3310*/  IMAD.HI.U32 R17, R12, R21, RZ ;  /* 0x000000150c117227 */ /* 0x000fe200078e00ff */
[----:B------:R-:W-:-:S02]  /*3320*/  @!P6 IADD3 R92, R92, -R2, RZ ;  /* 0x800000025c5ce210 */ /* 0x000fc40007ffe0ff */
[----:B------:R-:W-:Y:S01]  /*3330*/  ISETP.GT.U32.AND P6, PT, R2, R90, PT ;  /* 0x0000005a0200720c */ /* 0x000fe20003fc4070 */
[----:B------:R-:W-:Y:S01]  /*3340*/  @!P1 IMAD.IADD R86, R86, 0x1, -R2 ;  /* 0x0000000156569824 */ /* 0x000fe200078e0a02 */
[----:B------:R-:W-:Y:S01]  /*3350*/  ISETP.GE.AND P1, PT, R18, RZ, PT ;  /* 0x000000ff1200720c */ /* 0x000fe20003f26270 */
[----:B------:R-:W-:Y:S01]  /*3360*/  IMAD.HI.U32 R18, R12, R65, RZ ;  /* 0x000000410c127227 */ /* 0x000fe200078e00ff */
[----:B------:R-:W-:Y:S02]  /*3370*/  IABS R71, R40 ;  /* 0x0000002800477213 */ /* 0x000fe40000000000 */
[----:B------:R-:W-:Y:S01]  /*3380*/  @!P0 IADD3 R82, -R82, RZ, RZ ;  /* 0x000000ff52528210 */ /* 0x000fe20007ffe1ff */
[----:B------:R-:W-:Y:S01]  /*3390*/  IMAD.MOV R17, RZ, RZ, -R17 ;  /* 0x000000ffff117224 */ /* 0x000fe200078e0a11 */
[----:B------:R-:W-:Y:S01]  /*33a0*/  ISETP.GE.AND P0, PT, R38, RZ, PT ;  /* 0x000000ff2600720c */ /* 0x000fe20003f06270 */
[----:B------:R-:W-:Y:S01]  /*33b0*/  IMAD.MOV R18, RZ, RZ, -R18 ;  /* 0x000000ffff127224 */ /* 0x000fe200078e0a12 */
[----:B------:R-:W-:Y:S01]  /*33c0*/  @!P4 IADD3 R86, -R86, RZ, RZ ;  /* 0x000000ff5656c210 */ /* 0x000fe20007ffe1ff */
[----:B------:R-:W-:Y:S01]  /*33d0*/  IMAD R96, R2, R17, R21 ;  /* 0x0000001102607224 */ /* 0x000fe200078e0215 */
[----:B------:R-:W-:Y:S01]  /*33e0*/  IABS R21, R42 ;  /* 0x0000002a00157213 */ /* 0x000fe20000000000 */
[----:B------:R-:W-:Y:S01]  /*33f0*/  VIADD R38, R3, 0x39 ;  /* 0x0000003903267836 */ /* 0x000fe20000000000 */
[----:B------:R-:W-:Y:S01]  /*3400*/  @!P2 IADD3 R92, -R92, RZ, RZ ;  /* 0x000000ff5c5ca210 */ /* 0x000fe20007ffe1ff */
[----:B------:R-:W-:-:S02]  /*3410*/  IMAD R98, R2, R18, R65 ;  /* 0x0000001202627224 */ /* 0x000fc400078e0241 */
[--C-:B------:R-:W-:Y:S01]  /*3420*/  @!P5 IMAD.IADD R94, R94, 0x1, -R2.reuse ;  /* 0x000000015e5ed824 */ /* 0x100fe200078e0a02 */
[----:B------:R-:W-:Y:S01]  /*3430*/  ISETP.GT.U32.AND P5, PT, R2, R96, PT ;  /* 0x000000600200720c */ /* 0x000fe20003fa4070 */
[----:B------:R-:W-:Y:S01]  /*3440*/  @!P6 IMAD.IADD R90, R90, 0x1, -R2 ;  /* 0x000000015a5ae824 */ /* 0x000fe200078e0a02 */
[----:B------:R-:W-:Y:S01]  /*3450*/  IABS R19, R38 ;  /* 0x0000002600137213 */ /* 0x000fe20000000000 */
[----:B------:R-:W-:Y:S01]  /*3460*/  IMAD.HI.U32 R18, R12, R71, RZ ;  /* 0x000000470c127227 */ /* 0x000fe200078e00ff */
[C---:B------:R-:W-:Y:S02]  /*3470*/  ISETP.GT.U32.AND P6, PT, R2.reuse, R98, PT ;  /* 0x000000620200720c */ /* 0x040fe40003fc4070 */
[----:B------:R-:W-:Y:S01]  /*3480*/  ISETP.GT.U32.AND P4, PT, R2, R94, PT ;  /* 0x0000005e0200720c */ /* 0x000fe20003f84070 */
[----:B------:R-:W-:-:S04]  /*3490*/  IMAD.HI.U32 R17, R12, R19, RZ ;  /* 0x000000130c117227 */ /* 0x000fc800078e00ff */
[----:B------:R-:W-:Y:S01]  /*34a0*/  IMAD.MOV R18, RZ, RZ, -R18 ;  /* 0x000000ffff127224 */ /* 0x000fe200078e0a12 */
[----:B------:R-:W-:Y:S01]  /*34b0*/  IADD3 R17, -R17, RZ, RZ ;  /* 0x000000ff11117210 */ /* 0x000fe20007ffe1ff */
[----:B------:R-:W-:Y:S01]  /*34c0*/  @!P5 IMAD.IADD R96, R96, 0x1, -R2 ;  /* 0x000000016060d824 */ /* 0x000fe200078e0a02 */
[----:B------:R-:W-:Y:S01]  /*34d0*/  ISETP.GT.U32.AND P5, PT, R2, R90, PT ;  /* 0x0000005a0200720c */ /* 0x000fe20003fa4070 */
[----:B------:R-:W-:Y:S02]  /*34e0*/  @!P3 IMAD.MOV R88, RZ, RZ, -R88 ;  /* 0x000000ffff58b224 */ /* 0x000fe400078e0a58 */
[----:B------:R-:W-:Y:S01]  /*34f0*/  @!P6 IMAD.IADD R98, R98, 0x1, -R2 ;  /* 0x000000016262e824 */ /* 0x000fe200078e0a02 */
[C---:B------:R-:W-:Y:S01]  /*3500*/  ISETP.GT.U32.AND P6, PT, R2.reuse, R96, PT ;  /* 0x000000600200720c */ /* 0x040fe20003fc4070 */
[----:B------:R-:W-:Y:S01]  /*3510*/  IMAD R100, R2, R17, R19 ;  /* 0x0000001102647224 */ /* 0x000fe200078e0213 */
[----:B------:R-:W-:Y:S01]  /*3520*/  IABS R19, R44 ;  /* 0x0000002c00137213 */ /* 0x000fe20000000000 */
[----:B------:R-:W-:Y:S01]  /*3530*/  IMAD.HI.U32 R17, R12, R21, RZ ;  /* 0x000000150c117227 */ /* 0x000fe200078e00ff */
[----:B------:R-:W-:-:S02]  /*3540*/  ISETP.GT.U32.AND P3, PT, R2, R98, PT ;  /* 0x000000620200720c */ /* 0x000fc40003f64070 */
[C---:B------:R-:W-:Y:S01]  /*3550*/  ISETP.GT.U32.AND P2, PT, R2.reuse, R100, PT ;  /* 0x000000640200720c */ /* 0x040fe20003f44070 */
[----:B------:R-:W-:Y:S02]  /*3560*/  IMAD.MOV R17, RZ, RZ, -R17 ;  /* 0x000000ffff117224 */ /* 0x000fe400078e0a11 */
[C---:B------:R-:W-:Y:S02]  /*3570*/  IMAD R102, R2.reuse, R18, R71 ;  /* 0x0000001202667224 */ /* 0x040fe400078e0247 */
[----:B------:R-:W-:Y:S02]  /*3580*/  IMAD R106, R2, R17, R21 ;  /* 0x00000011026a7224 */ /* 0x000fe400078e0215 */
[----:B------:R-:W-:Y:S01]  /*3590*/  @!P6 IADD3 R96, R96, -R2, RZ ;  /* 0x800000026060e210 */ /* 0x000fe20007ffe0ff */
[----:B------:R-:W-:Y:S01]  /*35a0*/  @!P4 IMAD.IADD R94, R94, 0x1, -R2 ;  /* 0x000000015e5ec824 */ /* 0x000fe200078e0a02 */
[C---:B------:R-:W-:Y:S01]  /*35b0*/  ISETP.GT.U32.AND P4, PT, R2.reuse, R102, PT ;  /* 0x000000660200720c */ /* 0x040fe20003f84070 */
[----:B------:R-:W-:Y:S01]  /*35c0*/  VIADD R18, R3, 0x3d ;  /* 0x0000003d03127836 */ /* 0x000fe20000000000 */
[----:B------:R-:W-:Y:S01]  /*35d0*/  ISETP.GT.U32.AND P6, PT, R2, R106, PT ;  /* 0x0000006a0200720c */ /* 0x000fe20003fc4070 */
[----:B------:R-:W-:-:S03]  /*35e0*/  IMAD.HI.U32 R17, R12, R19, RZ ;  /* 0x000000130c117227 */ /* 0x000fc600078e00ff */
[----:B------:R-:W-:Y:S01]  /*35f0*/  IABS R21, R18 ;  /* 0x0000001200157213 */ /* 0x000fe20000000000 */
[----:B------:R-:W-:Y:S02]  /*3600*/  IMAD.MOV R17, RZ, RZ, -R17 ;  /* 0x000000ffff117224 */ /* 0x000fe400078e0a11 */
[--C-:B------:R-:W-:Y:S01]  /*3610*/  @!P3 IMAD.IADD R98, R98, 0x1, -R2.reuse ;  /* 0x000000016262b824 */ /* 0x100fe200078e0a02 */
[----:B------:R-:W-:Y:S01]  /*3620*/  ISETP.GE.AND P3, PT, R36, RZ, PT ;  /* 0x000000ff2400720c */ /* 0x000fe20003f66270 */
[----:B------:R-:W-:Y:S02]  /*3630*/  IMAD R108, R2, R17, R19 ;  /* 0x00000011026c7224 */ /* 0x000fe400078e0213 */
[--C-:B------:R-:W-:Y:S01]  /*3640*/  @!P5 IMAD.IADD R90, R90, 0x1, -R2.reuse ;  /* 0x000000015a5ad824 */ /* 0x100fe200078e0a02 */
[----:B------:R-:W-:Y:S01]  /*3650*/  @!P4 IADD3 R102, R102, -R2, RZ ;  /* 0x800000026666c210 */ /* 0x000fe20007ffe0ff */
[----:B------:R-:W-:Y:S01]  /*3660*/  @!P6 IMAD.IADD R106, R106, 0x1, -R2 ;  /* 0x000000016a6ae824 */ /* 0x000fe200078e0a02 */
[----:B------:R-:W-:Y:S01]  /*3670*/  ISETP.GE.AND P5, PT, R20, RZ, PT ;  /* 0x000000ff1400720c */ /* 0x000fe20003fa6270 */
[----:B------:R-:W-:Y:S01]  /*3680*/  IMAD.HI.U32 R17, R12, R21, RZ ;  /* 0x000000150c117227 */ /* 0x000fe200078e00ff */
[----:B------:R-:W-:-:S02]  /*3690*/  @!P1 IADD3 R90, -R90, RZ, RZ ;  /* 0x000000ff5a5a9210 */ /* 0x000fc40007ffe1ff */
[C---:B------:R-:W-:Y:S01]  /*36a0*/  ISETP.GT.U32.AND P6, PT, R2.reuse, R106, PT ;  /* 0x0000006a0200720c */ /* 0x040fe20003fc4070 */
[----:B------:R-:W-:Y:S01]  /*36b0*/  VIADD R20, R3, 0x3e ;  /* 0x0000003e03147836 */ /* 0x000fe20000000000 */
[----:B------:R-:W-:Y:S01]  /*36c0*/  ISETP.GT.U32.AND P1, PT, R2, R102, PT ;  /* 0x000000660200720c */ /* 0x000fe20003f24070 */
[----:B------:R-:W-:Y:S01]  /*36d0*/  IMAD.MOV R17, RZ, RZ, -R17 ;  /* 0x000000ffff117224 */ /* 0x000fe200078e0a11 */
[----:B------:R-:W-:Y:S01]  /*36e0*/  ISETP.GE.AND P4, PT, R40, RZ, PT ;  /* 0x000000ff2800720c */ /* 0x000fe20003f86270 */
[----:B------:R-:W-:Y:S01]  /*36f0*/  @!P2 IMAD.IADD R100, R100, 0x1, -R2 ;  /* 0x000000016464a824 */ /* 0x000fe200078e0a02 */
[----:B------:R-:W-:Y:S01]  /*3700*/  IABS R19, R20 ;  /* 0x0000001400137213 */ /* 0x000fe20000000000 */
[----:B------:R-:W-:Y:S01]  /*3710*/  IMAD R104, R2, R17, R21 ;  /* 0x0000001102687224 */ /* 0x000fe200078e0215 */
[----:B------:R-:W-:Y:S01]  /*3720*/  ISETP.GE.AND P2, PT, R38, RZ, PT ;  /* 0x000000ff2600720c */ /* 0x000fe20003f46270 */
[----:B------:R-:W-:Y:S01]  /*3730*/  @!P3 IMAD.MOV R98, RZ, RZ, -R98 ;  /* 0x000000ffff62b224 */ /* 0x000fe200078e0a62 */
[C---:B------:R-:W-:Y:S01]  /*3740*/  ISETP.GT.U32.AND P3, PT, R2.reuse, R108, PT ;  /* 0x0000006c0200720c */ /* 0x040fe20003f64070 */
[----:B------:R-:W-:Y:S01]  /*3750*/  @!P0 IMAD.MOV R94, RZ, RZ, -R94 ;  /* 0x000000ffff5e8224 */ /* 0x000fe200078e0a5e */
[----:B------:R-:W-:Y:S01]  /*3760*/  ISETP.GT.U32.AND P0, PT, R2, R100, PT ;  /* 0x000000640200720c */ /* 0x000fe20003f04070 */
[----:B------:R-:W-:Y:S01]  /*3770*/  @!P6 IMAD.IADD R106, R106, 0x1, -R2 ;  /* 0x000000016a6ae824 */ /* 0x000fe200078e0a02 */
[----:B------:R-:W-:Y:S01]  /*3780*/  ISETP.GT.U32.AND P6, PT, R2, R104, PT ;  /* 0x000000680200720c */ /* 0x000fe20003fc4070 */
[----:B------:R-:W-:-:S04]  /*3790*/  IMAD.HI.U32 R17, R12, R19, RZ ;  /* 0x000000130c117227 */ /* 0x000fc800078e00ff */
[----:B------:R-:W-:Y:S01]  /*37a0*/  VIADD R36, R3, 0x3f ;  /* 0x0000003f03247836 */ /* 0x000fe20000000000 */
[----:B------:R-:W-:Y:S01]  /*37b0*/  IADD3 R17, -R17, RZ, RZ ;  /* 0x000000ff11117210 */ /* 0x000fe20007ffe1ff */
[--C-:B------:R-:W-:Y:S01]  /*37c0*/  @!P1 IMAD.IADD R102, R102, 0x1, -R2.reuse ;  /* 0x0000000166669824 */ /* 0x100fe200078e0a02 */
[----:B------:R-:W-:Y:S01]  /*37d0*/  ISETP.GE.AND P1, PT, R18, RZ, PT ;  /* 0x000000ff1200720c */ /* 0x000fe20003f26270 */
[--C-:B------:R-:W-:Y:S01]  /*37e0*/  @!P3 IMAD.IADD R108, R108, 0x1, -R2.reuse ;  /* 0x000000016c6cb824 */ /* 0x100fe200078e0a02 */
[----:B------:R-:W-:Y:S01]  /*37f0*/  IABS R18, R36 ;  /* 0x0000002400127213 */ /* 0x000fe20000000000 */
[----:B------:R-:W-:Y:S01]  /*3800*/  IMAD R110, R2, R17, R19 ;  /* 0x00000011026e7224 */ /* 0x000fe200078e0213 */
[----:B------:R-:W-:Y:S01]  /*3810*/  @!P0 IADD3 R100, R100, -R2, RZ ;  /* 0x8000000264648210 */ /* 0x000fe20007ffe0ff */
[----:B------:R-:W-:Y:S01]  /*3820*/  @!P6 IMAD.IADD R104, R104, 0x1, -R2 ;  /* 0x000000016868e824 */ /* 0x000fe200078e0a02 */
[----:B------:R-:W-:Y:S01]  /*3830*/  MOV R19, R18 ;  /* 0x0000001200137202 */ /* 0x000fe20000000f00 */
[----:B------:R-:W-:Y:S01]  /*3840*/  VIADD R40, R3, 0x42 ;  /* 0x0000004203287836 */ /* 0x000fe20000000000 */
[C---:B------:R-:W-:Y:S01]  /*3850*/  ISETP.GT.U32.AND P3, PT, R2.reuse, R108, PT ;  /* 0x0000006c0200720c */ /* 0x040fe20003f64070 */
[----:B------:R-:W-:Y:S01]  /*3860*/  @!P2 IMAD.MOV R100, RZ, RZ, -R100 ;  /* 0x000000ffff64a224 */ /* 0x000fe200078e0a64 */
[----:B------:R-:W-:Y:S01]  /*3870*/  ISETP.GT.U32.AND P6, PT, R2, R104, PT ;  /* 0x000000680200720c */ /* 0x000fe20003fc4070 */
[----:B------:R-:W-:Y:S01]  /*3880*/  IMAD.HI.U32 R17, R12, R19, RZ ;  /* 0x000000130c117227 */ /* 0x000fe200078e00ff */
[----:B------:R-:W-:-:S02]  /*3890*/  ISETP.GE.AND P2, PT, R20, RZ, PT ;  /* 0x000000ff1400720c */ /* 0x000fc40003f46270 */
[----:B------:R-:W-:Y:S01]  /*38a0*/  IABS R71, R40 ;  /* 0x0000002800477213 */ /* 0x000fe20000000000 */
[----:B------:R-:W-:Y:S01]  /*38b0*/  VIADD R20, R3, 0x40 ;  /* 0x0000004003147836 */ /* 0x000fe20000000000 */
[----:B------:R-:W-:Y:S01]  /*38c0*/  IADD3 R17, -R17, RZ, RZ ;  /* 0x000000ff11117210 */ /* 0x000fe20007ffe1ff */
[----:B------:R-:W-:Y:S01]  /*38d0*/  VIADD R38, R3, 0x41 ;  /* 0x0000004103267836 */ /* 0x000fe20000000000 */
[----:B------:R-:W-:Y:S01]  /*38e0*/  ISETP.GE.AND P0, PT, R44, RZ, PT ;  /* 0x000000ff2c00720c */ /* 0x000fe20003f06270 */
[----:B------:R-:W-:Y:S01]  /*38f0*/  @!P5 IMAD.MOV R96, RZ, RZ, -R96 ;  /* 0x000000ffff60d224 */ /* 0x000fe200078e0a60 */
[----:B------:R-:W-:Y:S01]  /*3900*/  IABS R21, R20 ;  /* 0x0000001400157213 */ /* 0x000fe20000000000 */
[----:B------:R-:W-:Y:S01]  /*3910*/  IMAD R112, R2, R17, R19 ;  /* 0x0000001102707224 */ /* 0x000fe200078e0213 */
[----:B------:R-:W-:Y:S01]  /*3920*/  ISETP.GE.AND P5, PT, R42, RZ, PT ;  /* 0x000000ff2a00720c */ /* 0x000fe20003fa6270 */
[--C-:B------:R-:W-:Y:S01]  /*3930*/  @!P3 IMAD.IADD R108, R108, 0x1, -R2.reuse ;  /* 0x000000016c6cb824 */ /* 0x100fe200078e0a02 */
[----:B------:R-:W-:Y:S01]  /*3940*/  ISETP.GT.U32.AND P3, PT, R2, R110, PT ;  /* 0x0000006e0200720c */ /* 0x000fe20003f64070 */
[----:B------:R-:W-:Y:S01]  /*3950*/  @!P6 IMAD.IADD R104, R104, 0x1, -R2 ;  /* 0x000000016868e824 */ /* 0x000fe200078e0a02 */
[----:B------:R-:W-:Y:S01]  /*3960*/  ISETP.GT.U32.AND P6, PT, R2, R112, PT ;  /* 0x000000700200720c */ /* 0x000fe20003fc4070 */
[----:B------:R-:W-:Y:S01]  /*3970*/  IMAD.HI.U32 R17, R12, R21, RZ ;  /* 0x000000150c117227 */ /* 0x000fe200078e00ff */
[----:B------:R-:W-:-:S03]  /*3980*/  IABS R65, R38 ;  /* 0x0000002600417213 */ /* 0x000fc60000000000 */
[----:B------:R-:W-:Y:S01]  /*3990*/  VIADD R42, R3, 0x43 ;  /* 0x00000043032a7836 */ /* 0x000fe20000000000 */
[----:B------:R-:W-:Y:S01]  /*39a0*/  IADD3 R17, -R17, RZ, RZ ;  /* 0x000000ff11117210 */ /* 0x000fe20007ffe1ff */
[----:B------:R-:W-:Y:S01]  /*39b0*/  IMAD.HI.U32 R19, R12, R71, RZ ;  /* 0x000000470c137227 */ /* 0x000fe200078e00ff */
[----:B------:R-:W-:-:S03]  /*39c0*/  @!P0 IADD3 R108, -R108, RZ, RZ ;  /* 0x000000ff6c6c8210 */ /* 0x000fc60007ffe1ff */
[----:B------:R-:W-:-:S04]  /*39d0*/  IMAD.HI.U32 R18, R12, R65, RZ ;  /* 0x000000410c127227 */ /* 0x000fc800078e00ff */
[----:B------:R-:W-:Y:S02]  /*39e0*/  IMAD.MOV R19, RZ, RZ, -R19 ;  /* 0x000000ffff137224 */ /* 0x000fe400078e0a13 */
[----:B------:R-:W-:Y:S01]  /*39f0*/  IMAD R116, R2, R17, R21 ;  /* 0x0000001102747224 */ /* 0x000fe200078e0215 */
[----:B------:R-:W-:Y:S01]  /*3a00*/  IABS R17, R42 ;  /* 0x0000002a00117213 */ /* 0x000fe20000000000 */
[----:B------:R-:W-:Y:S01]  /*3a10*/  @!P3 IMAD.IADD R110, R110, 0x1, -R2 ;  /* 0x000000016e6eb824 */ /* 0x000fe200078e0a02 */
[----:B------:R-:W-:Y:S01]  /*3a20*/  ISETP.GE.AND P3, PT, R36, RZ, PT ;  /* 0x000000ff2400720c */ /* 0x000fe20003f66270 */
[----:B------:R-:W-:Y:S02]  /*3a30*/  IMAD.MOV R18, RZ, RZ, -R18 ;  /* 0x000000ffff127224 */ /* 0x000fe400078e0a12 */
[----:B------:R-:W-:Y:S02]  /*3a40*/  @!P6 IMAD.IADD R112, R112, 0x1, -R2 ;  /* 0x000000017070e824 */ /* 0x000fe400078e0a02 */
[C---:B------:R-:W-:Y:S01]  /*3a50*/  IMAD R118, R2.reuse, R19, R71 ;  /* 0x0000001302767224 */ /* 0x040fe200078e0247 */
[----:B------:R-:W-:Y:S01]  /*3a60*/  MOV R19, R17 ;  /* 0x0000001100137202 */ /* 0x000fe20000000f00 */
[----:B------:R-:W-:Y:S01]  /*3a70*/  @!P4 IMAD.MOV R102, RZ, RZ, -R102 ;  /* 0x000000ffff66c224 */ /* 0x000fe200078e0a66 */
[C---:B------:R-:W-:Y:S01]  /*3a80*/  ISETP.GT.U32.AND P4, PT, R2.reuse, R110, PT ;  /* 0x0000006e0200720c */ /* 0x040fe20003f84070 */
[C---:B------:R-:W-:Y:S01]  /*3a90*/  IMAD R114, R2.reuse, R18, R65 ;  /* 0x0000001202727224 */ /* 0x040fe200078e0241 */
[C---:B------:R-:W-:Y:S01]  /*3aa0*/  ISETP.GT.U32.AND P6, PT, R2.reuse, R112, PT ;  /* 0x000000700200720c */ /* 0x040fe20003fc4070 */
[----:B------:R-:W-:Y:S01]  /*3ab0*/  @!P5 IMAD.MOV R106, RZ, RZ, -R106 ;  /* 0x000000ffff6ad224 */ /* 0x000fe200078e0a6a */
[----:B------:R-:W-:Y:S01]  /*3ac0*/  ISETP.GT.U32.AND P5, PT, R2, R116, PT ;  /* 0x000000740200720c */ /* 0x000fe20003fa4070 */
[----:B------:R-:W-:Y:S01]  /*3ad0*/  @!P1 IMAD.MOV R104, RZ, RZ, -R104 ;  /* 0x000000ffff689224 */ /* 0x000fe200078e0a68 */
[----:B------:R-:W-:Y:S01]  /*3ae0*/  ISETP.GE.AND P1, PT, R20, RZ, PT ;  /* 0x000000ff1400720c */ /* 0x000fe20003f26270 */
[----:B------:R-:W-:Y:S01]  /*3af0*/  VIADD R20, R3, 0x44 ;  /* 0x0000004403147836 */ /* 0x000fe20000000000 */
[----:B------:R-:W-:Y:S01]  /*3b00*/  ISETP.GT.U32.AND P0, PT, R2, R114, PT ;  /* 0x000000720200720c */ /* 0x000fe20003f04070 */
[----:B------:R-:W-:-:S03]  /*3b10*/  IMAD.HI.U32 R17, R12, R19, RZ ;  /* 0x000000130c117227 */ /* 0x000fc600078e00ff */
[----:B------:R-:W-:Y:S01]  /*3b20*/  IABS R18, R20 ;  /* 0x0000001400127213 */ /* 0x000fe20000000000 */
[----:B------:R-:W-:Y:S01]  /*3b30*/  IMAD.MOV R17, RZ, RZ, -R17 ;  /* 0x000000ffff117224 */ /* 0x000fe200078e0a11 */
[----:B------:R-:W-:Y:S01]  /*3b40*/  @!P4 IADD3 R110, R110, -R2, RZ ;  /* 0x800000026e6ec210 */ /* 0x000fe20007ffe0ff */
[----:B------:R-:W-:Y:S01]  /*3b50*/  @!P6 IMAD.IADD R112, R112, 0x1, -R2 ;  /* 0x000000017070e824 */ /* 0x000fe200078e0a02 */
[C---:B------:R-:W-:Y:S01]  /*3b60*/  ISETP.GT.U32.AND P4, PT, R2.reuse, R118, PT ;  /* 0x000000760200720c */ /* 0x040fe20003f84070 */
[----:B------:R-:W-:Y:S01]  /*3b70*/  IMAD R120, R2, R17, R19 ;  /* 0x0000001102787224 */ /* 0x000fe200078e0213 */
[----:B------:R-:W-:Y:S01]  /*3b80*/  ISETP.GE.AND P6, PT, R38, RZ, PT ;  /* 0x000000ff2600720c */ /* 0x000fe20003fc6270 */
[----:B------:R-:W-:Y:S02]  /*3b90*/  IMAD.MOV.U32 R19, RZ, RZ, R18 ;  /* 0x000000ffff137224 */ /* 0x000fe400078e0012 */
[----:B------:R-:W-:Y:S01]  /*3ba0*/  @!P5 IMAD.IADD R116, R116, 0x1, -R2 ;  /* 0x000000017474d824 */ /* 0x000fe200078e0a02 */
[----:B------:R-:W-:Y:S01]  /*3bb0*/  @!P0 IADD3 R114, R114, -R2, RZ ;  /* 0x8000000272728210 */ /* 0x000fe20007ffe0ff */
[----:B------:R-:W-:Y:S01]  /*3bc0*/  IMAD.HI.U32 R17, R12, R19, RZ ;  /* 0x000000130c117227 */ /* 0x000fe200078e00ff */
[----:B------:R-:W-:-:S02]  /*3bd0*/  ISETP.GE.AND P5, PT, R40, RZ, PT ;  /* 0x000000ff2800720c */ /* 0x000fc40003fa6270 */
[C---:B------:R-:W-:Y:S01]  /*3be0*/  ISETP.GT.U32.AND P0, PT, R2.reuse, R116, PT ;  /* 0x000000740200720c */ /* 0x040fe20003f04070 */
[----:B------:R-:W-:Y:S01]  /*3bf0*/  VIADD R18, R3, 0x45 ;  /* 0x0000004503127836 */ /* 0x000fe20000000000 */
[----:B------:R-:W-:Y:S01]  /*3c00*/  IADD3 R17, -R17, RZ, RZ ;  /* 0x000000ff11117210 */ /* 0x000fe20007ffe1ff */
[----:B------:R-:W-:Y:S01]  /*3c10*/  @!P3 IMAD.MOV R112, RZ, RZ, -R112 ;  /* 0x000000ffff70b224 */ /* 0x000fe200078e0a70 */
[C---:B------:R-:W-:Y:S01]  /*3c20*/  ISETP.GT.U32.AND P3, PT, R2.reuse, R120, PT ;  /* 0x000000780200720c */ /* 0x040fe20003f64070 */
[----:B------:R-:W-:Y:S01]  /*3c30*/  VIADD R36, R3, 0x46 ;  /* 0x0000004603247836 */ /* 0x000fe20000000000 */
[----:B------:R-:W-:Y:S01]  /*3c40*/  IABS R21, R18 ;  /* 0x0000001200157213 */ /* 0x000fe20000000000 */
[----:B------:R-:W-:Y:S02]  /*3c50*/  IMAD R122, R2, R17, R19 ;  /* 0x00000011027a7224 */ /* 0x000fe400078e0213 */
[----:B------:R-:W-:Y:S01]  /*3c60*/  @!P4 IMAD.IADD R118, R118, 0x1, -R2 ;  /* 0x000000017676c824 */ /* 0x000fe200078e0a02 */
[----:B------:R-:W-:Y:S01]  /*3c70*/  IABS R19, R36 ;  /* 0x0000002400137213 */ /* 0x000fe20000000000 */
[----:B------:R-:W-:Y:S01]  /*3c80*/  @!P2 IMAD.MOV R110, RZ, RZ, -R110 ;  /* 0x000000ffff6ea224 */ /* 0x000fe200078e0a6e */
[----:B------:R-:W-:Y:S01]  /*3c90*/  ISETP.GT.U32.AND P2, PT, R2, R114, PT ;  /* 0x000000720200720c */ /* 0x000fe20003f44070 */
[----:B------:R-:W-:Y:S01]  /*3ca0*/  IMAD.HI.U32 R17, R12, R21, RZ ;  /* 0x000000150c117227 */ /* 0x000fe200078e00ff */
[----:B------:R-:W-:-:S03]  /*3cb0*/  ISETP.GT.U32.AND P4, PT, R2, R118, PT ;  /* 0x000000760200720c */ /* 0x000fc60003f84070 */
[----:B------:R-:W-:Y:S02]  /*3cc0*/  IMAD.MOV R17, RZ, RZ, -R17 ;  /* 0x000000ffff117224 */ /* 0x000fe400078e0a11 */
[--C-:B------:R-:W-:Y:S01]  /*3cd0*/  @!P0 IMAD.IADD R116, R116, 0x1, -R2.reuse ;  /* 0x0000000174748824 */ /* 0x100fe200078e0a02 */
[----:B------:R-:W-:Y:S01]  /*3ce0*/  ISETP.GE.AND P0, PT, R42, RZ, PT ;  /* 0x000000ff2a00720c */ /* 0x000fe20003f06270 */
[----:B------:R-:W-:Y:S01]  /*3cf0*/  @!P3 IMAD.IADD R120, R120, 0x1, -R2 ;  /* 0x000000017878b824 */ /* 0x000fe200078e0a02 */
[----:B------:R-:W-:Y:S01]  /*3d00*/  ISETP.GE.AND P3, PT, R18, RZ, PT ;  /* 0x000000ff1200720c */ /* 0x000fe20003f66270 */
[----:B------:R-:W-:Y:S01]  /*3d10*/  IMAD R124, R2, R17, R21 ;  /* 0x00000011027c7224 */ /* 0x000fe200078e0215 */
[----:B------:R-:W-:Y:S01]  /*3d20*/  IADD3 R42, R3, 0x65, RZ ;  /* 0x00000065032a7810 */ /* 0x000fe20007ffe0ff */
[----:B------:R-:W-:Y:S01]  /*3d30*/  IMAD.HI.U32 R17, R12, R19, RZ ;  /* 0x000000130c117227 */ /* 0x000fe200078e00ff */
[----:B------:R-:W-:Y:S02]  /*3d40*/  @!P2 IADD3 R114, R114, -R2, RZ ;  /* 0x800000027272a210 */ /* 0x000fe40007ffe0ff */
[----:B------:R-:W-:Y:S01]  /*3d50*/  ISETP.GE.AND P2, PT, R20, RZ, PT ;  /* 0x000000ff1400720c */ /* 0x000fe20003f46270 */
[----:B------:R-:W-:Y:S01]  /*3d60*/  @!P1 IMAD.MOV R116, RZ, RZ, -R116 ;  /* 0x000000ffff749224 */ /* 0x000fe200078e0a74 */
[----:B------:R-:W-:Y:S01]  /*3d70*/  ISETP.GT.U32.AND P1, PT, R2, R120, PT ;  /* 0x000000780200720c */ /* 0x000fe20003f24070 */
[----:B------:R-:W-:Y:S01]  /*3d80*/  @!P4 IMAD.IADD R118, R118, 0x1, -R2 ;  /* 0x000000017676c824 */ /* 0x000fe200078e0a02 */
[----:B------:R-:W-:Y:S01]  /*3d90*/  IADD3 R17, -R17, RZ, RZ ;  /* 0x000000ff11117210 */ /* 0x000fe20007ffe1ff */
[----:B------:R-:W-:Y:S01]  /*3da0*/  @!P6 IMAD.MOV R114, RZ, RZ, -R114 ;  /* 0x000000ffff72e224 */ /* 0x000fe200078e0a72 */
[C---:B------:R-:W-:Y:S01]  /*3db0*/  ISETP.GT.U32.AND P4, PT, R2.reuse, R122, PT ;  /* 0x0000007a0200720c */ /* 0x040fe20003f84070 */
[C---:B------:R-:W-:Y:S01]  /*3dc0*/  VIADD R38, R3.reuse, 0x48 ;  /* 0x0000004803267836 */ /* 0x040fe20000000000 */
[C---:B------:R-:W-:Y:S01]  /*3dd0*/  ISETP.GT.U32.AND P6, PT, R2.reuse, R124, PT ;  /* 0x0000007c0200720c */ /* 0x040fe20003fc4070 */
[----:B------:R-:W-:Y:S01]  /*3de0*/  IMAD R126, R2, R17, R19 ;  /* 0x00000011027e7224 */ /* 0x000fe200078e0213 */
[C---:B------:R-:W-:Y:S01]  /*3df0*/  IADD3 R20, R3.reuse, 0x47, RZ ;  /* 0x0000004703147810 */ /* 0x040fe20007ffe0ff */
[----:B------:R-:W-:Y:S01]  /*3e00*/  @!P5 IMAD.MOV R118, RZ, RZ, -R118 ;  /* 0x000000ffff76d224 */ /* 0x000fe200078e0a76 */
[----:B------:R-:W-:Y:S01]  /*3e10*/  IABS R65, R38 ;  /* 0x0000002600417213 */ /* 0x000fe20000000000 */
[----:B------:R-:W-:Y:S01]  /*3e20*/  VIADD R40, R3, 0x4c ;  /* 0x0000004c03287836 */ /* 0x000fe20000000000 */
[----:B------:R-:W-:Y:S01]  /*3e30*/  IABS R21, R20 ;  /* 0x0000001400157213 */ /* 0x000fe20000000000 */
[----:B------:R-:W-:Y:S01]  /*3e40*/  @!P1 IMAD.IADD R120, R120, 0x1, -R2 ;  /* 0x0000000178789824 */ /* 0x000fe200078e0a02 */
[----:B------:R-:W-:Y:S01]  /*3e50*/  ISETP.GT.U32.AND P1, PT, R2, R126, PT ;  /* 0x0000007e0200720c */ /* 0x000fe20003f24070 */
[----:B------:R-:W-:Y:S01]  /*3e60*/  IMAD.HI.U32 R18, R12, R65, RZ ;  /* 0x000000410c127227 */ /* 0x000fe200078e00ff */
[----:B------:R-:W-:-:S02]  /*3e70*/  ISETP.GE.AND P5, PT, R36, RZ, PT ;  /* 0x000000ff2400720c */ /* 0x000fc40003fa6270 */
[----:B------:R-:W-:Y:S01]  /*3e80*/  IABS R71, R40 ;  /* 0x0000002800477213 */ /* 0x000fe20000000000 */
[--C-:B------:R-:W-:Y:S01]  /*3e90*/  @!P4 IMAD.IADD R122, R122, 0x1, -R2.reuse ;  /* 0x000000017a7ac824 */ /* 0x100fe200078e0a02 */
[----:B------:R-:W-:Y:S01]  /*3ea0*/  IABS R163, R42 ;  /* 0x0000002a00a37213 */ /* 0x000fe20000000000 */
[--C-:B------:R-:W-:Y:S01]  /*3eb0*/  @!P6 IMAD.IADD R124, R124, 0x1, -R2.reuse ;  /* 0x000000017c7ce824 */ /* 0x100fe200078e0a02 */
[----:B------:R-:W-:Y:S01]  /*3ec0*/  ISETP.GE.AND P6, PT, R38, RZ, PT ;  /* 0x000000ff2600720c */ /* 0x000fe20003fc6270 */
[----:B------:R-:W-:Y:S01]  /*3ed0*/  IMAD.HI.U32 R17, R12, R21, RZ ;  /* 0x000000150c117227 */ /* 0x000fe200078e00ff */
[----:B------:R-:W-:Y:S02]  /*3ee0*/  ISETP.GT.U32.AND P4, PT, R2, R122, PT ;  /* 0x0000007a0200720c */ /* 0x000fe40003f84070 */
[----:B------:R-:W-:Y:S01]  /*3ef0*/  IADD3 R38, R3, 0x4b, RZ ;  /* 0x0000004b03267810 */ /* 0x000fe20007ffe0ff */
[----:B------:R-:W-:Y:S01]  /*3f00*/  @!P1 IMAD.IADD R126, R126, 0x1, -R2 ;  /* 0x000000017e7e9824 */ /* 0x000fe200078e0a02 */
[----:B------:R-:W-:Y:S01]  /*3f10*/  ISETP.GT.U32.AND P1, PT, R2, R124, PT ;  /* 0x0000007c0200720c */ /* 0x000fe20003f24070 */
[----:B------:R-:W-:Y:S01]  /*3f20*/  IMAD.MOV R18, RZ, RZ, -R18 ;  /* 0x000000ffff127224 */ /* 0x000fe200078e0a12 */
[----:B------:R-:W-:Y:S01]  /*3f30*/  IADD3 R17, -R17, RZ, RZ ;  /* 0x000000ff11117210 */ /* 0x000fe20007ffe1ff */
[----:B------:R-:W-:-:S02]  /*3f40*/  VIADD R36, R3, 0x4a ;  /* 0x0000004a03247836 */ /* 0x000fc40000000000 */
[C---:B------:R-:W-:Y:S01]  /*3f50*/  IMAD R132, R2.reuse, R18, R65 ;  /* 0x0000001202847224 */ /* 0x040fe200078e0241 */
[----:B------:R-:W-:Y:S01]  /*3f60*/  IABS R65, R38 ;  /* 0x0000002600417213 */ /* 0x000fe20000000000 */
[----:B------:R-:W-:Y:S01]  /*3f70*/  IMAD R130, R2, R17, R21 ;  /* 0x0000001102827224 */ /* 0x000fe200078e0215 */
[----:B------:R-:W-:Y:S01]  /*3f80*/  IABS R21, R36 ;  /* 0x0000002400157213 */ /* 0x000fe20000000000 */
[----:B------:R-:W-:Y:S01]  /*3f90*/  @!P4 IMAD.IADD R122, R122, 0x1, -R2 ;  /* 0x000000017a7ac824 */ /* 0x000fe200078e0a02 */
[----:B------:R-:W-:Y:S01]  /*3fa0*/  ISETP.GE.AND P4, PT, R20, RZ, PT ;  /* 0x000000ff1400720c */ /* 0x000fe20003f86270 */
[----:B------:R-:W-:Y:S01]  /*3fb0*/  IMAD.HI.U32 R18, R12, R65, RZ ;  /* 0x000000410c127227 */ /* 0x000fe200078e00ff */
[C---:B------:R-:W-:Y:S02]  /*3fc0*/  IADD3 R20, R3.reuse, 0x49, RZ ;  /* 0x0000004903147810 */ /* 0x040fe40007ffe0ff */
[----:B------:R-:W-:Y:S01]  /*3fd0*/  @!P1 IADD3 R124, R124, -R2, RZ ;  /* 0x800000027c7c9210 */ /* 0x000fe20007ffe0ff */
[----:B------:R-:W-:Y:S01]  /*3fe0*/  @!P2 IMAD.MOV R122, RZ, RZ, -R122 ;  /* 0x000000ffff7aa224 */ /* 0x000fe200078e0a7a */
[C---:B------:R-:W-:Y:S01]  /*3ff0*/  ISETP.GT.U32.AND P1, PT, R2.reuse, R132, PT ;  /* 0x000000840200720c */ /* 0x040fe20003f24070 */
[----:B------:R-:W-:Y:S01]  /*4000*/  @!P0 IMAD.MOV R120, RZ, RZ, -R120 ;  /* 0x000000ffff788224 */ /* 0x000fe200078e0a78 */
[----:B------:R-:W-:Y:S01]  /*4010*/  ISETP.GT.U32.AND P2, PT, R2, R130, PT ;  /* 0x000000820200720c */ /* 0x000fe20003f44070 */
[----:B------:R-:W-:Y:S01]  /*4020*/  IMAD.MOV R18, RZ, RZ, -R18 ;  /* 0x000000ffff127224 */ /* 0x000fe200078e0a12 */
[----:B------:R-:W-:Y:S01]  /*4030*/  IABS R19, R20 ;  /* 0x0000001400137213 */ /* 0x000fe20000000000 */
[----:B------:R-:W-:Y:S01]  /*4040*/  VIADD R44, R3, 0x66 ;  /* 0x00000066032c7836 */ /* 0x000fe20000000000 */
[----:B------:R-:W-:Y:S01]  /*4050*/  @!P3 IADD3 R124, -R124, RZ, RZ ;  /* 0x000000ff7c7cb210 */ /* 0x000fe20007ffe1ff */
[C---:B------:R-:W-:Y:S01]  /*4060*/  IMAD R136, R2.reuse, R18, R65 ;  /* 0x0000001202887224 */ /* 0x040fe200078e0241 */
[----:B------:R-:W-:Y:S01]  /*4070*/  ISETP.GT.U32.AND P0, PT, R2, R126, PT ;  /* 0x0000007e0200720c */ /* 0x000fe20003f04070 */
[----:B------:R-:W-:-:S04]  /*4080*/  IMAD.HI.U32 R17, R12, R19, RZ ;  /* 0x000000130c117227 */ /* 0x000fc800078e00ff */
[--C-:B------:R-:W-:Y:S02]  /*4090*/  @!P1 IMAD.IADD R132, R132, 0x1, -R2.reuse ;  /* 0x0000000184849824 */ /* 0x100fe400078e0a02 */
[----:B------:R-:W-:Y:S02]  /*40a0*/  IMAD.MOV R17, RZ, RZ, -R17 ;  /* 0x000000ffff117224 */ /* 0x000fe400078e0a11 */
[----:B------:R-:W-:Y:S01]  /*40b0*/  @!P2 IMAD.IADD R130, R130, 0x1, -R2 ;  /* 0x000000018282a824 */ /* 0x000fe200078e0a02 */
[C---:B------:R-:W-:Y:S01]  /*40c0*/  ISETP.GT.U32.AND P1, PT, R2.reuse, R132, PT ;  /* 0x000000840200720c */ /* 0x040fe20003f24070 */
[----:B------:R-:W-:Y:S02]  /*40d0*/  IMAD R128, R2, R17, R19 ;  /* 0x0000001102807224 */ /* 0x000fe400078e0213 */
[----:B------:R-:W-:Y:S01]  /*40e0*/  IMAD.HI.U32 R17, R12, R21, RZ ;  /* 0x000000150c117227 */ /* 0x000fe200078e00ff */
[C---:B------:R-:W-:Y:S02]  /*40f0*/  ISETP.GT.U32.AND P3, PT, R2.reuse, R130, PT ;  /* 0x000000820200720c */ /* 0x040fe40003f64070 */
[----:B------:R-:W-:Y:S01]  /*4100*/  ISETP.GT.U32.AND P2, PT, R2, R128, PT ;  /* 0x000000800200720c */ /* 0x000fe20003f44070 */
[----:B------:R-:W-:-:S04]  /*4110*/  IMAD.HI.U32 R19, R12, R71, RZ ;  /* 0x000000470c137227 */ /* 0x000fc800078e00ff */
[----:B------:R-:W-:Y:S01]  /*4120*/  IMAD.MOV R17, RZ, RZ, -R17 ;  /* 0x000000ffff117224 */ /* 0x000fe200078e0a11 */
[----:B------:R-:W-:Y:S01]  /*4130*/  IADD3 R19, -R19, RZ, RZ ;  /* 0x000000ff13137210 */ /* 0x000fe20007ffe1ff */
[----:B------:R-:W-:Y:S01]  /*4140*/  VIADD R18, R3, 0x4d ;  /* 0x0000004d03127836 */ /* 0x000fe20000000000 */
[----:B------:R-:W-:Y:S01]  /*4150*/  @!P1 IADD3 R132, R132, -R2, RZ ;  /* 0x8000000284849210 */ /* 0x000fe20007ffe0ff */
[C---:B------:R-:W-:Y:S01]  /*4160*/  IMAD R134, R2.reuse, R17, R21 ;  /* 0x0000001102867224 */ /* 0x040fe200078e0215 */
[C---:B------:R-:W-:Y:S01]  /*4170*/  ISETP.GT.U32.AND P1, PT, R2.reuse, R136, PT ;  /* 0x000000880200720c */ /* 0x040fe20003f24070 */
[----:B------:R-:W-:Y:S01]  /*4180*/  IMAD R138, R2, R19, R71 ;  /* 0x00000013028a7224 */ /* 0x000fe200078e0247 */
[----:B------:R-:W-:Y:S01]  /*4190*/  IABS R139, R18 ;  /* 0x00000012008b7213 */ /* 0x000fe20000000000 */
[----:B------:R-:W-:Y:S01]  /*41a0*/  @!P3 IMAD.IADD R130, R130, 0x1, -R2 ;  /* 0x000000018282b824 */ /* 0x000fe200078e0a02 */
[C---:B------:R-:W-:Y:S01]  /*41b0*/  ISETP.GT.U32.AND P3, PT, R2.reuse, R134, PT ;  /* 0x000000860200720c */ /* 0x040fe20003f64070 */
[----:B------:R-:W-:Y:S01]  /*41c0*/  @!P6 IMAD.MOV R132, RZ, RZ, -R132 ;  /* 0x000000ffff84e224 */ /* 0x000fe200078e0a84 */
[----:B------:R-:W-:Y:S01]  /*41d0*/  ISETP.GT.U32.AND P6, PT, R2, R138, PT ;  /* 0x0000008a0200720c */ /* 0x000fe20003fc4070 */
[----:B------:R-:W-:-:S02]  /*41e0*/  @!P2 IMAD.IADD R128, R128, 0x1, -R2 ;  /* 0x000000018080a824 */ /* 0x000fc400078e0a02 */
[--C-:B------:R-:W-:Y:S01]  /*41f0*/  @!P0 IMAD.IADD R126, R126, 0x1, -R2.reuse ;  /* 0x000000017e7e8824 */ /* 0x100fe200078e0a02 */
[----:B------:R-:W-:Y:S01]  /*4200*/  ISETP.GE.AND P0, PT, R20, RZ, PT ;  /* 0x000000ff1400720c */ /* 0x000fe20003f06270 */
[----:B------:R-:W-:Y:S01]  /*4210*/  IMAD.HI.U32 R17, R12, R139, RZ ;  /* 0x0000008b0c117227 */ /* 0x000fe200078e00ff */
[----:B------:R-:W-:Y:S02]  /*4220*/  ISETP.GT.U32.AND P2, PT, R2, R128, PT ;  /* 0x000000800200720c */ /* 0x000fe40003f44070 */
[C---:B------:R-:W-:Y:S01]  /*4230*/  IADD3 R20, R3.reuse, 0x4e, RZ ;  /* 0x0000004e03147810 */ /* 0x040fe20007ffe0ff */
[----:B------:R-:W-:Y:S01]  /*4240*/  IMAD.MOV R17, RZ, RZ, -R17 ;  /* 0x000000ffff117224 */ /* 0x000fe200078e0a11 */
[----:B------:R-:W-:Y:S01]  /*4250*/  @!P1 IADD3 R136, R136, -R2, RZ ;  /* 0x8000000288889210 */ /* 0x000fe20007ffe0ff */
[--C-:B------:R-:W-:Y:S01]  /*4260*/  @!P3 IMAD.IADD R134, R134, 0x1, -R2.reuse ;  /* 0x000000018686b824 */ /* 0x100fe200078e0a02 */
[----:B------:R-:W-:Y:S01]  /*4270*/  IABS R19, R20 ;  /* 0x0000001400137213 */ /* 0x000fe20000000000 */
[----:B------:R-:W-:Y:S01]  /*4280*/  VIADD R21, R3, 0x4f ;  /* 0x0000004f03157836 */ /* 0x000fe20000000000 */
[----:B------:R-:W-:Y:S01]  /*4290*/  ISETP.GT.U32.AND P1, PT, R2, R136, PT ;  /* 0x000000880200720c */ /* 0x000fe20003f24070 */
[----:B------:R-:W-:Y:S01]  /*42a0*/  @!P6 IMAD.IADD R138, R138, 0x1, -R2 ;  /* 0x000000018a8ae824 */ /* 0x000fe200078e0a02 */
[C---:B------:R-:W-:Y:S01]  /*42b0*/  ISETP.GT.U32.AND P3, PT, R2.reuse, R134, PT ;  /* 0x000000860200720c */ /* 0x040fe20003f64070 */
[----:B------:R-:W-:Y:S01]  /*42c0*/  IMAD R139, R2, R17, R139 ;  /* 0x00000011028b7224 */ /* 0x000fe200078e028b */
[----:B------:R-:W-:Y:S01]  /*42d0*/  IABS R141, R21 ;  /* 0x00000015008d7213 */ /* 0x000fe20000000000 */
[----:B------:R-:W-:Y:S01]  /*42e0*/  IMAD.HI.U32 R17, R12, R19, RZ ;  /* 0x000000130c117227 */ /* 0x000fe200078e00ff */
[----:B------:R-:W-:-:S03]  /*42f0*/  ISETP.GT.U32.AND P6, PT, R2, R138, PT ;  /* 0x0000008a0200720c */ /* 0x000fc60003fc4070 */
[----:B------:R-:W-:Y:S01]  /*4300*/  @!P2 IMAD.IADD R128, R128, 0x1, -R2 ;  /* 0x000000018080a824 */ /* 0x000fe200078e0a02 */
[----:B------:R-:W-:Y:S01]  /*4310*/  ISETP.GE.AND P2, PT, R40, RZ, PT ;  /* 0x000000ff2800720c */ /* 0x000fe20003f46270 */
[----:B------:R-:W-:Y:S01]  /*4320*/  @!P4 IMAD.MOV R130, RZ, RZ, -R130 ;  /* 0x000000ffff82c224 */ /* 0x000fe200078e0a82 */
[----:B------:R-:W-:Y:S01]  /*4330*/  IADD3 R140, -R17, RZ, RZ ;  /* 0x000000ff118c7210 */ /* 0x000fe20007ffe1ff */
[----:B------:R-:W-:Y:S01]  /*4340*/  @!P0 IMAD.MOV R128, RZ, RZ, -R128 ;  /* 0x000000ffff808224 */ /* 0x000fe200078e0a80 */
[----:B------:R-:W-:Y:S01]  /*4350*/  ISETP.GT.U32.AND P0, PT, R2, R139, PT ;  /* 0x0000008b0200720c */ /* 0x000fe20003f04070 */
[----:B------:R-:W-:Y:S01]  /*4360*/  IMAD.HI.U32 R17, R12, R141, RZ ;  /* 0x0000008d0c117227 */ /* 0x000fe200078e00ff */
[----:B------:R-:W-:Y:S02]  /*4370*/  ISETP.GE.AND P4, PT, R38, RZ, PT ;  /* 0x000000ff2600720c */ /* 0x000fe40003f86270 */
[C---:B------:R-:W-:Y:S01]  /*4380*/  IADD3 R40, R3.reuse, 0x63, RZ ;  /* 0x0000006303287810 */ /* 0x040fe20007ffe0ff */
[----:B------:R-:W-:Y:S01]  /*4390*/  IMAD.MOV R17, RZ, RZ, -R17 ;  /* 0x000000ffff117224 */ /* 0x000fe200078e0a11 */
[----:B------:R-:W-:Y:S01]  /*43a0*/  @!P6 IADD3 R138, R138, -R2, RZ ;  /* 0x800000028a8ae210 */ /* 0x000fe20007ffe0ff */
[--C-:B------:R-:W-:Y:S01]  /*43b0*/  @!P3 IMAD.IADD R134, R134, 0x1, -R2.reuse ;  /* 0x000000018686b824 */ /* 0x100fe200078e0a02 */
[----:B------:R-:W-:Y:S01]  /*43c0*/  ISETP.GE.AND P3, PT, R18, RZ, PT ;  /* 0x000000ff1200720c */ /* 0x000fe20003f66270 */
[----:B------:R-:W-:Y:S01]  /*43d0*/  VIADD R18, R3, 0x50 ;  /* 0x0000005003127836 */ /* 0x000fe20000000000 */
[----:B------:R-:W-:Y:S01]  /*43e0*/  @!P2 IADD3 R138, -R138, RZ, RZ ;  /* 0x000000ff8a8aa210 */ /* 0x000fe20007ffe1ff */
[C---:B------:R-:W-:Y:S01]  /*43f0*/  IMAD R141, R2.reuse, R17, R141 ;  /* 0x00000011028d7224 */ /* 0x040fe200078e028d */
[----:B------:R-:W-:Y:S01]  /*4400*/  IABS R161, R40 ;  /* 0x0000002800a17213 */ /* 0x000fe20000000000 */
[----:B------:R-:W-:Y:S01]  /*4410*/  IMAD R140, R2, R140, R19 ;  /* 0x0000008c028c7224 */ /* 0x000fe200078e0213 */
[----:B------:R-:W-:Y:S01]  /*4420*/  IABS R19, R18 ;  /* 0x0000001200137213 */ /* 0x000fe20000000000 */
[--C-:B------:R-:W-:Y:S01]  /*4430*/  @!P1 IMAD.IADD R136, R136, 0x1, -R2.reuse ;  /* 0x0000000188889824 */ /* 0x100fe200078e0a02 */
[----:B------:R-:W-:Y:S01]  /*4440*/  ISETP.GT.U32.AND P2, PT, R2, R141, PT ;  /* 0x0000008d0200720c */ /* 0x000fe20003f44070 */
[----:B------:R-:W-:Y:S01]  /*4450*/  @!P0 IMAD.IADD R139, R139, 0x1, -R2 ;  /* 0x000000018b8b8824 */ /* 0x000fe200078e0a02 */
[----:B------:R-:W-:Y:S01]  /*4460*/  ISETP.GE.AND P1, PT, R20, RZ, PT ;  /* 0x000000ff1400720c */ /* 0x000fe20003f26270 */
[----:B------:R-:W-:Y:S01]  /*4470*/  @!P4 IMAD.MOV R136, RZ, RZ, -R136 ;  /* 0x000000ffff88c224 */ /* 0x000fe200078e0a88 */
[----:B------:R-:W-:Y:S01]  /*4480*/  ISETP.GE.AND P4, PT, R18, RZ, PT ;  /* 0x000000ff1200720c */ /* 0x000fe20003f86270 */
[----:B------:R-:W-:Y:S01]  /*4490*/  IMAD.HI.U32 R17, R12, R19, RZ ;  /* 0x000000130c117227 */ /* 0x000fe200078e00ff */
[----:B------:R-:W-:-:S02]  /*44a0*/  ISETP.GT.U32.AND P0, PT, R2, R139, PT ;  /* 0x0000008b0200720c */ /* 0x000fc40003f04070 */
[----:B------:R-:W-:Y:S01]  /*44b0*/  ISETP.GT.U32.AND P6, PT, R2, R140, PT ;  /* 0x0000008c0200720c */ /* 0x000fe20003fc4070 */
[----:B------:R-:W-:Y:S01]  /*44c0*/  VIADD R18, R3, 0x51 ;  /* 0x0000005103127836 */ /* 0x000fe20000000000 */
[----:B------:R-:W-:Y:S01]  /*44d0*/  IADD3 R17, -R17, RZ, RZ ;  /* 0x000000ff11117210 */ /* 0x000fe20007ffe1ff */
[----:B------:R-:W-:Y:S01]  /*44e0*/  @!P5 IMAD.MOV R126, RZ, RZ, -R126 ;  /* 0x000000ffff7ed224 */ /* 0x000fe200078e0a7e */
[----:B------:R-:W-:Y:S01]  /*44f0*/  ISETP.GE.AND P5, PT, R36, RZ, PT ;  /* 0x000000ff2400720c */ /* 0x000fe20003fa6270 */
[----:B------:R-:W-:Y:S01]  /*4500*/  VIADD R20, R3, 0x52 ;  /* 0x0000005203147836 */ /* 0x000fe20000000000 */
[----:B------:R-:W-:Y:S01]  /*4510*/  IABS R143, R18 ;  /* 0x00000012008f7213 */ /* 0x000fe20000000000 */
[----:B------:R-:W-:Y:S02]  /*4520*/  @!P2 IMAD.IADD R141, R141, 0x1, -R2 ;  /* 0x000000018d8da824 */ /* 0x000fe400078e0a02 */
[----:B------:R-:W-:Y:S01]  /*4530*/  IMAD R142, R2, R17, R19 ;  /* 0x00000011028e7224 */ /* 0x000fe200078e0213 */
[----:B------:R-:W-:Y:S01]  /*4540*/  IABS R19, R20 ;  /* 0x0000001400137213 */ /* 0x000fe20000000000 */
[----:B------:R-:W-:Y:S01]  /*4550*/  IMAD.HI.U32 R17, R12, R143, RZ ;  /* 0x0000008f0c117227 */ /* 0x000fe200078e00ff */
[----:B------:R-:W-:-:S03]  /*4560*/  ISETP.GT.U32.AND P2, PT, R2, R141, PT ;  /* 0x0000008d0200720c */ /* 0x000fc60003f44070 */
[----:B------:R-:W-:Y:S01]  /*4570*/  @!P0 IMAD.IADD R139, R139, 0x1, -R2 ;  /* 0x000000018b8b8824 */ /* 0x000fe200078e0a02 */
[----:B------:R-:W-:Y:S01]  /*4580*/  ISETP.GE.AND P0, PT, R18, RZ, PT ;  /* 0x000000ff1200720c */ /* 0x000fe20003f06270 */
[----:B------:R-:W-:Y:S02]  /*4590*/  IMAD.MOV R18, RZ, RZ, -R17 ;  /* 0x000000ffff127224 */ /* 0x000fe400078e0a11 */
[----:B------:R-:W-:Y:S01]  /*45a0*/  @!P5 IMAD.MOV R134, RZ, RZ, -R134 ;  /* 0x000000ffff86d224 */ /* 0x000fe200078e0a86 */
[----:B------:R-:W-:Y:S01]  /*45b0*/  ISETP.GE.AND P5, PT, R21, RZ, PT ;  /* 0x000000ff1500720c */ /* 0x000fe20003fa6270 */
[----:B------:R-:W-:-:S04]  /*45c0*/  IMAD.HI.U32 R17, R12, R19, RZ ;  /* 0x000000130c117227 */ /* 0x000fc800078e00ff */
[----:B------:R-:W-:Y:S01]  /*45d0*/  @!P3 IMAD.MOV R139, RZ, RZ, -R139 ;  /* 0x000000ffff8bb224 */ /* 0x000fe200078e0a8b */
[----:B------:R-:W-:Y:S01]  /*45e0*/  ISETP.GT.U32.AND P3, PT, R2, R142, PT ;  /* 0x0000008e0200720c */ /* 0x000fe20003f64070 */
[--C-:B------:R-:W-:Y:S01]  /*45f0*/  @!P6 IMAD.IADD R140, R140, 0x1, -R2.reuse ;  /* 0x000000018c8ce824 */ /* 0x100fe200078e0a02 */
[----:B------:R-:W-:Y:S01]  /*4600*/  IADD3 R144, -R17, RZ, RZ ;  /* 0x000000ff11907210 */ /* 0x000fe20007ffe1ff */
[--C-:B------:R-:W-:Y:S02]  /*4610*/  @!P2 IMAD.IADD R141, R141, 0x1, -R2.reuse ;  /* 0x000000018d8da824 */ /* 0x100fe400078e0a02 */
[C---:B------:R-:W-:Y:S01]  /*4620*/  VIADD R21, R3.reuse, 0x53 ;  /* 0x0000005303157836 */ /* 0x040fe20000000000 */
[C---:B------:R-:W-:Y:S01]  /*4630*/  ISETP.GT.U32.AND P6, PT, R2.reuse, R140, PT ;  /* 0x0000008c0200720c */ /* 0x040fe20003fc4070 */
[C---:B------:R-:W-:Y:S02]  /*4640*/  IMAD R144, R2.reuse, R144, R19 ;  /* 0x0000009002907224 */ /* 0x040fe400078e0213 */
[----:B------:R-:W-:Y:S01]  /*4650*/  @!P5 IMAD.MOV R141, RZ, RZ, -R141 ;  /* 0x000000ffff8dd224 */ /* 0x000fe200078e0a8d */
[----:B------:R-:W-:Y:S01]  /*4660*/  IABS R145, R21 ;  /* 0x0000001500917213 */ /* 0x000fe20000000000 */
[----:B------:R-:W-:Y:S01]  /*4670*/  VIADD R36, R3, 0x55 ;  /* 0x0000005503247836 */ /* 0x000fe20000000000 */
[----:B------:R-:W-:Y:S01]  /*4680*/  ISETP.GT.U32.AND P5, PT, R2, R144, PT ;  /* 0x000000900200720c */ /* 0x000fe20003fa4070 */
[----:B------:R-:W-:-:S02]  /*4690*/  @!P3 IMAD.IADD R142, R142, 0x1, -R2 ;  /* 0x000000018e8eb824 */ /* 0x000fc400078e0a02 */
[----:B------:R-:W-:Y:S01]  /*46a0*/  IMAD.HI.U32 R17, R12, R145, RZ ;  /* 0x000000910c117227 */ /* 0x000fe200078e00ff */
[----:B------:R-:W-:Y:S02]  /*46b0*/  IABS R147, R36 ;  /* 0x0000002400937213 */ /* 0x000fe40000000000 */
[----:B------:R-:W-:Y:S01]  /*46c0*/  ISETP.GT.U32.AND P3, PT, R2, R142, PT ;  /* 0x0000008e0200720c */ /* 0x000fe20003f64070 */
[----:B------:R-:W-:Y:S01]  /*46d0*/  IMAD.MOV R17, RZ, RZ, -R17 ;  /* 0x000000ffff117224 */ /* 0x000fe200078e0a11 */
[----:B------:R-:W-:Y:S01]  /*46e0*/  @!P6 IADD3 R140, R140, -R2, RZ ;  /* 0x800000028c8ce210 */ /* 0x000fe20007ffe0ff */
[----:B------:R-:W-:Y:S01]  /*46f0*/  IMAD R143, R2, R18, R143 ;  /* 0x00000012028f7224 */ /* 0x000fe200078e028f */
[----:B------:R-:W-:Y:S01]  /*4700*/  ISETP.GE.AND P6, PT, R20, RZ, PT ;  /* 0x000000ff1400720c */ /* 0x000fe20003fc6270 */
[----:B------:R-:W-:Y:S01]  /*4710*/  IMAD R145, R2, R17, R145 ;  /* 0x0000001102917224 */ /* 0x000fe200078e0291 */
[----:B------:R-:W-:Y:S01]  /*4720*/  IADD3 R20, R3, 0x54, RZ ;  /* 0x0000005403147810 */ /* 0x000fe20007ffe0ff */
[----:B------:R-:W-:Y:S01]  /*4730*/  @!P5 IMAD.IADD R144, R144, 0x1, -R2 ;  /* 0x000000019090d824 */ /* 0x000fe200078e0a02 */
[----:B------:R-:W-:Y:S01]  /*4740*/  ISETP.GT.U32.AND P2, PT, R2, R143, PT ;  /* 0x0000008f0200720c */ /* 0x000fe20003f44070 */
[----:B------:R-:W-:Y:S01]  /*4750*/  IMAD.HI.U32 R18, R12, R147, RZ ;  /* 0x000000930c127227 */ /* 0x000fe200078e00ff */
[----:B------:R-:W-:-:S02]  /*4760*/  IABS R19, R20 ;  /* 0x0000001400137213 */ /* 0x000fc40000000000 */
[----:B------:R-:W-:Y:S01]  /*4770*/  ISETP.GT.U32.AND P5, PT, R2, R144, PT ;  /* 0x000000900200720c */ /* 0x000fe20003fa4070 */
[----:B------:R-:W-:Y:S01]  /*4780*/  @!P3 IMAD.IADD R142, R142, 0x1, -R2 ;  /* 0x000000018e8eb824 */ /* 0x000fe200078e0a02 */
[----:B------:R-:W-:Y:S01]  /*4790*/  ISETP.GT.U32.AND P3, PT, R2, R145, PT ;  /* 0x000000910200720c */ /* 0x000fe20003f64070 */
[----:B------:R-:W-:-:S04]  /*47a0*/  IMAD.HI.U32 R17, R12, R19, RZ ;  /* 0x000000130c117227 */ /* 0x000fc800078e00ff */
[----:B------:R-:W-:Y:S01]  /*47b0*/  VIADD R38, R3, 0x56 ;  /* 0x0000005603267836 */ /* 0x000fe20000000000 */
[----:B------:R-:W-:Y:S01]  /*47c0*/  IADD3 R17, -R17, RZ, RZ ;  /* 0x000000ff11117210 */ /* 0x000fe20007ffe1ff */
[----:B------:R-:W-:Y:S01]  /*47d0*/  @!P1 IMAD.MOV R140, RZ, RZ, -R140 ;  /* 0x000000ffff8c9224 */ /* 0x000fe200078e0a8c */
[----:B------:R-:W-:Y:S01]  /*47e0*/  ISETP.GE.AND P1, PT, R21, RZ, PT ;  /* 0x000000ff1500720c */ /* 0x000fe20003f26270 */
[----:B------:R-:W-:Y:S01]  /*47f0*/  IMAD.MOV R18, RZ, RZ, -R18 ;  /* 0x000000ffff127224 */ /* 0x000fe200078e0a12 */
[----:B------:R-:W-:Y:S01]  /*4800*/  IABS R21, R38 ;  /* 0x0000002600157213 */ /* 0x000fe20000000000 */
[----:B------:R-:W-:Y:S01]  /*4810*/  IMAD R146, R2, R17, R19 ;  /* 0x0000001102927224 */ /* 0x000fe200078e0213 */
[----:B------:R-:W-:Y:S01]  /*4820*/  @!P5 IADD3 R144, R144, -R2, RZ ;  /* 0x800000029090d210 */ /* 0x000fe20007ffe0ff */
[----:B------:R-:W-:Y:S01]  /*4830*/  IMAD R147, R2, R18, R147 ;  /* 0x0000001202937224 */ /* 0x000fe200078e0293 */
[----:B------:R-:W-:Y:S01]  /*4840*/  @!P2 IADD3 R143, R143, -R2, RZ ;  /* 0x800000028f8fa210 */ /* 0x000fe20007ffe0ff */
[----:B------:R-:W-:Y:S01]  /*4850*/  @!P3 IMAD.IADD R145, R145, 0x1, -R2 ;  /* 0x000000019191b824 */ /* 0x000fe200078e0a02 */
[----:B------:R-:W-:Y:S01]  /*4860*/  @!P6 IADD3 R144, -R144, RZ, RZ ;  /* 0x000000ff9090e210 */ /* 0x000fe20007ffe1ff */
[----:B------:R-:W-:Y:S01]  /*4870*/  IMAD.HI.U32 R17, R12, R21, RZ ;  /* 0x000000150c117227 */ /* 0x000fe200078e00ff */
[----:B------:R-:W-:-:S02]  /*4880*/  ISETP.GT.U32.AND P6, PT, R2, R147, PT ;  /* 0x000000930200720c */ /* 0x000fc40003fc4070 */
[C---:B------:R-:W-:Y:S01]  /*4890*/  ISETP.GT.U32.AND P3, PT, R2.reuse, R145, PT ;  /* 0x000000910200720c */ /* 0x040fe20003f64070 */
[----:B------:R-:W-:Y:S01]  /*48a0*/  IMAD.MOV R17, RZ, RZ, -R17 ;  /* 0x000000ffff117224 */ /* 0x000fe200078e0a11 */
[C---:B------:R-:W-:Y:S01]  /*48b0*/  ISETP.GT.U32.AND P2, PT, R2.reuse, R143, PT ;  /* 0x0000008f0200720c */ /* 0x040fe20003f44070 */
[----:B------:R-:W-:Y:S01]  /*48c0*/  @!P4 IMAD.MOV R142, RZ, RZ, -R142 ;  /* 0x000000ffff8ec224 */ /* 0x000fe200078e0a8e */
[C---:B------:R-:W-:Y:S01]  /*48d0*/  ISETP.GT.U32.AND P5, PT, R2.reuse, R146, PT ;  /* 0x000000920200720c */ /* 0x040fe20003fa4070 */
[----:B------:R-:W-:Y:S01]  /*48e0*/  IMAD R148, R2, R17, R21 ;  /* 0x0000001102947224 */ /* 0x000fe200078e0215 */
[----:B------:R-:W-:Y:S01]  /*48f0*/  ISETP.GE.AND P4, PT, R20, RZ, PT ;  /* 0x000000ff1400720c */ /* 0x000fe20003f86270 */
[C---:B------:R-:W-:Y:S02]  /*4900*/  VIADD R17, R3.reuse, 0x57 ;  /* 0x0000005703117836 */ /* 0x040fe40000000000 */
[----:B------:R-:W-:Y:S02]  /*4910*/  VIADD R21, R3, 0x58 ;  /* 0x0000005803157836 */ /* 0x000fe40000000000 */
[--C-:B------:R-:W-:Y:S01]  /*4920*/  @!P6 IMAD.IADD R147, R147, 0x1, -R2.reuse ;  /* 0x000000019393e824 */ /* 0x100fe200078e0a02 */
[----:B------:R-:W-:Y:S01]  /*4930*/  IABS R149, R17 ;  /* 0x0000001100957213 */ /* 0x000fe20000000000 */
[--C-:B------:R-:W-:Y:S01]  /*4940*/  @!P3 IMAD.IADD R145, R145, 0x1, -R2.reuse ;  /* 0x000000019191b824 */ /* 0x100fe200078e0a02 */
[----:B------:R-:W-:Y:S01]  /*4950*/  ISETP.GE.AND P3, PT, R17, RZ, PT ;  /* 0x000000ff1100720c */ /* 0x000fe20003f66270 */
[----:B------:R-:W-:Y:S01]  /*4960*/  @!P2 IMAD.IADD R143, R143, 0x1, -R2 ;  /* 0x000000018f8fa824 */ /* 0x000fe200078e0a02 */
[----:B------:R-:W-:Y:S01]  /*4970*/  ISETP.GT.U32.AND P6, PT, R2, R147, PT ;  /* 0x000000930200720c */ /* 0x000fe20003fc4070 */
[----:B------:R-:W-:Y:S01]  /*4980*/  IMAD.HI.U32 R17, R12, R149, RZ ;  /* 0x000000950c117227 */ /* 0x000fe200078e00ff */
[----:B------:R-:W-:-:S02]  /*4990*/  IABS R19, R21 ;  /* 0x0000001500137213 */ /* 0x000fc40000000000 */
[----:B------:R-:W-:Y:S01]  /*49a0*/  ISETP.GE.AND P2, PT, R36, RZ, PT ;  /* 0x000000ff2400720c */ /* 0x000fe20003f46270 */
[----:B------:R-:W-:Y:S01]  /*49b0*/  @!P1 IMAD.MOV R145, RZ, RZ, -R145 ;  /* 0x000000ffff919224 */ /* 0x000fe200078e0a91 */
[----:B------:R-:W-:Y:S01]  /*49c0*/  IADD3 R17, -R17, RZ, RZ ;  /* 0x000000ff11117210 */ /* 0x000fe20007ffe1ff */
[----:B------:R-:W-:Y:S01]  /*49d0*/  @!P0 IMAD.MOV R143, RZ, RZ, -R143 ;  /* 0x000000ffff8f8224 */ /* 0x000fe200078e0a8f */
[----:B------:R-:W-:Y:S01]  /*49e0*/  ISETP.GT.U32.AND P1, PT, R2, R148, PT ;  /* 0x000000940200720c */ /* 0x000fe20003f24070 */
[C---:B------:R-:W-:Y:S01]  /*49f0*/  VIADD R36, R3.reuse, 0x59 ;  /* 0x0000005903247836 */ /* 0x040fe20000000000 */
[----:B------:R-:W-:Y:S01]  /*4a00*/  ISETP.GE.AND P0, PT, R38, RZ, PT ;  /* 0x000000ff2600720c */ /* 0x000fe20003f06270 */
[----:B------:R-:W-:Y:S01]  /*4a10*/  IMAD R149, R2, R17, R149 ;  /* 0x0000001102957224 */ /* 0x000fe200078e0295 */
[-C--:B------:R-:W-:Y:S01]  /*4a20*/  @!P5 IADD3 R146, R146, -R2.reuse, RZ ;  /* 0x800000029292d210 */ /* 0x080fe20007ffe0ff */
[----:B------:R-:W-:Y:S01]  /*4a30*/  VIADD R38, R3, 0x5a ;  /* 0x0000005a03267836 */ /* 0x000fe20000000000 */
[----:B------:R-:W-:Y:S01]  /*4a40*/  @!P6 IADD3 R147, R147, -R2, RZ ;  /* 0x800000029393e210 */ /* 0x000fe20007ffe0ff */
[----:B------:R-:W-:Y:S01]  /*4a50*/  IMAD.HI.U32 R18, R12, R19, RZ ;  /* 0x000000130c127227 */ /* 0x000fe200078e00ff */
[----:B------:R-:W-:-:S02]  /*4a60*/  ISETP.GT.U32.AND P6, PT, R2, R149, PT ;  /* 0x000000950200720c */ /* 0x000fc40003fc4070 */
[----:B------:R-:W-:Y:S01]  /*4a70*/  IABS R151, R36 ;  /* 0x0000002400977213 */ /* 0x000fe20000000000 */
[----:B------:R-:W-:Y:S01]  /*4a80*/  IMAD.MOV R18, RZ, RZ, -R18 ;  /* 0x000000ffff127224 */ /* 0x000fe200078e0a12 */
[----:B------:R-:W-:Y:S01]  /*4a90*/  IABS R20, R38 ;  /* 0x0000002600147213 */ /* 0x000fe20000000000 */
[----:B------:R-:W-:Y:S01]  /*4aa0*/  @!P1 IMAD.IADD R148, R148, 0x1, -R2 ;  /* 0x0000000194949824 */ /* 0x000fe200078e0a02 */
[----:B------:R-:W-:Y:S01]  /*4ab0*/  ISETP.GT.U32.AND P5, PT, R2, R146, PT ;  /* 0x000000920200720c */ /* 0x000fe20003fa4070 */
[----:B------:R-:W-:-:S03]  /*4ac0*/  IMAD.HI.U32 R17, R12, R151, RZ ;  /* 0x000000970c117227 */ /* 0x000fc600078e00ff */
[C---:B------:R-:W-:Y:S01]  /*4ad0*/  ISETP.GT.U32.AND P1, PT, R2.reuse, R148, PT ;  /* 0x000000940200720c */ /* 0x040fe20003f24070 */
[C---:B------:R-:W-:Y:S02]  /*4ae0*/  IMAD R150, R2.reuse, R18, R19 ;  /* 0x0000001202967224 */ /* 0x040fe400078e0213 */
[----:B------:R-:W-:Y:S02]  /*4af0*/  @!P6 IMAD.IADD R149, R149, 0x1, -R2 ;  /* 0x000000019595e824 */ /* 0x000fe400078e0a02 */
[----:B------:R-:W-:Y:S02]  /*4b00*/  IMAD.MOV.U32 R19, RZ, RZ, R20 ;  /* 0x000000ffff137224 */ /* 0x000fe400078e0014 */
[----:B------:R-:W-:Y:S01]  /*4b10*/  IMAD.MOV R17, RZ, RZ, -R17 ;  /* 0x000000ffff117224 */ /* 0x000fe200078e0a11 */
[----:B------:R-:W-:Y:S01]  /*4b20*/  ISETP.GT.U32.AND P6, PT, R2, R149, PT ;  /* 0x000000950200720c */ /* 0x000fe20003fc4070 */
[----:B------:R-:W-:-:S04]  /*4b30*/  IMAD.HI.U32 R18, R12, R19, RZ ;  /* 0x000000130c127227 */ /* 0x000fc800078e00ff */
[----:B------:R-:W-:Y:S02]  /*4b40*/  IMAD R151, R2, R17, R151 ;  /* 0x0000001102977224 */ /* 0x000fe400078e0297 */
[----:B------:R-:W-:Y:S02]  /*4b50*/  IMAD.MOV R18, RZ, RZ, -R18 ;  /* 0x000000ffff127224 */ /* 0x000fe400078e0a12 */
[--C-:B------:R-:W-:Y:S01]  /*4b60*/  @!P1 IMAD.IADD R148, R148, 0x1, -R2.reuse ;  /* 0x0000000194949824 */ /* 0x100fe200078e0a02 */
[C---:B------:R-:W-:Y:S01]  /*4b70*/  ISETP.GT.U32.AND P1, PT, R2.reuse, R151, PT ;  /* 0x000000970200720c */ /* 0x040fe20003f24070 */
[----:B------:R-:W-:Y:S02]  /*4b80*/  IMAD R152, R2, R18, R19 ;  /* 0x0000001202987224 */ /* 0x000fe400078e0213 */
[----:B------:R-:W-:Y:S01]  /*4b90*/  @!P6 IADD3 R149, R149, -R2, RZ ;  /* 0x800000029595e210 */ /* 0x000fe20007ffe0ff */
[----:B------:R-:W-:Y:S01]  /*4ba0*/  @!P5 IMAD.IADD R146, R146, 0x1, -R2 ;  /* 0x000000019292d824 */ /* 0x000fe200078e0a02 */
[----:B------:R-:W-:Y:S01]  /*4bb0*/  ISETP.GE.AND P5, PT, R21, RZ, PT ;  /* 0x000000ff1500720c */ /* 0x000fe20003fa6270 */
[----:B------:R-:W-:Y:S01]  /*4bc0*/  VIADD R20, R3, 0x5b ;  /* 0x0000005b03147836 */ /* 0x000fe20000000000 */
[----:B------:R-:W-:Y:S01]  /*4bd0*/  ISETP.GT.U32.AND P6, PT, R2, R152, PT ;  /* 0x000000980200720c */ /* 0x000fe20003fc4070 */
[----:B------:R-:W-:Y:S01]  /*4be0*/  @!P0 IMAD.MOV R148, RZ, RZ, -R148 ;  /* 0x000000ffff948224 */ /* 0x000fe200078e0a94 */
[----:B------:R-:W-:Y:S01]  /*4bf0*/  @!P4 IADD3 R146, -R146, RZ, RZ ;  /* 0x000000ff9292c210 */ /* 0x000fe20007ffe1ff */
[----:B------:R-:W-:Y:S01]  /*4c00*/  @!P2 IMAD.MOV R147, RZ, RZ, -R147 ;  /* 0x000000ffff93a224 */ /* 0x000fe200078e0a93 */
[----:B------:R-:W-:-:S02]  /*4c10*/  ISETP.GT.U32.AND P4, PT, R2, R150, PT ;  /* 0x000000960200720c */ /* 0x000fc40003f84070 */
[--C-:B------:R-:W-:Y:S01]  /*4c20*/  @!P1 IMAD.IADD R151, R151, 0x1, -R2.reuse ;  /* 0x0000000197979824 */ /* 0x100fe200078e0a02 */
[----:B------:R-:W-:Y:S02]  /*4c30*/  IABS R153, R20 ;  /* 0x0000001400997213 */ /* 0x000fe40000000000 */
[C---:B------:R-:W-:Y:S02]  /*4c40*/  IADD3 R21, R3.reuse, 0x5c, RZ ;  /* 0x0000005c03157810 */ /* 0x040fe40007ffe0ff */
[----:B------:R-:W-:Y:S01]  /*4c50*/  ISETP.GT.U32.AND P1, PT, R2, R151, PT ;  /* 0x000000970200720c */ /* 0x000fe20003f24070 */
[----:B------:R-:W-:Y:S01]  /*4c60*/  IMAD.HI.U32 R17, R12, R153, RZ ;  /* 0x000000990c117227 */ /* 0x000fe200078e00ff */
[----:B------:R-:W-:Y:S02]  /*4c70*/  IABS R19, R21 ;  /* 0x0000001500137213 */ /* 0x000fe40000000000 */
[----:B------:R-:W-:Y:S01]  /*4c80*/  ISETP.GE.AND P0, PT, R38, RZ, PT ;  /* 0x000000ff2600720c */ /* 0x000fe20003f06270 */
[--C-:B------:R-:W-:Y:S01]  /*4c90*/  @!P6 IMAD.IADD R152, R152, 0x1, -R2.reuse ;  /* 0x000000019898e824 */ /* 0x100fe200078e0a02 */
[----:B------:R-:W-:Y:S01]  /*4ca0*/  ISETP.GE.AND P2, PT, R36, RZ, PT ;  /* 0x000000ff2400720c */ /* 0x000fe20003f46270 */
[----:B------:R-:W-:Y:S01]  /*4cb0*/  IMAD.MOV R17, RZ, RZ, -R17 ;  /* 0x000000ffff117224 */ /* 0x000fe200078e0a11 */
[----:B------:R-:W-:Y:S01]  /*4cc0*/  IADD3 R36, R3, 0x61, RZ ;  /* 0x0000006103247810 */ /* 0x000fe20007ffe0ff */
[----:B------:R-:W-:Y:S01]  /*4cd0*/  @!P4 IMAD.IADD R150, R150, 0x1, -R2 ;  /* 0x000000019696c824 */ /* 0x000fe200078e0a02 */
[C---:B------:R-:W-:Y:S01]  /*4ce0*/  ISETP.GT.U32.AND P6, PT, R2.reuse, R152, PT ;  /* 0x000000980200720c */ /* 0x040fe20003fc4070 */
[----:B------:R-:W-:Y:S01]  /*4cf0*/  IMAD R153, R2, R17, R153 ;  /* 0x0000001102997224 */ /* 0x000fe200078e0299 */
[----:B------:R-:W-:Y:S01]  /*4d00*/  IABS R159, R36 ;  /* 0x00000024009f7213 */ /* 0x000fe20000000000 */
[----:B------:R-:W-:Y:S01]  /*4d10*/  IMAD.HI.U32 R18, R12, R19, RZ ;  /* 0x000000130c127227 */ /* 0x000fe200078e00ff */
[----:B------:R-:W-:-:S02]  /*4d20*/  ISETP.GT.U32.AND P4, PT, R2, R150, PT ;  /* 0x000000960200720c */ /* 0x000fc40003f84070 */
[----:B------:R-:W-:Y:S01]  /*4d30*/  @!P3 IADD3 R149, -R149, RZ, RZ ;  /* 0x000000ff9595b210 */ /* 0x000fe20007ffe1ff */
[----:B------:R-:W-:Y:S01]  /*4d40*/  @!P1 IMAD.IADD R151, R151, 0x1, -R2 ;  /* 0x0000000197979824 */ /* 0x000fe200078e0a02 */
[----:B------:R-:W-:Y:S01]  /*4d50*/  ISETP.GT.U32.AND P1, PT, R2, R153, PT ;  /* 0x000000990200720c */ /* 0x000fe20003f24070 */
[----:B------:R-:W-:Y:S01]  /*4d60*/  IMAD.MOV R18, RZ, RZ, -R18 ;  /* 0x000000ffff127224 */ /* 0x000fe200078e0a12 */
[----:B------:R-:W-:Y:S01]  /*4d70*/  ISETP.GE.AND P3, PT, R20, RZ, PT ;  /* 0x000000ff1400720c */ /* 0x000fe20003f66270 */
[C---:B------:R-:W-:Y:S02]  /*4d80*/  VIADD R17, R3.reuse, 0x5d ;  /* 0x0000005d03117836 */ /* 0x040fe40000000000 */
[----:B------:R-:W-:Y:S01]  /*4d90*/  IMAD R154, R2, R18, R19 ;  /* 0x00000012029a7224 */ /* 0x000fe200078e0213 */
[----:B------:R-:W-:Y:S01]  /*4da0*/  IADD3 R18, R3, 0x5e, RZ ;  /* 0x0000005e03127810 */ /* 0x000fe20007ffe0ff */
[--C-:B------:R-:W-:Y:S01]  /*4db0*/  @!P6 IMAD.IADD R152, R152, 0x1, -R2.reuse ;  /* 0x000000019898e824 */ /* 0x100fe200078e0a02 */
[----:B------:R-:W-:Y:S01]  /*4dc0*/  IABS R155, R17 ;  /* 0x00000011009b7213 */ /* 0x000fe20000000000 */
[----:B------:R-:W-:Y:S01]  /*4dd0*/  @!P4 IMAD.IADD R150, R150, 0x1, -R2 ;  /* 0x000000019696c824 */ /* 0x000fe200078e0a02 */
[----:B------:R-:W-:Y:S01]  /*4de0*/  ISETP.GE.AND P4, PT, R21, RZ, PT ;  /* 0x000000ff1500720c */ /* 0x000fe20003f86270 */
[----:B------:R-:W-:Y:S01]  /*4df0*/  @!P0 IMAD.MOV R152, RZ, RZ, -R152 ;  /* 0x000000ffff988224 */ /* 0x000fe200078e0a98 */
[----:B------:R-:W-:Y:S01]  /*4e00*/  ISETP.GT.U32.AND P0, PT, R2, R154, PT ;  /* 0x0000009a0200720c */ /* 0x000fe20003f04070 */
[----:B------:R-:W-:Y:S01]  /*4e10*/  VIADD R19, R3, 0x5f ;  /* 0x0000005f03137836 */ /* 0x000fe20000000000 */
[----:B------:R-:W-:Y:S01]  /*4e20*/  @!P1 IADD3 R153, R153, -R2, RZ ;  /* 0x8000000299999210 */ /* 0x000fe20007ffe0ff */
[----:B------:R-:W-:Y:S01]  /*4e30*/  @!P5 IMAD.MOV R150, RZ, RZ, -R150 ;  /* 0x000000ffff96d224 */ /* 0x000fe200078e0a96 */
[----:B------:R-:W-:Y:S01]  /*4e40*/  ISETP.GE.AND P5, PT, R17, RZ, PT ;  /* 0x000000ff1100720c */ /* 0x000fe20003fa6270 */
[----:B------:R-:W-:Y:S01]  /*4e50*/  IMAD.HI.U32 R17, R12, R155, RZ ;  /* 0x0000009b0c117227 */ /* 0x000fe200078e00ff */
[----:B------:R-:W-:-:S02]  /*4e60*/  ISETP.GT.U32.AND P1, PT, R2, R153, PT ;  /* 0x000000990200720c */ /* 0x000fc40003f24070 */
[----:B------:R-:W-:Y:S01]  /*4e70*/  ISETP.GE.AND P6, PT, R19, RZ, PT ;  /* 0x000000ff1300720c */ /* 0x000fe20003fc6270 */
[----:B------:R-:W-:Y:S01]  /*4e80*/  @!P2 IMAD.MOV R151, RZ, RZ, -R151 ;  /* 0x000000ffff97a224 */ /* 0x000fe200078e0a97 */
[----:B------:R-:W-:Y:S01]  /*4e90*/  IABS R157, R19 ;  /* 0x00000013009d7213 */ /* 0x000fe20000000000 */
[----:B------:R-:W-:Y:S01]  /*4ea0*/  IMAD.MOV R19, RZ, RZ, -R17 ;  /* 0x000000ffff137224 */ /* 0x000fe200078e0a11 */
[----:B------:R-:W-:Y:S01]  /*4eb0*/  IABS R21, R18 ;  /* 0x0000001200157213 */ /* 0x000fe20000000000 */
[----:B------:R-:W-:Y:S01]  /*4ec0*/  @!P0 IMAD.IADD R154, R154, 0x1, -R2 ;  /* 0x000000019a9a8824 */ /* 0x000fe200078e0a02 */
[----:B------:R-:W-:Y:S01]  /*4ed0*/  ISETP.GE.AND P2, PT, R18, RZ, PT ;  /* 0x000000ff1200720c */ /* 0x000fe20003f46270 */
[----:B------:R-:W-:Y:S02]  /*4ee0*/  IMAD R155, R2, R19, R155 ;  /* 0x00000013029b7224 */ /* 0x000fe400078e029b */
[----:B------:R-:W-:Y:S01]  /*4ef0*/  IMAD.HI.U32 R18, R12, R21, RZ ;  /* 0x000000150c127227 */ /* 0x000fe200078e00ff */
[----:B------:R-:W-:-:S03]  /*4f00*/  ISETP.GT.U32.AND P0, PT, R2, R154, PT ;  /* 0x0000009a0200720c */ /* 0x000fc60003f04070 */
[----:B------:R-:W-:Y:S01]  /*4f10*/  @!P1 IMAD.IADD R153, R153, 0x1, -R2 ;  /* 0x0000000199999824 */ /* 0x000fe200078e0a02 */
[----:B------:R-:W-:Y:S01]  /*4f20*/  ISETP.GT.U32.AND P1, PT, R2, R155, PT ;  /* 0x0000009b0200720c */ /* 0x000fe20003f24070 */
[----:B------:R-:W-:Y:S02]  /*4f30*/  IMAD.MOV R18, RZ, RZ, -R18 ;  /* 0x000000ffff127224 */ /* 0x000fe400078e0a12 */
[----:B------:R-:W-:-:S04]  /*4f40*/  IMAD.HI.U32 R17, R12, R157, RZ ;  /* 0x0000009d0c117227 */ /* 0x000fc800078e00ff */
[----:B------:R-:W-:Y:S01]  /*4f50*/  IMAD R156, R2, R18, R21 ;  /* 0x00000012029c7224 */ /* 0x000fe200078e0215 */
[----:B------:R-:W-:Y:S01]  /*4f60*/  IADD3 R17, -R17, RZ, RZ ;  /* 0x000000ff11117210 */ /* 0x000fe20007ffe1ff */
[----:B------:R-:W-:Y:S01]  /*4f70*/  VIADD R20, R3, 0x60 ;  /* 0x0000006003147836 */ /* 0x000fe20000000000 */
[----:B------:R-:W-:Y:S01]  /*4f80*/  @!P0 IADD3 R154, R154, -R2, RZ ;  /* 0x800000029a9a8210 */ /* 0x000fe20007ffe0ff */
[----:B------:R-:W-:Y:S01]  /*4f90*/  IMAD.HI.U32 R18, R12, R159, RZ ;  /* 0x0000009f0c127227 */ /* 0x000fe200078e00ff */
[----:B------:R-:W-:Y:S02]  /*4fa0*/  ISETP.GT.U32.AND P0, PT, R2, R156, PT ;  /* 0x0000009c0200720c */ /* 0x000fe40003f04070 */
[----:B------:R-:W-:Y:S01]  /*4fb0*/  IABS R19, R20 ;  /* 0x0000001400137213 */ /* 0x000fe20000000000 */
[----:B------:R-:W-:Y:S01]  /*4fc0*/  @!P1 IMAD.IADD R155, R155, 0x1, -R2 ;  /* 0x000000019b9b9824 */ /* 0x000fe200078e0a02 */
[----:B------:R-:W-:Y:S01]  /*4fd0*/  @!P4 IADD3 R154, -R154, RZ, RZ ;  /* 0x000000ff9a9ac210 */ /* 0x000fe20007ffe1ff */
[----:B------:R-:W-:-:S02]  /*4fe0*/  IMAD.MOV R18, RZ, RZ, -R18 ;  /* 0x000000ffff127224 */ /* 0x000fc400078e0a12 */
[C---:B------:R-:W-:Y:S01]  /*4ff0*/  IMAD R157, R2.reuse, R17, R157 ;  /* 0x00000011029d7224 */ /* 0x040fe200078e029d */
[----:B------:R-:W-:Y:S01]  /*5000*/  ISETP.GT.U32.AND P1, PT, R2, R155, PT ;  /* 0x0000009b0200720c */ /* 0x000fe20003f24070 */
[----:B------:R-:W-:-:S04]  /*5010*/  IMAD.HI.U32 R17, R12, R19, RZ ;  /* 0x000000130c117227 */ /* 0x000fc800078e00ff */
[----:B------:R-:W-:Y:S02]  /*5020*/  IMAD R159, R2, R18, R159 ;  /* 0x00000012029f7224 */ /* 0x000fe400078e029f */
[----:B------:R-:W-:Y:S02]  /*5030*/  VIADD R38, R3, 0x62 ;  /* 0x0000006203267836 */ /* 0x000fe40000000000 */
[----:B------:R-:W-:Y:S02]  /*5040*/  IMAD.MOV R17, RZ, RZ, -R17 ;  /* 0x000000ffff117224 */ /* 0x000fe400078e0a11 */
[--C-:B------:R-:W-:Y:S01]  /*5050*/  @!P0 IMAD.IADD R156, R156, 0x1, -R2.reuse ;  /* 0x000000019c9c8824 */ /* 0x100fe200078e0a02 */
[C---:B------:R-:W-:Y:S01]  /*5060*/  ISETP.GT.U32.AND P0, PT, R2.reuse, R159, PT ;  /* 0x0000009f0200720c */ /* 0x040fe20003f04070 */
[C---:B------:R-:W-:Y:S01]  /*5070*/  IMAD R158, R2.reuse, R17, R19 ;  /* 0x00000011029e7224 */ /* 0x040fe200078e0213 */
[----:B------:R-:W-:Y:S01]  /*5080*/  IABS R21, R38 ;  /* 0x0000002600157213 */ /* 0x000fe20000000000 */
[----:B------:R-:W-:Y:S01]  /*5090*/  @!P3 IMAD.MOV R153, RZ, RZ, -R153 ;  /* 0x000000ffff99b224 */ /* 0x000fe200078e0a99 */
[----:B------:R-:W-:Y:S01]  /*50a0*/  ISETP.GT.U32.AND P3, PT, R2, R157, PT ;  /* 0x0000009d0200720c */ /* 0x000fe20003f64070 */
[----:B------:R-:W-:Y:S01]  /*50b0*/  @!P1 IMAD.IADD R155, R155, 0x1, -R2 ;  /* 0x000000019b9b9824 */ /* 0x000fe200078e0a02 */
[----:B------:R-:W-:Y:S01]  /*50c0*/  ISETP.GE.AND P1, PT, R20, RZ, PT ;  /* 0x000000ff1400720c */ /* 0x000fe20003f26270 */
[----:B------:R-:W-:Y:S01]  /*50d0*/  VIADD R20, R3, 0x64 ;  /* 0x0000006403147836 */ /* 0x000fe20000000000 */
[----:B------:R-:W-:Y:S01]  /*50e0*/  ISETP.GT.U32.AND P4, PT, R2, R158, PT ;  /* 0x0000009e0200720c */ /* 0x000fe20003f84070 */
[----:B------:R-:W-:-:S03]  /*50f0*/  IMAD.HI.U32 R17, R12, R21, RZ ;  /* 0x000000150c117227 */ /* 0x000fc600078e00ff */
[----:B------:R-:W-:Y:S01]  /*5100*/  IABS R19, R20 ;  /* 0x0000001400137213 */ /* 0x000fe20000000000 */
[----:B------:R-:W-:Y:S01]  /*5110*/  IMAD.MOV R17, RZ, RZ, -R17 ;  /* 0x000000ffff117224 */ /* 0x000fe200078e0a11 */
[----:B------:R-:W-:Y:S01]  /*5120*/  @!P0 IADD3 R159, R159, -R2, RZ ;  /* 0x800000029f9f8210 */ /* 0x000fe20007ffe0ff */
[----:B------:R-:W-:Y:S02]  /*5130*/  @!P5 IMAD.MOV R155, RZ, RZ, -R155 ;  /* 0x000000ffff9bd224 */ /* 0x000fe400078e0a9b */
[C---:B------:R-:W-:Y:S01]  /*5140*/  IMAD R160, R2.reuse, R17, R21 ;  /* 0x0000001102a07224 */ /* 0x040fe200078e0215 */
[----:B------:R-:W-:Y:S01]  /*5150*/  ISETP.GT.U32.AND P5, PT, R2, R159, PT ;  /* 0x0000009f0200720c */ /* 0x000fe20003fa4070 */
[----:B------:R-:W-:Y:S01]  /*5160*/  IMAD.HI.U32 R17, R12, R19, RZ ;  /* 0x000000130c117227 */ /* 0x000fe200078e00ff */
[----:B------:R-:W-:-:S03]  /*5170*/  IABS R21, R44 ;  /* 0x0000002c00157213 */ /* 0x000fc60000000000 */
[--C-:B------:R-:W-:Y:S01]  /*5180*/  @!P3 IMAD.IADD R157, R157, 0x1, -R2.reuse ;  /* 0x000000019d9db824 */ /* 0x100fe200078e0a02 */
[----:B------:R-:W-:Y:S01]  /*5190*/  ISETP.GT.U32.AND P3, PT, R2, R156, PT ;  /* 0x0000009c0200720c */ /* 0x000fe20003f64070 */
[----:B------:R-:W-:Y:S02]  /*51a0*/  @!P4 IMAD.IADD R158, R158, 0x1, -R2 ;  /* 0x000000019e9ec824 */ /* 0x000fe400078e0a02 */
[----:B------:R-:W-:Y:S01]  /*51b0*/  IMAD.MOV R162, RZ, RZ, -R17 ;  /* 0x000000ffffa27224 */ /* 0x000fe200078e0a11 */
[----:B------:R-:W-:Y:S01]  /*51c0*/  ISETP.GT.U32.AND P4, PT, R2, R157, PT ;  /* 0x0000009d0200720c */ /* 0x000fe20003f84070 */
[----:B------:R-:W-:Y:S01]  /*51d0*/  IMAD.HI.U32 R18, R12, R161, RZ ;  /* 0x000000a10c127227 */ /* 0x000fe200078e00ff */
[----:B------:R-:W-:-:S03]  /*51e0*/  ISETP.GT.U32.AND P0, PT, R2, R158, PT ;  /* 0x0000009e0200720c */ /* 0x000fc60003f04070 */
[----:B------:R-:W-:Y:S02]  /*51f0*/  IMAD R162, R2, R162, R19 ;  /* 0x000000a202a27224 */ /* 0x000fe400078e0213 */
[--C-:B------:R-:W-:Y:S02]  /*5200*/  @!P5 IMAD.IADD R159, R159, 0x1, -R2.reuse ;  /* 0x000000019f9fd824 */ /* 0x100fe400078e0a02 */
[----:B------:R-:W-:Y:S01]  /*5210*/  @!P3 IMAD.IADD R156, R156, 0x1, -R2 ;  /* 0x000000019c9cb824 */ /* 0x000fe200078e0a02 */
[C---:B------:R-:W-:Y:S01]  /*5220*/  ISETP.GT.U32.AND P5, PT, R2.reuse, R162, PT ;  /* 0x000000a20200720c */ /* 0x040fe20003fa4070 */
[----:B------:R-:W-:Y:S01]  /*5230*/  IMAD.MOV R18, RZ, RZ, -R18 ;  /* 0x000000ffff127224 */ /* 0x000fe200078e0a12 */
[----:B------:R-:W-:Y:S01]  /*5240*/  ISETP.GT.U32.AND P3, PT, R2, R160, PT ;  /* 0x000000a00200720c */ /* 0x000fe20003f64070 */
[----:B------:R-:W-:Y:S01]  /*5250*/  IMAD.HI.U32 R17, R12, R163, RZ ;  /* 0x000000a30c117227 */ /* 0x000fe200078e00ff */
[----:B------:R-:W-:-:S03]  /*5260*/  @!P4 IADD3 R157, R157, -R2, RZ ;  /* 0x800000029d9dc210 */ /* 0x000fc60007ffe0ff */
[--C-:B------:R-:W-:Y:S01]  /*5270*/  @!P0 IMAD.IADD R158, R158, 0x1, -R2.reuse ;  /* 0x000000019e9e8824 */ /* 0x100fe200078e0a02 */
[----:B------:R-:W-:Y:S01]  /*5280*/  ISETP.GE.AND P0, PT, R36, RZ, PT ;  /* 0x000000ff2400720c */ /* 0x000fe20003f06270 */
[----:B------:R-:W-:Y:S02]  /*5290*/  IMAD R161, R2, R18, R161 ;  /* 0x0000001202a17224 */ /* 0x000fe400078e02a1 */
[----:B------:R-:W-:Y:S01]  /*52a0*/  VIADD R36, R3, 0x67 ;  /* 0x0000006703247836 */ /* 0x000fe20000000000 */
[----:B------:R-:W-:Y:S01]  /*52b0*/  @!P1 IADD3 R158, -R158, RZ, RZ ;  /* 0x000000ff9e9e9210 */ /* 0x000fe20007ffe1ff */
[----:B------:R-:W-:Y:S01]  /*52c0*/  @!P5 IMAD.IADD R162, R162, 0x1, -R2 ;  /* 0x00000001a2a2d824 */ /* 0x000fe200078e0a02 */
[----:B------:R-:W-:Y:S01]  /*52d0*/  ISETP.GT.U32.AND P4, PT, R2, R161, PT ;  /* 0x000000a10200720c */ /* 0x000fe20003f84070 */
[----:B------:R-:W-:Y:S01]  /*52e0*/  IMAD.MOV R17, RZ, RZ, -R17 ;  /* 0x000000ffff117224 */ /* 0x000fe200078e0a11 */
[----:B------:R-:W-:Y:S01]  /*52f0*/  @!P3 IADD3 R160, R160, -R2, RZ ;  /* 0x80000002a0a0b210 */ /* 0x000fe20007ffe0ff */
[----:B------:R-:W-:Y:S01]  /*5300*/  @!P2 IMAD.MOV R156, RZ, RZ, -R156 ;  /* 0x000000ffff9ca224 */ /* 0x000fe200078e0a9c */
[----:B------:R-:W-:Y:S01]  /*5310*/  ISETP.GT.U32.AND P5, PT, R2, R162, PT ;  /* 0x000000a20200720c */ /* 0x000fe20003fa4070 */
[----:B------:R-:W-:Y:S01]  /*5320*/  IMAD.HI.U32 R18, R12, R21, RZ ;  /* 0x000000150c127227 */ /* 0x000fe200078e00ff */
[----:B------:R-:W-:-:S02]  /*5330*/  IABS R165, R36 ;  /* 0x0000002400a57213 */ /* 0x000fc40000000000 */
[----:B------:R-:W-:Y:S01]  /*5340*/  ISETP.GT.U32.AND P2, PT, R2, R160, PT ;  /* 0x000000a00200720c */ /* 0x000fe20003f44070 */
[----:B------:R-:W-:Y:S01]  /*5350*/  @!P0 IMAD.MOV R159, RZ, RZ, -R159 ;  /* 0x000000ffff9f8224 */ /* 0x000fe200078e0a9f */
[----:B------:R-:W-:Y:S01]  /*5360*/  ISETP.GE.AND P0, PT, R20, RZ, PT ;  /* 0x000000ff1400720c */ /* 0x000fe20003f06270 */
[----:B------:R-:W-:Y:S01]  /*5370*/  IMAD R163, R2, R17, R163 ;  /* 0x0000001102a37224 */ /* 0x000fe200078e02a3 */
[----:B------:R-:W-:Y:S01]  /*5380*/  ISETP.GE.AND P3, PT, R38, RZ, PT ;  /* 0x000000ff2600720c */ /* 0x000fe20003f66270 */
[----:B------:R-:W-:Y:S02]  /*5390*/  IMAD.MOV R18, RZ, RZ, -R18 ;  /* 0x000000ffff127224 */ /* 0x000fe400078e0a12 */
[----:B------:R-:W-:Y:S01]  /*53a0*/  IMAD.HI.U32 R17, R12, R165, RZ ;  /* 0x000000a50c117227 */ /* 0x000fe200078e00ff */
[----:B------:R-:W-:Y:S02]  /*53b0*/  ISETP.GT.U32.AND P1, PT, R2, R163, PT ;  /* 0x000000a30200720c */ /* 0x000fe40003f24070 */
[----:B------:R-:W-:Y:S01]  /*53c0*/  @!P5 IADD3 R162, R162, -R2, RZ ;  /* 0x80000002a2a2d210 */ /* 0x000fe20007ffe0ff */
[----:B------:R-:W-:Y:S01]  /*53d0*/  IMAD R164, R2, R18, R21 ;  /* 0x0000001202a47224 */ /* 0x000fe200078e0215 */
[----:B------:R-:W-:Y:S01]  /*53e0*/  IADD3 R21, R3, 0x68, RZ ;  /* 0x0000006803157810 */ /* 0x000fe20007ffe0ff */
[----:B------:R-:W-:Y:S01]  /*53f0*/  IMAD.MOV R17, RZ, RZ, -R17 ;  /* 0x000000ffff117224 */ /* 0x000fe200078e0a11 */
[----:B------:R-:W-:Y:S01]  /*5400*/  ISETP.GE.AND P5, PT, R44, RZ, PT ;  /* 0x000000ff2c00720c */ /* 0x000fe20003fa6270 */
[--C-:B------:R-:W-:Y:S01]  /*5410*/  @!P4 IMAD.IADD R161, R161, 0x1, -R2.reuse ;  /* 0x00000001a1a1c824 */ /* 0x100fe200078e0a02 */
[----:B------:R-:W-:Y:S01]  /*5420*/  IABS R19, R21 ;  /* 0x0000001500137213 */ /* 0x000fe20000000000 */
[----:B------:R-:W-:Y:S01]  /*5430*/  IMAD R165, R2, R17, R165 ;  /* 0x0000001102a57224 */ /* 0x000fe200078e02a5 */
[----:B------:R-:W-:Y:S01]  /*5440*/  ISETP.GE.AND P4, PT, R40, RZ, PT ;  /* 0x000000ff2800720c */ /* 0x000fe20003f86270 */
[----:B------:R-:W-:Y:S01]  /*5450*/  @!P2 IMAD.IADD R160, R160, 0x1, -R2 ;  /* 0x00000001a0a0a824 */ /* 0x000fe200078e0a02 */
[C---:B------:R-:W-:Y:S01]  /*5460*/  ISETP.GT.U32.AND P2, PT, R2.reuse, R164, PT ;  /* 0x000000a40200720c */ /* 0x040fe20003f44070 */
[----:B------:R-:W-:Y:S01]  /*5470*/  @!P6 IMAD.MOV R157, RZ, RZ, -R157 ;  /* 0x000000ffff9de224 */ /* 0x000fe200078e0a9d */
[C---:B------:R-:W-:Y:S01]  /*5480*/  ISETP.GT.U32.AND P6, PT, R2.reuse, R161, PT ;  /* 0x000000a10200720c */ /* 0x040fe20003fc4070 */
[----:B------:R-:W-:Y:S01]  /*5490*/  @!P0 IMAD.MOV R162, RZ, RZ, -R162 ;  /* 0x000000ffffa28224 */ /* 0x000fe200078e0aa2 */
[----:B------:R-:W-:Y:S01]  /*54a0*/  ISETP.GT.U32.AND P0, PT, R2, R165, PT ;  /* 0x000000a50200720c */ /* 0x000fe20003f04070 */
[----:B------:R-:W-:Y:S01]  /*54b0*/  IMAD.HI.U32 R18, R12, R19, RZ ;  /* 0x000000130c127227 */ /* 0x000fe200078e00ff */
[----:B------:R-:W-:-:S03]  /*54c0*/  IADD3 R44, R3, 0x78, RZ ;  /* 0x00000078032c7810 */ /* 0x000fc60007ffe0ff */
[----:B------:R-:W-:Y:S01]  /*54d0*/  IMAD.MOV R18, RZ, RZ, -R18 ;  /* 0x000000ffff127224 */ /* 0x000fe200078e0a12 */
[----:B------:R-:W-:Y:S01]  /*54e0*/  IABS R73, R44 ;  /* 0x0000002c00497213 */ /* 0x000fe20000000000 */
[--C-:B------:R-:W-:Y:S01]  /*54f0*/  @!P1 IMAD.IADD R163, R163, 0x1, -R2.reuse ;  /* 0x00000001a3a39824 */ /* 0x100fe200078e0a02 */
[----:B------:R-:W-:Y:S01]  /*5500*/  ISETP.GE.AND P1, PT, R36, RZ, PT ;  /* 0x000000ff2400720c */ /* 0x000fe20003f26270 */
[----:B------:R-:W-:Y:S01]  /*5510*/  IMAD R166, R2, R18, R19 ;  /* 0x0000001202a67224 */ /* 0x000fe200078e0213 */
[----:B------:R-:W-:Y:S01]  /*5520*/  @!P2 IADD3 R164, R164, -R2, RZ ;  /* 0x80000002a4a4a210 */ /* 0x000fe20007ffe0ff */
[--C-:B------:R-:W-:Y:S01]  /*5530*/  @!P6 IMAD.IADD R161, R161, 0x1, -R2.reuse ;  /* 0x00000001a1a1e824 */ /* 0x100fe200078e0a02 */
[C---:B------:R-:W-:Y:S01]  /*5540*/  ISETP.GT.U32.AND P2, PT, R2.reuse, R163, PT ;  /* 0x000000a30200720c */ /* 0x040fe20003f44070 */
[----:B------:R-:W-:Y:S01]  /*5550*/  @!P0 IMAD.IADD R165, R165, 0x1, -R2 ;  /* 0x00000001a5a58824 */ /* 0x000fe200078e0a02 */
[C---:B------:R-:W-:Y:S01]  /*5560*/  ISETP.GT.U32.AND P0, PT, R2.reuse, R166, PT ;  /* 0x000000a60200720c */ /* 0x040fe20003f04070 */
[----:B------:R-:W-:Y:S01]  /*5570*/  @!P4 IMAD.MOV R161, RZ, RZ, -R161 ;  /* 0x000000ffffa1c224 */ /* 0x000fe200078e0aa1 */
[----:B------:R-:W-:Y:S01]  /*5580*/  ISETP.GT.U32.AND P4, PT, R2, R164, PT ;  /* 0x000000a40200720c */ /* 0x000fe20003f84070 */
[C---:B------:R-:W-:Y:S01]  /*5590*/  VIADD R17, R3.reuse, 0x69 ;  /* 0x0000006903117836 */ /* 0x040fe20000000000 */
[C---:B------:R-:W-:Y:S01]  /*55a0*/  IADD3 R18, R3.reuse, 0x6a, RZ ;  /* 0x0000006a03127810 */ /* 0x040fe20007ffe0ff */
[C---:B------:R-:W-:Y:S01]  /*55b0*/  VIADD R36, R3.reuse, 0x6c ;  /* 0x0000006c03247836 */ /* 0x040fe20000000000 */
[----:B------:R-:W-:Y:S01]  /*55c0*/  ISETP.GE.AND P6, PT, R42, RZ, PT ;  /* 0x000000ff2a00720c */ /* 0x000fe20003fc6270 */
[----:B------:R-:W-:Y:S01]  /*55d0*/  @!P3 IMAD.MOV R160, RZ, RZ, -R160 ;  /* 0x000000ffffa0b224 */ /* 0x000fe200078e0aa0 */
[----:B------:R-:W-:Y:S01]  /*55e0*/  IABS R167, R17 ;  /* 0x0000001100a77213 */ /* 0x000fe20000000000 */
[C---:B------:R-:W-:Y:S01]  /*55f0*/  VIADD R20, R3.reuse, 0x6b ;  /* 0x0000006b03147836 */ /* 0x040fe20000000000 */
[----:B------:R-:W-:Y:S01]  /*5600*/  IABS R19, R18 ;  /* 0x0000001200137213 */ /* 0x000fe20000000000 */
[----:B------:R-:W-:Y:S01]  /*5610*/  VIADD R38, R3, 0x6f ;  /* 0x0000006f03267836 */ /* 0x000fe20000000000 */
[-C--:B------:R-:W-:Y:S01]  /*5620*/  @!P2 IADD3 R163, R163, -R2.reuse, RZ ;  /* 0x80000002a3a3a210 */ /* 0x080fe20007ffe0ff */
[----:B------:R-:W-:Y:S01]  /*5630*/  VIADD R42, R3, 0x77 ;  /* 0x00000077032a7836 */ /* 0x000fe20000000000 */
[----:B------:R-:W-:Y:S01]  /*5640*/  ISETP.GE.AND P2, PT, R17, RZ, PT ;  /* 0x000000ff1100720c */ /* 0x000fe20003f46270 */
[----:B------:R-:W-:Y:S01]  /*5650*/  IMAD.HI.U32 R17, R12, R167, RZ ;  /* 0x000000a70c117227 */ /* 0x000fe200078e00ff */
[----:B------:R-:W-:-:S02]  /*5660*/  @!P0 IADD3 R166, R166, -R2, RZ ;  /* 0x80000002a6a68210 */ /* 0x000fc40007ffe0ff */
[----:B------:R-:W-:Y:S01]  /*5670*/  ISETP.GE.AND P3, PT, R21, RZ, PT ;  /* 0x000000ff1500720c */ /* 0x000fe20003f66270 */
[----:B------:R-:W-:Y:S01]  /*5680*/  @!P4 IMAD.IADD R164, R164, 0x1, -R2 ;  /* 0x00000001a4a4c824 */ /* 0x000fe200078e0a02 */
[----:B------:R-:W-:Y:S01]  /*5690*/  ISETP.GE.AND P4, PT, R18, RZ, PT ;  /* 0x000000ff1200720c */ /* 0x000fe20003f86270 */
[----:B------:R-:W-:Y:S01]  /*56a0*/  @!P6 IMAD.MOV R163, RZ, RZ, -R163 ;  /* 0x000000ffffa3e224 */ /* 0x000fe200078e0aa3 */
[----:B------:R-:W-:Y:S01]  /*56b0*/  IADD3 R18, -R17, RZ, RZ ;  /* 0x000000ff11127210 */ /* 0x000fe20007ffe1ff */
[----:B------:R-:W-:Y:S01]  /*56c0*/  IMAD.HI.U32 R17, R12, R19, RZ ;  /* 0x000000130c117227 */ /* 0x000fe200078e00ff */
[C---:B------:R-:W-:Y:S02]  /*56d0*/  ISETP.GT.U32.AND P0, PT, R2.reuse, R166, PT ;  /* 0x000000a60200720c */ /* 0x040fe40003f04070 */
[----:B------:R-:W-:Y:S01]  /*56e0*/  IABS R21, R36 ;  /* 0x0000002400157213 */ /* 0x000fe20000000000 */
[C---:B------:R-:W-:Y:S01]  /*56f0*/  IMAD R167, R2.reuse, R18, R167 ;  /* 0x0000001202a77224 */ /* 0x040fe200078e02a7 */
[----:B------:R-:W-:Y:S01]  /*5700*/  ISETP.GT.U32.AND P6, PT, R2, R165, PT ;  /* 0x000000a50200720c */ /* 0x000fe20003fc4070 */
[----:B------:R-:W-:Y:S01]  /*5710*/  @!P5 IMAD.MOV R164, RZ, RZ, -R164 ;  /* 0x000000ffffa4d224 */ /* 0x000fe200078e0aa4 */
[----:B------:R-:W-:Y:S01]  /*5720*/  IABS R169, R20 ;  /* 0x0000001400a97213 */ /* 0x000fe20000000000 */
[----:B------:R-:W-:Y:S01]  /*5730*/  IMAD.HI.U32 R18, R12, R21, RZ ;  /* 0x000000150c127227 */ /* 0x000fe200078e00ff */
[----:B------:R-:W-:-:S02]  /*5740*/  ISETP.GE.AND P5, PT, R20, RZ, PT ;  /* 0x000000ff1400720c */ /* 0x000fc40003fa6270 */
[----:B------:R-:W-:Y:S01]  /*5750*/  IABS R173, R38 ;  /* 0x0000002600ad7213 */ /* 0x000fe20000000000 */
[----:B------:R-:W-:Y:S02]  /*5760*/  IMAD.MOV R18, RZ, RZ, -R18 ;  /* 0x000000ffff127224 */ /* 0x000fe400078e0a12 */
[----:B------:R-:W-:Y:S01]  /*5770*/  @!P0 IADD3 R166, R166, -R2, RZ ;  /* 0x80000002a6a68210 */ /* 0x000fe20007ffe0ff */
[----:B------:R-:W-:Y:S02]  /*5780*/  IMAD.MOV R168, RZ, RZ, -R17 ;  /* 0x000000ffffa87224 */ /* 0x000fe400078e0a11 */
[C---:B------:R-:W-:Y:S02]  /*5790*/  IMAD R170, R2.reuse, R18, R21 ;  /* 0x0000001202aa7224 */ /* 0x040fe400078e0215 */
[----:B------:R-:W-:Y:S02]  /*57a0*/  VIADD R20, R3, 0x6d ;  /* 0x0000006d03147836 */ /* 0x000fe40000000000 */
[----:B------:R-:W-:Y:S01]  /*57b0*/  @!P3 IMAD.MOV R166, RZ, RZ, -R166 ;  /* 0x000000ffffa6b224 */ /* 0x000fe200078e0aa6 */
[----:B------:R-:W-:Y:S01]  /*57c0*/  ISETP.GT.U32.AND P3, PT, R2, R170, PT ;  /* 0x000000aa0200720c */ /* 0x000fe20003f64070 */
[----:B------:R-:W-:Y:S01]  /*57d0*/  IMAD.HI.U32 R17, R12, R169, RZ ;  /* 0x000000a90c117227 */ /* 0x000fe200078e00ff */
[----:B------:R-:W-:-:S03]  /*57e0*/  IABS R171, R20 ;  /* 0x0000001400ab7213 */ /* 0x000fc60000000000 */
[----:B------:R-:W-:Y:S02]  /*57f0*/  IMAD.MOV R17, RZ, RZ, -R17 ;  /* 0x000000ffff117224 */ /* 0x000fe400078e0a11 */
[----:B------:R-:W-:Y:S01]  /*5800*/  @!P6 IMAD.IADD R165, R165, 0x1, -R2 ;  /* 0x00000001a5a5e824 */ /* 0x000fe200078e0a02 */
[C---:B------:R-:W-:Y:S01]  /*5810*/  ISETP.GT.U32.AND P6, PT, R2.reuse, R167, PT ;  /* 0x000000a70200720c */ /* 0x040fe20003fc4070 */
[C---:B------:R-:W-:Y:S02]  /*5820*/  IMAD R168, R2.reuse, R168, R19 ;  /* 0x000000a802a87224 */ /* 0x040fe400078e0213 */
[C---:B------:R-:W-:Y:S01]  /*5830*/  IMAD R169, R2.reuse, R17, R169 ;  /* 0x0000001102a97224 */ /* 0x040fe200078e02a9 */
[----:B------:R-:W-:Y:S01]  /*5840*/  @!P1 IADD3 R165, -R165, RZ, RZ ;  /* 0x000000ffa5a59210 */ /* 0x000fe20007ffe1ff */
[----:B------:R-:W-:Y:S01]  /*5850*/  VIADD R21, R3, 0x6e ;  /* 0x0000006e03157836 */ /* 0x000fe20000000000 */
[----:B------:R-:W-:Y:S01]  /*5860*/  ISETP.GT.U32.AND P1, PT, R2, R168, PT ;  /* 0x000000a80200720c */ /* 0x000fe20003f24070 */
[----:B------:R-:W-:Y:S01]  /*5870*/  IMAD.HI.U32 R17, R12, R171, RZ ;  /* 0x000000ab0c117227 */ /* 0x000fe200078e00ff */
[----:B------:R-:W-:-:S02]  /*5880*/  @!P3 IADD3 R170, R170, -R2, RZ ;  /* 0x80000002aaaab210 */ /* 0x000fc40007ffe0ff */
[----:B------:R-:W-:Y:S01]  /*5890*/  IABS R19, R21 ;  /* 0x0000001500137213 */ /* 0x000fe20000000000 */
[----:B------:R-:W-:Y:S01]  /*58a0*/  IMAD.MOV R17, RZ, RZ, -R17 ;  /* 0x000000ffff117224 */ /* 0x000fe200078e0a11 */
[C---:B------:R-:W-:Y:S01]  /*58b0*/  ISETP.GT.U32.AND P0, PT, R2.reuse, R169, PT ;  /* 0x000000a90200720c */ /* 0x040fe20003f04070 */
[----:B------:R-:W-:Y:S01]  /*58c0*/  @!P6 IMAD.IADD R167, R167, 0x1, -R2 ;  /* 0x00000001a7a7e824 */ /* 0x000fe200078e0a02 */
[C---:B------:R-:W-:Y:S01]  /*58d0*/  ISETP.GT.U32.AND P3, PT, R2.reuse, R170, PT ;  /* 0x000000aa0200720c */ /* 0x040fe20003f64070 */
[----:B------:R-:W-:Y:S02]  /*58e0*/  IMAD R171, R2, R17, R171 ;  /* 0x0000001102ab7224 */ /* 0x000fe400078e02ab */
[----:B------:R-:W-:Y:S01]  /*58f0*/  IMAD.HI.U32 R17, R12, R19, RZ ;  /* 0x000000130c117227 */ /* 0x000fe200078e00ff */
[----:B------:R-:W-:-:S03]  /*5900*/  ISETP.GT.U32.AND P6, PT, R2, R167, PT ;  /* 0x000000a70200720c */ /* 0x000fc60003fc4070 */
[----:B------:R-:W-:Y:S02]  /*5910*/  IMAD.MOV R17, RZ, RZ, -R17 ;  /* 0x000000ffff117224 */ /* 0x000fe400078e0a11 */
[--C-:B------:R-:W-:Y:S02]  /*5920*/  @!P1 IMAD.IADD R168, R168, 0x1, -R2.reuse ;  /* 0x00000001a8a89824 */ /* 0x100fe400078e0a02 */
[C---:B------:R-:W-:Y:S02]  /*5930*/  IMAD R172, R2.reuse, R17, R19 ;  /* 0x0000001102ac7224 */ /* 0x040fe400078e0213 */
[--C-:B------:R-:W-:Y:S01]  /*5940*/  @!P0 IMAD.IADD R169, R169, 0x1, -R2.reuse ;  /* 0x00000001a9a98824 */ /* 0x100fe200078e0a02 */
[----:B------:R-:W-:Y:S01]  /*5950*/  ISETP.GT.U32.AND P1, PT, R2, R168, PT ;  /* 0x000000a80200720c */ /* 0x000fe20003f24070 */
[----:B------:R-:W-:Y:S01]  /*5960*/  @!P3 IMAD.IADD R170, R170, 0x1, -R2 ;  /* 0x00000001aaaab824 */ /* 0x000fe200078e0a02 */
[C---:B------:R-:W-:Y:S01]  /*5970*/  ISETP.GT.U32.AND P3, PT, R2.reuse, R172, PT ;  /* 0x000000ac0200720c */ /* 0x040fe20003f64070 */
[----:B------:R-:W-:Y:S01]  /*5980*/  VIADD R17, R3, 0x70 ;  /* 0x0000007003117836 */ /* 0x000fe20000000000 */
[----:B------:R-:W-:Y:S01]  /*5990*/  ISETP.GT.U32.AND P0, PT, R2, R169, PT ;  /* 0x000000a90200720c */ /* 0x000fe20003f04070 */
[----:B------:R-:W-:Y:S01]  /*59a0*/  IMAD.HI.U32 R18, R12, R173, RZ ;  /* 0x000000ad0c127227 */ /* 0x000fe200078e00ff */
[----:B------:R-:W-:-:S02]  /*59b0*/  @!P6 IADD3 R167, R167, -R2, RZ ;  /* 0x80000002a7a7e210 */ /* 0x000fc40007ffe0ff */
[----:B------:R-:W-:Y:S01]  /*59c0*/  IABS R19, R17 ;  /* 0x0000001100137213 */ /* 0x000fe20000000000 */
[----:B------:R-:W-:Y:S01]  /*59d0*/  IMAD.MOV R18, RZ, RZ, -R18 ;  /* 0x000000ffff127224 */ /* 0x000fe200078e0a12 */
[----:B------:R-:W-:Y:S01]  /*59e0*/  ISETP.GE.AND P6, PT, R36, RZ, PT ;  /* 0x000000ff2400720c */ /* 0x000fe20003fc6270 */
[----:B------:R-:W-:Y:S01]  /*59f0*/  @!P2 IMAD.MOV R167, RZ, RZ, -R167 ;  /* 0x000000ffffa7a224 */ /* 0x000fe200078e0aa7 */
[----:B------:R-:W-:Y:S01]  /*5a00*/  ISETP.GE.AND P2, PT, R20, RZ, PT ;  /* 0x000000ff1400720c */ /* 0x000fe20003f46270 */
[--C-:B------:R-:W-:Y:S01]  /*5a10*/  @!P1 IMAD.IADD R168, R168, 0x1, -R2.reuse ;  /* 0x00000001a8a89824 */ /* 0x100fe200078e0a02 */
[----:B------:R-:W-:Y:S01]  /*5a20*/  ISETP.GT.U32.AND P1, PT, R2, R171, PT ;  /* 0x000000ab0200720c */ /* 0x000fe20003f24070 */
[----:B------:R-:W-:Y:S01]  /*5a30*/  @!P3 IMAD.IADD R172, R172, 0x1, -R2 ;  /* 0x00000001acacb824 */ /* 0x000fe200078e0a02 */
[----:B------:R-:W-:Y:S01]  /*5a40*/  IADD3 R20, R3, 0x72, RZ ;  /* 0x0000007203147810 */ /* 0x000fe20007ffe0ff */
[----:B------:R-:W-:Y:S01]  /*5a50*/  @!P4 IMAD.MOV R168, RZ, RZ, -R168 ;  /* 0x000000ffffa8c224 */ /* 0x000fe200078e0aa8 */
[----:B------:R-:W-:Y:S01]  /*5a60*/  @!P0 IADD3 R169, R169, -R2, RZ ;  /* 0x80000002a9a98210 */ /* 0x000fe20007ffe0ff */
[C---:B------:R-:W-:Y:S01]  /*5a70*/  IMAD R173, R2.reuse, R18, R173 ;  /* 0x0000001202ad7224 */ /* 0x040fe200078e02ad */
[----:B------:R-:W-:Y:S01]  /*5a80*/  ISETP.GT.U32.AND P3, PT, R2, R172, PT ;  /* 0x000000ac0200720c */ /* 0x000fe20003f64070 */
[----:B------:R-:W-:Y:S01]  /*5a90*/  VIADD R18, R3, 0x71 ;  /* 0x0000007103127836 */ /* 0x000fe20000000000 */
[----:B------:R-:W-:Y:S01]  /*5aa0*/  @!P5 IADD3 R169, -R169, RZ, RZ ;  /* 0x000000ffa9a9d210 */ /* 0x000fe20007ffe1ff */
[----:B------:R-:W-:Y:S01]  /*5ab0*/  @!P6 IMAD.MOV R170, RZ, RZ, -R170 ;  /* 0x000000ffffaae224 */ /* 0x000fe200078e0aaa */
[----:B------:R-:W-:Y:S01]  /*5ac0*/  ISETP.GE.AND P4, PT, R21, RZ, PT ;  /* 0x000000ff1500720c */ /* 0x000fe20003f86270 */
[----:B------:R-:W-:Y:S01]  /*5ad0*/  VIADD R21, R3, 0x73 ;  /* 0x0000007303157836 */ /* 0x000fe20000000000 */
[----:B------:R-:W-:Y:S01]  /*5ae0*/  ISETP.GE.AND P5, PT, R17, RZ, PT ;  /* 0x000000ff1100720c */ /* 0x000fe20003fa6270 */
[----:B------:R-:W-:Y:S01]  /*5af0*/  IMAD.HI.U32 R17, R12, R19, RZ ;  /* 0x000000130c117227 */ /* 0x000fe200078e00ff */
[----:B------:R-:W-:-:S02]  /*5b00*/  IABS R175, R18 ;  /* 0x0000001200af7213 */ /* 0x000fc40000000000 */
[----:B------:R-:W-:Y:S01]  /*5b10*/  ISETP.GE.AND P6, PT, R18, RZ, PT ;  /* 0x000000ff1200720c */ /* 0x000fe20003fc6270 */
[----:B------:R-:W-:Y:S01]  /*5b20*/  @!P1 IMAD.IADD R171, R171, 0x1, -R2 ;  /* 0x00000001abab9824 */ /* 0x000fe200078e0a02 */
[----:B------:R-:W-:Y:S01]  /*5b30*/  IABS R65, R21 ;  /* 0x0000001500417213 */ /* 0x000fe20000000000 */
[----:B------:R-:W-:Y:S01]  /*5b40*/  IMAD.MOV R17, RZ, RZ, -R17 ;  /* 0x000000ffff117224 */ /* 0x000fe200078e0a11 */
[----:B------:R-:W-:Y:S01]  /*5b50*/  @!P3 IADD3 R172, R172, -R2, RZ ;  /* 0x80000002acacb210 */ /* 0x000fe20007ffe0ff */
[----:B------:R-:W-:Y:S01]  /*5b60*/  IMAD.HI.U32 R18, R12, R175, RZ ;  /* 0x000000af0c127227 */ /* 0x000fe200078e00ff */
[C---:B------:R-:W-:Y:S02]  /*5b70*/  ISETP.GT.U32.AND P1, PT, R2.reuse, R171, PT ;  /* 0x000000ab0200720c */ /* 0x040fe40003f24070 */
[C---:B------:R-:W-:Y:S01]  /*5b80*/  ISETP.GT.U32.AND P3, PT, R2.reuse, R173, PT ;  /* 0x000000ad0200720c */ /* 0x040fe20003f64070 */
[----:B------:R-:W-:Y:S01]  /*5b90*/  IMAD R174, R2, R17, R19 ;  /* 0x0000001102ae7224 */ /* 0x000fe200078e0213 */
[----:B------:R-:W-:Y:S01]  /*5ba0*/  @!P4 IADD3 R172, -R172, RZ, RZ ;  /* 0x000000ffacacc210 */ /* 0x000fe20007ffe1ff */
[----:B------:R-:W-:Y:S01]  /*5bb0*/  IMAD.MOV R18, RZ, RZ, -R18 ;  /* 0x000000ffff127224 */ /* 0x000fe200078e0a12 */
[----:B------:R-:W-:Y:S01]  /*5bc0*/  ISETP.GE.AND P0, PT, R38, RZ, PT ;  /* 0x000000ff2600720c */ /* 0x000fe20003f06270 */
[----:B------:R-:W-:Y:S01]  /*5bd0*/  VIADD R36, R3, 0x74 ;  /* 0x0000007403247836 */ /* 0x000fe20000000000 */
[C---:B------:R-:W-:Y:S01]  /*5be0*/  ISETP.GT.U32.AND P4, PT, R2.reuse, R174, PT ;  /* 0x000000ae0200720c */ /* 0x040fe20003f84070 */
[----:B------:R-:W-:-:S02]  /*5bf0*/  IMAD R175, R2, R18, R175 ;  /* 0x0000001202af7224 */ /* 0x000fc400078e02af */
[----:B------:R-:W-:Y:S01]  /*5c00*/  IMAD.HI.U32 R18, R12, R65, RZ ;  /* 0x000000410c127227 */ /* 0x000fe200078e00ff */
[----:B------:R-:W-:-:S03]  /*5c10*/  IABS R71, R36 ;  /* 0x0000002400477213 */ /* 0x000fc60000000000 */
[--C-:B------:R-:W-:Y:S01]  /*5c20*/  @!P1 IMAD.IADD R171, R171, 0x1, -R2.reuse ;  /* 0x00000001abab9824 */ /* 0x100fe200078e0a02 */
[----:B------:R-:W-:Y:S01]  /*5c30*/  ISETP.GE.AND P1, PT, R20, RZ, PT ;  /* 0x000000ff1400720c */ /* 0x000fe20003f26270 */
[----:B------:R-:W-:Y:S01]  /*5c40*/  @!P3 IMAD.IADD R173, R173, 0x1, -R2 ;  /* 0x00000001adadb824 */ /* 0x000fe200078e0a02 */
[----:B------:R-:W-:Y:S01]  /*5c50*/  IABS R20, R20 ;  /* 0x0000001400147213 */ /* 0x000fe20000000000 */
[----:B------:R-:W-:Y:S01]  /*5c60*/  IMAD.MOV R18, RZ, RZ, -R18 ;  /* 0x000000ffff127224 */ /* 0x000fe200078e0a12 */
[----:B------:R-:W-:Y:S01]  /*5c70*/  @!P2 IADD3 R171, -R171, RZ, RZ ;  /* 0x000000ffababa210 */ /* 0x000fe20007ffe1ff */
[----:B------:R-:W-:Y:S01]  /*5c80*/  @!P4 IMAD.IADD R174, R174, 0x1, -R2 ;  /* 0x00000001aeaec824 */ /* 0x000fe200078e0a02 */
[----:B------:R-:W-:Y:S01]  /*5c90*/  ISETP.GE.AND P2, PT, R21, RZ, PT ;  /* 0x000000ff1500720c */ /* 0x000fe20003f46270 */
[----:B------:R-:W-:Y:S01]  /*5ca0*/  IMAD.MOV.U32 R21, RZ, RZ, R20 ;  /* 0x000000ffff157224 */ /* 0x000fe200078e0014 */
[C---:B------:R-:W-:Y:S01]  /*5cb0*/  ISETP.GT.U32.AND P3, PT, R2.reuse, R173, PT ;  /* 0x000000ad0200720c */ /* 0x040fe20003f64070 */
[C---:B------:R-:W-:Y:S01]  /*5cc0*/  IMAD R178, R2.reuse, R18, R65 ;  /* 0x0000001202b27224 */ /* 0x040fe200078e0241 */
[----:B------:R-:W-:Y:S01]  /*5cd0*/  ISETP.GT.U32.AND P4, PT, R2, R174, PT ;  /* 0x000000ae0200720c */ /* 0x000fe20003f84070 */
[----:B------:R-:W-:-:S04]  /*5ce0*/  IMAD.HI.U32 R17, R12, R21, RZ ;  /* 0x000000150c117227 */ /* 0x000fc800078e00ff */
[----:B------:R-:W-:Y:S02]  /*5cf0*/  IMAD.MOV R17, RZ, RZ, -R17 ;  /* 0x000000ffff117224 */ /* 0x000fe400078e0a11 */
[----:B------:R-:W-:Y:S02]  /*5d00*/  VIADD R38, R3, 0x75 ;  /* 0x0000007503267836 */ /* 0x000fe40000000000 */
[----:B------:R-:W-:Y:S02]  /*5d10*/  IMAD R176, R2, R17, R21 ;  /* 0x0000001102b07224 */ /* 0x000fe400078e0215 */
[-C--:B------:R-:W-:Y:S01]  /*5d20*/  @!P3 IADD3 R173, R173, -R2.reuse, RZ ;  /* 0x80000002adadb210 */ /* 0x080fe20007ffe0ff */
[----:B------:R-:W-:Y:S01]  /*5d30*/  IMAD.HI.U32 R19, R12, R71, RZ ;  /* 0x000000470c137227 */ /* 0x000fe200078e00ff */
[----:B------:R-:W-:Y:S02]  /*5d40*/  ISETP.GT.U32.AND P3, PT, R2, R175, PT ;  /* 0x000000af0200720c */ /* 0x000fe40003f64070 */
[----:B------:R-:W-:Y:S01]  /*5d50*/  @!P4 IADD3 R174, R174, -R2, RZ ;  /* 0x80000002aeaec210 */ /* 0x000fe20007ffe0ff */
[----:B------:R-:W-:Y:S01]  /*5d60*/  IMAD.MOV R19, RZ, RZ, -R19 ;  /* 0x000000ffff137224 */ /* 0x000fe200078e0a13 */
[C---:B------:R-:W-:Y:S01]  /*5d70*/  ISETP.GT.U32.AND P4, PT, R2.reuse, R176, PT ;  /* 0x000000b00200720c */ /* 0x040fe20003f84070 */
[----:B------:R-:W-:Y:S01]  /*5d80*/  @!P0 IMAD.MOV R173, RZ, RZ, -R173 ;  /* 0x000000ffffad8224 */ /* 0x000fe200078e0aad */
[----:B------:R-:W-:Y:S01]  /*5d90*/  IABS R21, R38 ;  /* 0x0000002600157213 */ /* 0x000fe20000000000 */
[----:B------:R-:W-:Y:S01]  /*5da0*/  IMAD R180, R2, R19, R71 ;  /* 0x0000001302b47224 */ /* 0x000fe200078e0247 */
[----:B------:R-:W-:Y:S01]  /*5db0*/  IABS R71, R42 ;  /* 0x0000002a00477213 */ /* 0x000fe20000000000 */
[----:B------:R-:W-:-:S02]  /*5dc0*/  VIADD R40, R3, 0x76 ;  /* 0x0000007603287836 */ /* 0x000fc40000000000 */
[----:B------:R-:W-:-:S03]  /*5dd0*/  IMAD.HI.U32 R17, R12, R21, RZ ;  /* 0x000000150c117227 */ /* 0x000fc600078e00ff */
[----:B------:R-:W-:Y:S01]  /*5de0*/  IABS R65, R40 ;  /* 0x0000002800417213 */ /* 0x000fe20000000000 */
[----:B------:R-:W-:Y:S01]  /*5df0*/  @!P3 IMAD.IADD R175, R175, 0x1, -R2 ;  /* 0x00000001afafb824 */ /* 0x000fe200078e0a02 */
[----:B------:R-:W-:Y:S01]  /*5e00*/  ISETP.GT.U32.AND P3, PT, R2, R178, PT ;  /* 0x000000b20200720c */ /* 0x000fe20003f64070 */
[----:B------:R-:W-:Y:S01]  /*5e10*/  IMAD.MOV R17, RZ, RZ, -R17 ;  /* 0x000000ffff117224 */ /* 0x000fe200078e0a11 */
[----:B------:R-:W-:Y:S01]  /*5e20*/  @!P4 IADD3 R176, R176, -R2, RZ ;  /* 0x80000002b0b0c210 */ /* 0x000fe20007ffe0ff */
[----:B------:R-:W-:Y:S01]  /*5e30*/  IMAD.HI.U32 R19, R12, R71, RZ ;  /* 0x000000470c137227 */ /* 0x000fe200078e00ff */
[C---:B------:R-:W-:Y:S02]  /*5e40*/  ISETP.GT.U32.AND P4, PT, R2.reuse, R175, PT ;  /* 0x000000af0200720c */ /* 0x040fe40003f84070 */
[C---:B------:R-:W-:Y:S01]  /*5e50*/  ISETP.GT.U32.AND P0, PT, R2.reuse, R176, PT ;  /* 0x000000b00200720c */ /* 0x040fe20003f04070 */
[----:B------:R-:W-:Y:S02]  /*5e60*/  IMAD R182, R2, R17, R21 ;  /* 0x0000001102b67224 */ /* 0x000fe400078e0215 */
[----:B------:R-:W-:-:S04]  /*5e70*/  IMAD.HI.U32 R18, R12, R65, RZ ;  /* 0x000000410c127227 */ /* 0x000fc800078e00ff */
[----:B------:R-:W-:Y:S02]  /*5e80*/  @!P3 IMAD.IADD R178, R178, 0x1, -R2 ;  /* 0x00000001b2b2b824 */ /* 0x000fe400078e0a02 */
[----:B------:R-:W-:Y:S02]  /*5e90*/  IMAD.MOV R184, RZ, RZ, -R19 ;  /* 0x000000ffffb87224 */ /* 0x000fe400078e0a13 */
[----:B------:R-:W-:Y:S01]  /*5ea0*/  @!P4 IADD3 R175, R175, -R2, RZ ;  /* 0x80000002afafc210 */ /* 0x000fe20007ffe0ff */
[----:B------:R-:W-:Y:S01]  /*5eb0*/  IMAD.MOV R20, RZ, RZ, -R18 ;  /* 0x000000ffff147224 */ /* 0x000fe200078e0a12 */
[----:B------:R-:W-:Y:S01]  /*5ec0*/  ISETP.GT.U32.AND P4, PT, R2, R180, PT ;  /* 0x000000b40200720c */ /* 0x000fe20003f84070 */
[----:B------:R-:W-:Y:S01]  /*5ed0*/  @!P0 IMAD.IADD R176, R176, 0x1, -R2 ;  /* 0x00000001b0b08824 */ /* 0x000fe200078e0a02 */
[C---:B------:R-:W-:Y:S01]  /*5ee0*/  ISETP.GT.U32.AND P3, PT, R2.reuse, R178, PT ;  /* 0x000000b20200720c */ /* 0x040fe20003f64070 */
[C---:B------:R-:W-:Y:S01]  /*5ef0*/  IMAD R184, R2.reuse, R184, R71 ;  /* 0x000000b802b87224 */ /* 0x040fe200078e0247 */
[----:B------:R-:W-:Y:S01]  /*5f00*/  ISETP.GT.U32.AND P0, PT, R2, R182, PT ;  /* 0x000000b60200720c */ /* 0x000fe20003f04070 */
[----:B------:R-:W-:Y:S01]  /*5f10*/  IMAD.HI.U32 R18, R12, R73, RZ ;  /* 0x000000490c127227 */ /* 0x000fe200078e00ff */
[----:B------:R-:W-:-:S03]  /*5f20*/  @!P6 IADD3 R175, -R175, RZ, RZ ;  /* 0x000000ffafafe210 */ /* 0x000fc60007ffe1ff */
[----:B------:R-:W-:Y:S02]  /*5f30*/  IMAD.MOV R18, RZ, RZ, -R18 ;  /* 0x000000ffff127224 */ /* 0x000fe400078e0a12 */
[C---:B------:R-:W-:Y:S01]  /*5f40*/  IMAD R17, R2.reuse, R20, R65 ;  /* 0x0000001402117224 */ /* 0x040fe200078e0241 */
[----:B------:R-:W-:Y:S01]  /*5f50*/  IABS R65, R3 ;  /* 0x0000000300417213 */ /* 0x000fe20000000000 */
[----:B------:R-:W-:Y:S01]  /*5f60*/  IMAD R186, R2, R18, R73 ;  /* 0x0000001202ba7224 */ /* 0x000fe200078e0249 */
[----:B------:R-:W-:Y:S01]  /*5f70*/  @!P4 IADD3 R180, R180, -R2, RZ ;  /* 0x80000002b4b4c210 */ /* 0x000fe20007ffe0ff */
[--C-:B------:R-:W-:Y:S01]  /*5f80*/  @!P3 IMAD.IADD R178, R178, 0x1, -R2.reuse ;  /* 0x00000001b2b2b824 */ /* 0x100fe200078e0a02 */
[----:B------:R-:W-:Y:S01]  /*5f90*/  ISETP.GT.U32.AND P4, PT, R2, R184, PT ;  /* 0x000000b80200720c */ /* 0x000fe20003f84070 */
[----:B------:R-:W-:Y:S01]  /*5fa0*/  @!P0 IMAD.IADD R182, R182, 0x1, -R2 ;  /* 0x00000001b6b68824 */ /* 0x000fe200078e0a02 */
[C---:B------:R-:W-:Y:S01]  /*5fb0*/  ISETP.GT.U32.AND P3, PT, R2.reuse, R17, PT ;  /* 0x000000110200720c */ /* 0x040fe20003f64070 */
[C---:B------:R-:W-:Y:S01]  /*5fc0*/  VIADD R71, R3.reuse, 0x7b ;  /* 0x0000007b03477836 */ /* 0x040fe20000000000 */
[----:B------:R-:W-:Y:S01]  /*5fd0*/  ISETP.GT.U32.AND P0, PT, R2, R186, PT ;  /* 0x000000ba0200720c */ /* 0x000fe20003f04070 */
[----:B------:R-:W-:Y:S01]  /*5fe0*/  IMAD.HI.U32 R19, R12, R187, RZ ;  /* 0x000000bb0c137227 */ /* 0x000fe200078e00ff */
[----:B------:R-:W-:-:S02]  /*5ff0*/  IADD3 R73, R3, 0x7c, RZ ;  /* 0x0000007c03497810 */ /* 0x000fc40007ffe0ff */
[----:B------:R-:W-:Y:S01]  /*6000*/  IABS R179, R71 ;  /* 0x0000004700b37213 */ /* 0x000fe20000000000 */
[----:B------:R-:W-:Y:S01]  /*6010*/  IMAD.HI.U32 R18, R12, R181, RZ ;  /* 0x000000b50c127227 */ /* 0x000fe200078e00ff */
[----:B------:R-:W-:-:S03]  /*6020*/  IABS R177, R73 ;  /* 0x0000004900b17213 */ /* 0x000fc60000000000 */
[----:B------:R-:W-:Y:S01]  /*6030*/  @!P4 IMAD.IADD R184, R184, 0x1, -R2 ;  /* 0x00000001b8b8c824 */ /* 0x000fe200078e0a02 */
[C---:B------:R-:W-:Y:S01]  /*6040*/  ISETP.GT.U32.AND P4, PT, R2.reuse, R182, PT ;  /* 0x000000b60200720c */ /* 0x040fe20003f84070 */
[----:B------:R-:W-:Y:S01]  /*6050*/  IMAD.MOV R19, RZ, RZ, -R19 ;  /* 0x000000ffff137224 */ /* 0x000fe200078e0a13 */
[----:B------:R-:W-:Y:S01]  /*6060*/  @!P3 IADD3 R17, R17, -R2, RZ ;  /* 0x800000021111b210 */ /* 0x000fe20007ffe0ff */
[----:B------:R-:W-:Y:S01]  /*6070*/  IMAD.MOV R18, RZ, RZ, -R18 ;  /* 0x000000ffff127224 */ /* 0x000fe200078e0a12 */
[----:B------:R-:W-:Y:S01]  /*6080*/  ISETP.GT.U32.AND P3, PT, R2, R180, PT ;  /* 0x000000b40200720c */ /* 0x000fe20003f64070 */
[----:B------:R-:W-:Y:S01]  /*6090*/  @!P0 IMAD.IADD R186, R186, 0x1, -R2 ;  /* 0x00000001baba8824 */ /* 0x000fe200078e0a02 */
[C---:B------:R-:W-:Y:S01]  /*60a0*/  ISETP.GT.U32.AND P0, PT, R2.reuse, R17, PT ;  /* 0x000000110200720c */ /* 0x040fe20003f04070 */
[C---:B------:R-:W-:Y:S02]  /*60b0*/  IMAD R187, R2.reuse, R19, R187 ;  /* 0x0000001302bb7224 */ /* 0x040fe400078e02bb */
[C---:B------:R-:W-:Y:S01]  /*60c0*/  IMAD R181, R2.reuse, R18, R181 ;  /* 0x0000001202b57224 */ /* 0x040fe200078e02b5 */
[----:B------:R-:W-:Y:S01]  /*60d0*/  ISETP.GT.U32.AND P6, PT, R2, R186, PT ;  /* 0x000000ba0200720c */ /* 0x000fe20003fc4070 */
[----:B------:R-:W-:-:S04]  /*60e0*/  IMAD.HI.U32 R19, R12, R179, RZ ;  /* 0x000000b30c137227 */ /* 0x000fc800078e00ff */
[----:B------:R-:W-:Y:S01]  /*60f0*/  @!P4 IMAD.IADD R182, R182, 0x1, -R2 ;  /* 0x00000001b6b6c824 */ /* 0x000fe200078e0a02 */
[----:B------:R-:W-:Y:S01]  /*6100*/  ISETP.GT.U32.AND P4, PT, R2, R181, PT ;  /* 0x000000b50200720c */ /* 0x000fe20003f84070 */
[----:B------:R-:W-:Y:S02]  /*6110*/  IMAD.MOV R19, RZ, RZ, -R19 ;  /* 0x000000ffff137224 */ /* 0x000fe400078e0a13 */
[----:B------:R-:W-:-:S04]  /*6120*/  IMAD.HI.U32 R18, R12, R183, RZ ;  /* 0x000000b70c127227 */ /* 0x000fc800078e00ff */
[C---:B------:R-:W-:Y:S02]  /*6130*/  IMAD R179, R2.reuse, R19, R179 ;  /* 0x0000001302b37224 */ /* 0x040fe400078e02b3 */
[----:B------:R-:W-:Y:S01]  /*6140*/  @!P5 IMAD.MOV R174, RZ, RZ, -R174 ;  /* 0x000000ffffaed224 */ /* 0x000fe200078e0aae */
[----:B------:R-:W-:Y:S01]  /*6150*/  ISETP.GT.U32.AND P5, PT, R2, R184, PT ;  /* 0x000000b80200720c */ /* 0x000fe20003fa4070 */
[----:B------:R-:W-:-:S04]  /*6160*/  IMAD.HI.U32 R20, R12, R177, RZ ;  /* 0x000000b10c147227 */ /* 0x000fc800078e00ff */
[----:B------:R-:W-:Y:S02]  /*6170*/  IMAD.MOV R19, RZ, RZ, -R18 ;  /* 0x000000ffff137224 */ /* 0x000fe400078e0a12 */
[----:B------:R-:W-:Y:S01]  /*6180*/  @!P3 IMAD.IADD R180, R180, 0x1, -R2 ;  /* 0x00000001b4b4b824 */ /* 0x000fe200078e0a02 */
[----:B------:R-:W-:Y:S01]  /*6190*/  ISETP.GT.U32.AND P3, PT, R2, R187, PT ;  /* 0x000000bb0200720c */ /* 0x000fe20003f64070 */
[----:B------:R-:W-:-:S04]  /*61a0*/  IMAD.HI.U32 R18, R12, R185, RZ ;  /* 0x000000b90c127227 */ /* 0x000fc800078e00ff */
[----:B------:R-:W-:Y:S01]  /*61b0*/  @!P0 IMAD.IADD R17, R17, 0x1, -R2 ;  /* 0x0000000111118824 */ /* 0x000fe200078e0a02 */
[----:B------:R-:W-:Y:S01]  /*61c0*/  ISETP.GT.U32.AND P0, PT, R2, R179, PT ;  /* 0x000000b30200720c */ /* 0x000fe20003f04070 */
[----:B------:R-:W-:Y:S01]  /*61d0*/  IMAD.MOV R20, RZ, RZ, -R20 ;  /* 0x000000ffff147224 */ /* 0x000fe200078e0a14 */
[----:B------:R-:W-:Y:S01]  /*61e0*/  IADD3 R18, -R18, RZ, RZ ;  /* 0x000000ff12127210 */ /* 0x000fe20007ffe1ff */
[----:B------:R-:W-:Y:S01]  /*61f0*/  @!P4 IMAD.IADD R181, R181, 0x1, -R2 ;  /* 0x00000001b5b5c824 */ /* 0x000fe200078e0a02 */
[----:B------:R-:W-:Y:S01]  /*6200*/  ISETP.GE.AND P4, PT, R38, RZ, PT ;  /* 0x000000ff2600720c */ /* 0x000fe20003f86270 */
[C---:B------:R-:W-:Y:S02]  /*6210*/  IMAD R177, R2.reuse, R20, R177 ;  /* 0x0000001402b17224 */ /* 0x040fe400078e02b1 */
[----:B------:R-:W-:Y:S01]  /*6220*/  IMAD R183, R2, R19, R183 ;  /* 0x0000001302b77224 */ /* 0x000fe200078e02b7 */
[----:B------:R-:W-:Y:S01]  /*6230*/  @!P3 IADD3 R187, R187, -R2, RZ ;  /* 0x80000002bbbbb210 */ /* 0x000fe20007ffe0ff */
[----:B------:R-:W-:Y:S01]  /*6240*/  IMAD.HI.U32 R12, R12, R65, RZ ;  /* 0x000000410c0c7227 */ /* 0x000fe200078e00ff */
[----:B------:R-:W2:Y:S02]  /*6250*/  LDC.64 R20, c[0x0][0x238] ;  /* 0x00008e00ff147b82 */ /* 0x000ea40000000a00 */
[C---:B------:R-:W-:Y:S01]  /*6260*/  ISETP.GT.U32.AND P3, PT, R2.reuse, R183, PT ;  /* 0x000000b70200720c */ /* 0x040fe20003f64070 */
[----:B------:R-:W-:Y:S01]  /*6270*/  @!P2 IMAD.MOV R178, RZ, RZ, -R178 ;  /* 0x000000ffffb2a224 */ /* 0x000fe200078e0ab2 */
[----:B------:R-:W-:Y:S01]  /*6280*/  ISETP.GT.U32.AND P2, PT, R2, R181, PT ;  /* 0x000000b50200720c */ /* 0x000fe20003f44070 */
[--C-:B------:R-:W-:Y:S01]  /*6290*/  @!P5 IMAD.IADD R184, R184, 0x1, -R2.reuse ;  /* 0x00000001b8b8d824 */ /* 0x100fe200078e0a02 */
[C---:B------:R-:W-:Y:S01]  /*62a0*/  ISETP.GT.U32.AND P5, PT, R2.reuse, R177, PT ;  /* 0x000000b10200720c */ /* 0x040fe20003fa4070 */
[----:B------:R-:W-:Y:S01]  /*62b0*/  IMAD R185, R2, R18, R185 ;  /* 0x0000001202b97224 */ /* 0x000fe200078e02b9 */
[----:B------:R-:W-:Y:S01]  /*62c0*/  IADD3 R12, -R12, RZ, RZ ;  /* 0x000000ff0c0c7210 */ /* 0x000fe20007ffe1ff */
[----:B------:R-:W-:-:S02]  /*62d0*/  @!P0 IMAD.IADD R179, R179, 0x1, -R2 ;  /* 0x00000001b3b38824 */ /* 0x000fc400078e0a02 */
[----:B------:R-:W-:Y:S01]  /*62e0*/  @!P1 IMAD.MOV R176, RZ, RZ, -R176 ;  /* 0x000000ffffb09224 */ /* 0x000fe200078e0ab0 */
[C---:B------:R-:W-:Y:S01]  /*62f0*/  ISETP.GT.U32.AND P0, PT, R2.reuse, R185, PT ;  /* 0x000000b90200720c */ /* 0x040fe20003f04070 */
[C---:B------:R-:W-:Y:S01]  /*6300*/  IMAD R65, R2.reuse, R12, R65 ;  /* 0x0000000c02417224 */ /* 0x040fe200078e0241 */
[C---:B------:R-:W-:Y:S01]  /*6310*/  ISETP.GT.U32.AND P1, PT, R2.reuse, R187, PT ;  /* 0x000000bb0200720c */ /* 0x040fe20003f24070 */
[----:B------:R-:W-:Y:S01]  /*6320*/  @!P3 IMAD.IADD R183, R183, 0x1, -R2 ;  /* 0x00000001b7b7b824 */ /* 0x000fe200078e0a02 */
[C---:B------:R-:W-:Y:S01]  /*6330*/  ISETP.GT.U32.AND P3, PT, R2.reuse, R179, PT ;  /* 0x000000b30200720c */ /* 0x040fe20003f64070 */
[----:B------:R-:W-:Y:S01]  /*6340*/  @!P4 IMAD.MOV R182, RZ, RZ, -R182 ;  /* 0x000000ffffb6c224 */ /* 0x000fe200078e0ab6 */
[----:B------:R-:W-:Y:S01]  /*6350*/  @!P2 IADD3 R181, R181, -R2, RZ ;  /* 0x80000002b5b5a210 */ /* 0x000fe20007ffe0ff */
[--C-:B------:R-:W-:Y:S01]  /*6360*/  @!P5 IMAD.IADD R177, R177, 0x1, -R2.reuse ;  /* 0x00000001b1b1d824 */ /* 0x100fe200078e0a02 */
[----:B------:R-:W-:Y:S01]  /*6370*/  ISETP.GT.U32.AND P2, PT, R2, R65, PT ;  /* 0x000000410200720c */ /* 0x000fe20003f44070 */
[----:B------:R-:W-:Y:S01]  /*6380*/  @!P6 IMAD.IADD R186, R186, 0x1, -R2 ;  /* 0x00000001babae824 */ /* 0x000fe200078e0a02 */
[----:B------:R-:W-:Y:S01]  /*6390*/  ISETP.GE.AND P5, PT, R40, RZ, PT ;  /* 0x000000ff2800720c */ /* 0x000fe20003fa6270 */
[----:B--2---:R-:W-:-:S02]  /*63a0*/  IMAD R21, R188, R21, RZ ;  /* 0x00000015bc157224 */ /* 0x004fc400078e02ff */
[----:B------:R-:W-:Y:S02]  /*63b0*/  @!P0 IADD3 R185, R185, -R2, RZ ;  /* 0x80000002b9b98210 */ /* 0x000fe40007ffe0ff */
[----:B------:R-:W-:Y:S01]  /*63c0*/  ISETP.GT.U32.AND P0, PT, R2, R177, PT ;  /* 0x000000b10200720c */ /* 0x000fe20003f04070 */
[--C-:B------:R-:W-:Y:S01]  /*63d0*/  @!P1 IMAD.IADD R187, R187, 0x1, -R2.reuse ;  /* 0x00000001bbbb9824 */ /* 0x100fe200078e0a02 */
[----:B------:R-:W-:Y:S01]  /*63e0*/  ISETP.GE.AND P1, PT, R42, RZ, PT ;  /* 0x000000ff2a00720c */ /* 0x000fe20003f26270 */
[--C-:B------:R-:W-:Y:S01]  /*63f0*/  @!P3 IMAD.IADD R179, R179, 0x1, -R2.reuse ;  /* 0x00000001b3b3b824 */ /* 0x100fe200078e0a02 */
[----:B------:R-:W-:Y:S02]  /*6400*/  ISETP.GE.AND P3, PT, R44, RZ, PT ;  /* 0x000000ff2c00720c */ /* 0x000fe40003f66270 */
[----:B------:R-:W-:Y:S01]  /*6410*/  @!P2 IMAD.IADD R65, R65, 0x1, -R2 ;  /* 0x000000014141a824 */ /* 0x000fe200078e0a02 */
[----:B------:R-:W-:Y:S02]  /*6420*/  ISETP.GT.U32.AND P4, PT, R2, R183, PT ;  /* 0x000000b70200720c */ /* 0x000fe40003f84070 */
[----:B------:R-:W-:-:S02]  /*6430*/  ISETP.GE.AND P6, PT, R36, RZ, PT ;  /* 0x000000ff2400720c */ /* 0x000fc40003fc6270 */
[----:B------:R-:W-:Y:S02]  /*6440*/  ISETP.GT.U32.AND P2, PT, R2, R65, PT ;  /* 0x000000410200720c */ /* 0x000fe40003f44070 */
[----:B------:R-:W-:Y:S01]  /*6450*/  @!P0 IMAD.IADD R177, R177, 0x1, -R2 ;  /* 0x00000001b1b18824 */ /* 0x000fe200078e0a02 */
[----:B------:R-:W-:Y:S01]  /*6460*/  LEA R244, P0, R21, UR4, 0x2 ;  /* 0x0000000415f47c11 */ /* 0x000fe2000f8010ff */
[----:B------:R-:W-:Y:S01]  /*6470*/  ULDC UR4, c[0x0][0x234] ;  /* 0x00008d0000047ab9 */ /* 0x000fe20000000800 */
[----:B------:R-:W-:Y:S01]  /*6480*/  @!P1 IADD3 R184, -R184, RZ, RZ ;  /* 0x000000ffb8b89210 */ /* 0x000fe20007ffe1ff */
[----:B------:R-:W-:Y:S01]  /*6490*/  IMAD R13, R13, UR4, RZ ;  /* 0x000000040d0d7c24 */ /* 0x000fe2000f8e02ff */
[----:B------:R-:W-:Y:S01]  /*64a0*/  LEA.HI.X.SX32 R245, R21, UR5, 0x2, P0 ;  /* 0x0000000515f57c11 */ /* 0x000fe200080f16ff */
[----:B------:R-:W-:Y:S01]  /*64b0*/  IMAD.MOV.U32 R21, RZ, RZ, R17 ;  /* 0x000000ffff157224 */ /* 0x000fe200078e0011 */
[----:B------:R-:W-:Y:S01]  /*64c0*/  ISETP.GE.AND P0, PT, R71, RZ, PT ;  /* 0x000000ff4700720c */ /* 0x000fe20003f06270 */
[----:B------:R-:W-:Y:S01]  /*64d0*/  IMAD R17, R14, UR4, RZ ;  /* 0x000000040e117c24 */ /* 0x000fe2000f8e02ff */
[----:B------:R-:W-:Y:S01]  /*64e0*/  LEA R18, P1, R13, UR6, 0x2 ;  /* 0x000000060d127c11 */ /* 0x000fe2000f8210ff */
[----:B------:R-:W-:Y:S01]  /*64f0*/  IMAD R36, R16, UR4, RZ ;  /* 0x0000000410247c24 */ /* 0x000fe2000f8e02ff */
[----:B------:R-:W-:Y:S01]  /*6500*/  ULDC UR5, c[0x0][0x240] ;  /* 0x0000900000057ab9 */ /* 0x000fe20000000800 */
[----:B------:R-:W-:Y:S01]  /*6510*/  IMAD R38, R15, UR4, RZ ;  /* 0x000000040f267c24 */ /* 0x000fe2000f8e02ff */
[----:B------:R-:W-:Y:S01]  /*6520*/  LEA.HI.X.SX32 R19, R13, UR7, 0x2, P1 ;  /* 0x000000070d137c11 */ /* 0x000fe200088f16ff */
[----:B------:R-:W-:Y:S01]  /*6530*/  @!P5 IMAD.MOV R21, RZ, RZ, -R21 ;  /* 0x000000ffff15d224 */ /* 0x000fe200078e0a15 */
[----:B------:R-:W-:Y:S01]  /*6540*/  LEA R14, P5, R36, UR6, 0x2 ;  /* 0x00000006240e7c11 */ /* 0x000fe2000f8a10ff */
[----:B------:R-:W-:Y:S01]  /*6550*/  @!P3 IMAD.MOV R186, RZ, RZ, -R186 ;  /* 0x000000ffffbab224 */ /* 0x000fe200078e0aba */
[----:B------:R-:W-:Y:S01]  /*6560*/  LEA R16, P3, R17, UR6, 0x2 ;  /* 0x0000000611107c11 */ /* 0x000fe2000f8610ff */
[--C-:B------:R-:W-:Y:S01]  /*6570*/  @!P2 IMAD.IADD R65, R65, 0x1, -R2.reuse ;  /* 0x000000014141a824 */ /* 0x100fe200078e0a02 */
[----:B------:R-:W-:Y:S01]  /*6580*/  LEA R12, P1, R38, UR6, 0x2 ;  /* 0x00000006260c7c11 */ /* 0x000fe2000f8210ff */
[----:B------:R-:W-:Y:S01]  /*6590*/  @!P4 IMAD.IADD R183, R183, 0x1, -R2 ;  /* 0x00000001b7b7c824 */ /* 0x000fe200078e0a02 */
[----:B------:R-:W-:Y:S01]  /*65a0*/  ISETP.NE.AND P2, PT, R7, RZ, PT ;  /* 0x000000ff0700720c */ /* 0x000fe20003f45270 */
[----:B------:R-:W-:Y:S01]  /*65b0*/  @!P6 IMAD.MOV R180, RZ, RZ, -R180 ;  /* 0x000000ffffb4e224 */ /* 0x000fe200078e0ab4 */
[----:B------:R-:W-:Y:S01]  /*65c0*/  ISETP.GE.AND P4, PT, R46, RZ, PT ;  /* 0x000000ff2e00720c */ /* 0x000fe20003f86270 */
[----:B------:R-:W-:Y:S01]  /*65d0*/  STL.64 [R1+0x1d28], R18 ;  /* 0x001d281201007387 */ /* 0x000fe20000100a00 */
[----:B------:R-:W-:Y:S01]  /*65e0*/  LEA.HI.X.SX32 R17, R17, UR7, 0x2, P3 ;  /* 0x0000000711117c11 */ /* 0x000fe200098f16ff */
[----:B------:R-:W-:Y:S01]  /*65f0*/  @!P0 IMAD.MOV R179, RZ, RZ, -R179 ;  /* 0x000000ffffb38224 */ /* 0x000fe200078e0ab3 */
[----:B------:R-:W-:Y:S01]  /*6600*/  LEA.HI.X.SX32 R15, R36, UR7, 0x2, P5 ;  /* 0x00000007240f7c11 */ /* 0x000fe2000a8f16ff */
[----:B------:R-:W-:Y:S01]  /*6610*/  ULDC UR4, c[0x0][0x240] ;  /* 0x0000900000047ab9 */ /* 0x000fe20000000800 */
[----:B------:R-:W-:Y:S01]  /*6620*/  LEA.HI.X.SX32 R13, R38, UR7, 0x2, P1 ;  /* 0x00000007260d7c11 */ /* 0x000fe200088f16ff */
[----:B------:R-:W-:Y:S01]  /*6630*/  ULDC.64 UR6, c[0x0][0x238] ;  /* 0x00008e0000067ab9 */ /* 0x000fe20000000a00 */
[C---:B------:R-:W-:Y:S01]  /*6640*/  SEL R40, R189.reuse, R25, !P2 ;  /* 0x00000019bd287207 */ /* 0x040fe20005000000 */
[----:B------:R-:W-:Y:S01]  /*6650*/  USHF.L.U32 UR10, UR6, 0x7, URZ ;  /* 0x00000007060a7899 */ /* 0x000fe2000800063f */
[C---:B------:R-:W-:Y:S01]  /*6660*/  SEL R25, R189.reuse, R37, !P2 ;  /* 0x00000025bd197207 */ /* 0x040fe20005000000 */
[----:B------:R-:W-:Y:S01]  /*6670*/  STL.64 [R1+0x1d30], R16 ;  /* 0x001d301001007387 */ /* 0x000fe20000100a00 */
[----:B------:R-:W-:Y:S01]  /*6680*/  ULDC UR6, c[0x0][0x240] ;  /* 0x0000900000067ab9 */ /* 0x000fe20000000800 */
[----:B------:R-:W-:Y:S01]  /*6690*/  SEL R137, R189, R132, !P2 ;  /* 0x00000084bd897207 */ /* 0x000fe20005000000 */
[----:B------:R-:W-:Y:S01]  /*66a0*/  @!P4 IMAD.MOV R187, RZ, RZ, -R187 ;  /* 0x000000ffffbbc224 */ /* 0x000fe200078e0abb */
[----:B------:R-:W-:Y:S01]  /*66b0*/  ISETP.GE.AND P4, PT, R3, RZ, PT ;  /* 0x000000ff0300720c */ /* 0x000fe20003f86270 */
[----:B------:R-:W-:Y:S01]  /*66c0*/  IMAD R25, R25, UR6, RZ ;  /* 0x0000000619197c24 */ /* 0x000fe2000f8e02ff */
[----:B------:R-:W-:Y:S01]  /*66d0*/  ULDC UR6, c[0x0][0x240] ;  /* 0x0000900000067ab9 */ /* 0x000fe20000000800 */
[----:B------:R-:W-:Y:S01]  /*66e0*/  ISETP.GT.U32.AND P6, PT, R2, R185, PT ;  /* 0x000000b90200720c */ /* 0x000fe20003fc4070 */
[----:B------:R-:W-:Y:S01]  /*66f0*/  IMAD R137, R137, UR6, RZ ;  /* 0x0000000689897c24 */ /* 0x000fe2000f8e02ff */
[----:B------:R-:W-:Y:S01]  /*6700*/  ISETP.GE.AND P3, PT, R73, RZ, PT ;  /* 0x000000ff4900720c */ /* 0x000fe20003f66270 */
[----:B------:R-:W2:Y:S01]  /*6710*/  S2UR UR6, SR_CgaCtaId ;  /* 0x00000000000679c3 */ /* 0x000ea20000008800 */
[C---:B------:R-:W-:Y:S01]  /*6720*/  SEL R44, R189.reuse, R23, !P2 ;  /* 0x00000017bd2c7207 */ /* 0x040fe20005000000 */
[----:B------:R-:W-:Y:S01]  /*6730*/  STL.64 [R1+0x1d38], R14 ;  /* 0x001d380e01007387 */ /* 0x000fe20000100a00 */
[C---:B------:R-:W-:Y:S01]  /*6740*/  SEL R23, R189.reuse, R35, !P2 ;  /* 0x00000023bd177207 */ /* 0x040fe20005000000 */
[----:B------:R-:W-:Y:S01]  /*6750*/  IMAD R40, R40, UR20, RZ ;  /* 0x0000001428287c24 */ /* 0x000fe2000f8e02ff */
[----:B------:R-:W-:Y:S01]  /*6760*/  SEL R135, R189, R130, !P2 ;  /* 0x00000082bd877207 */ /* 0x000fe20005000000 */
[----:B------:R3:W-:Y:S01]  /*6770*/  STL.64 [R1+0x1d40], R12 ;  /* 0x001d400c01007387 */ /* 0x0007e20000100a00 */
[----:B------:R-:W-:Y:S01]  /*6780*/  @!P4 IADD3 R65, -R65, RZ, RZ ;  /* 0x000000ff4141c210 */ /* 0x000fe20007ffe1ff */
[----:B------:R-:W-:Y:S01]  /*6790*/  IMAD R23, R23, UR11, RZ ;  /* 0x0000000b17177c24 */ /* 0x000fe2000f8e02ff */
[C---:B------:R-:W-:Y:S01]  /*67a0*/  SEL R46, R189.reuse, R22, !P2 ;  /* 0x00000016bd2e7207 */ /* 0x040fe20005000000 */
[----:B------:R-:W-:Y:S01]  /*67b0*/  ULDC UR11, c[0x0][0x240] ;  /* 0x00009000000b7ab9 */ /* 0x000fe20000000800 */
[----:B------:R-:W-:Y:S01]  /*67c0*/  SEL R65, R189, R65, !P2 ;  /* 0x00000041bd417207 */ /* 0x000fe20005000000 */
[----:B------:R-:W-:Y:S01]  /*67d0*/  IMAD R135, R135, UR11, RZ ;  /* 0x0000000b87877c24 */ /* 0x000fe2000f8e02ff */
[----:B------:R-:W-:Y:S01]  /*67e0*/  @!P6 IADD3 R185, R185, -R2, RZ ;  /* 0x80000002b9b9e210 */ /* 0x000fe20007ffe0ff */
[----:B------:R-:W-:Y:S01]  /*67f0*/  @!P3 IMAD.MOV R177, RZ, RZ, -R177 ;  /* 0x000000ffffb1b224 */ /* 0x000fe200078e0ab1 */
[----:B------:R-:W-:Y:S01]  /*6800*/  SEL R22, R189, R30, !P2 ;  /* 0x0000001ebd167207 */ /* 0x000fe20005000000 */
[----:B------:R-:W-:Y:S01]  /*6810*/  UMOV UR11, 0x400 ;  /* 0x00000400000b7882 */ /* 0x000fe20000000000 */
[----:B------:R-:W-:Y:S01]  /*6820*/  ISETP.GE.AND P6, PT, R48, RZ, PT ;  /* 0x000000ff3000720c */ /* 0x000fe20003fc6270 */
[----:B------:R-:W-:Y:S01]  /*6830*/  IMAD R46, R46, UR22, RZ ;  /* 0x000000162e2e7c24 */ /* 0x000fe2000f8e02ff */
[----:B------:R-:W-:Y:S01]  /*6840*/  ISETP.GE.AND P1, PT, R77, RZ, PT ;  /* 0x000000ff4d00720c */ /* 0x000fe20003f26270 */
[----:B------:R-:W-:Y:S01]  /*6850*/  IMAD R44, R44, UR21, RZ ;  /* 0x000000152c2c7c24 */ /* 0x000fe2000f8e02ff */
[----:B------:R-:W-:Y:S01]  /*6860*/  SEL R30, R189, R33, !P2 ;  /* 0x00000021bd1e7207 */ /* 0x000fe20005000000 */
[----:B------:R-:W-:Y:S01]  /*6870*/  IMAD R22, R22, UR16, RZ ;  /* 0x0000001016167c24 */ /* 0x000fe2000f8e02ff */
[----:B------:R-:W-:Y:S01]  /*6880*/  ISETP.GE.AND P5, PT, R75, RZ, PT ;  /* 0x000000ff4b00720c */ /* 0x000fe20003fa6270 */
[----:B--2---:R-:W-:Y:S01]  /*6890*/  ULEA UR11, UR6, UR11, 0x18 ;  /* 0x0000000b060b7291 */ /* 0x004fe2000f8ec03f */
[----:B------:R-:W-:Y:S01]  /*68a0*/  SEL R48, R189, R6, !P2 ;  /* 0x00000006bd307207 */ /* 0x000fe20005000000 */
[----:B------:R-:W-:Y:S01]  /*68b0*/  IMAD R6, R65, UR24, RZ ;  /* 0x0000001841067c24 */ /* 0x000fe2000f8e02ff */
[C---:B------:R-:W-:Y:S01]  /*68c0*/  SEL R129, R189.reuse, R122, !P2 ;  /* 0x0000007abd817207 */ /* 0x040fe20005000000 */
[----:B------:R-:W-:Y:S01]  /*68d0*/  IMAD R30, R30, UR12, RZ ;  /* 0x0000000c1e1e7c24 */ /* 0x000fe2000f8e02ff */
[C---:B------:R-:W-:Y:S01]  /*68e0*/  SEL R7, R189.reuse, R4, !P2 ;  /* 0x00000004bd077207 */ /* 0x040fe20005000000 */
[----:B------:R-:W-:Y:S01]  /*68f0*/  IMAD R4, R188, 0x80, R0 ;  /* 0x00000080bc047824 */ /* 0x000fe200078e0200 */
[C---:B------:R-:W-:Y:S01]  /*6900*/  SEL R79, R189.reuse, R72, !P2 ;  /* 0x00000048bd4f7207 */ /* 0x040fe20005000000 */
[----:B------:R-:W-:Y:S01]  /*6910*/  IMAD R48, R48, UR23, RZ ;  /* 0x0000001730307c24 */ /* 0x000fe2000f8e02ff */
[----:B------:R-:W-:Y:S01]  /*6920*/  ULDC UR12, c[0x0][0x240] ;  /* 0x00009000000c7ab9 */ /* 0x000fe20000000800 */
[----:B------:R-:W-:Y:S01]  /*6930*/  SEL R72, R189, R177, !P2 ;  /* 0x000000b1bd487207 */ /* 0x000fe20005000000 */
[----:B------:R-:W-:Y:S01]  /*6940*/  IMAD R129, R129, UR12, RZ ;  /* 0x0000000c81817c24 */ /* 0x000fe2000f8e02ff */
[----:B------:R-:W-:Y:S01]  /*6950*/  SEL R42, R189, R24, !P2 ;  /* 0x00000018bd2a7207 */ /* 0x000fe20005000000 */
[----:B------:R-:W-:Y:S01]  /*6960*/  IMAD R7, R7, UR25, RZ ;  /* 0x0000001907077c24 */ /* 0x000fe2000f8e02ff */
[----:B-1----:R-:W-:Y:S01]  /*6970*/  LEA R8, P0, R6, R244, 0x2 ;  /* 0x000000f406087211 */ /* 0x002fe200078010ff */
[----:B------:R-:W-:Y:S01]  /*6980*/  ULDC UR12, c[0x0][0x240] ;  /* 0x00009000000c7ab9 */ /* 0x000fe20000000800 */
[C---:B------:R-:W-:Y:S01]  /*6990*/  SEL R38, R189.reuse, R26, !P2 ;  /* 0x0000001abd267207 */ /* 0x040fe20005000000 */
[----:B------:R-:W-:Y:S01]  /*69a0*/  IMAD R240, R72, UR12, RZ ;  /* 0x0000000c48f07c24 */ /* 0x000fe2000f8e02ff */
[C---:B------:R-:W-:Y:S01]  /*69b0*/  SEL R36, R189.reuse, R27, !P2 ;  /* 0x0000001bbd247207 */ /* 0x040fe20005000000 */
[----:B------:R-:W-:Y:S01]  /*69c0*/  IMAD R42, R42, UR19, RZ ;  /* 0x000000132a2a7c24 */ /* 0x000fe2000f8e02ff */
[----:B------:R-:W-:Y:S01]  /*69d0*/  IADD3 R2, R4, UR11, RZ ;  /* 0x0000000b04027c10 */ /* 0x000fe2000fffe0ff */
[----:B------:R-:W-:Y:S01]  /*69e0*/  @!P1 IMAD.MOV R185, RZ, RZ, -R185 ;  /* 0x000000ffffb99224 */ /* 0x000fe200078e0ab9 */
[C---:B------:R-:W-:Y:S01]  /*69f0*/  SEL R31, R189.reuse, R31, !P2 ;  /* 0x0000001fbd1f7207 */ /* 0x040fe20005000000 */
[----:B------:R-:W-:Y:S01]  /*6a00*/  IMAD R38, R38, UR18, RZ ;  /* 0x0000001226267c24 */ /* 0x000fe2000f8e02ff */
[----:B---3--:R-:W-:Y:S01]  /*6a10*/  LEA R12, P3, R48, R244, 0x2 ;  /* 0x000000f4300c7211 */ /* 0x008fe200078610ff */
[----:B------:R-:W-:Y:S01]  /*6a20*/  @!P6 IMAD.MOV R181, RZ, RZ, -R181 ;  /* 0x000000ffffb5e224 */ /* 0x000fe200078e0ab5 */
[----:B------:R-:W-:Y:S01]  /*6a30*/  LEA.HI.X.SX32 R9, R6, R245, 0x2, P0 ;  /* 0x000000f506097211 */ /* 0x000fe200000f16ff */
[----:B------:R-:W-:Y:S01]  /*6a40*/  IMAD R36, R36, UR17, RZ ;  /* 0x0000001124247c24 */ /* 0x000fe2000f8e02ff */
[C---:B------:R-:W-:Y:S01]  /*6a50*/  SEL R24, R189.reuse, R28, !P2 ;  /* 0x0000001cbd187207 */ /* 0x040fe20005000000 */
[----:B------:R-:W-:Y:S01]  /*6a60*/  STL [R1+0x13e8], R2 ;  /* 0x0013e80201007387 */ /* 0x000fe20000100800 */
[----:B------:R-:W-:Y:S01]  /*6a70*/  SEL R62, R189, R62, !P2 ;  /* 0x0000003ebd3e7207 */ /* 0x000fe20005000000 */
[----:B------:R-:W-:Y:S01]  /*6a80*/  IMAD R79, R79, UR37, RZ ;  /* 0x000000254f4f7c24 */ /* 0x000fe2000f8e02ff */
[C---:B------:R-:W-:Y:S01]  /*6a90*/  SEL R64, R189.reuse, R64, !P2 ;  /* 0x00000040bd407207 */ /* 0x040fe20005000000 */
[----:B------:R-:W-:Y:S01]  /*6aa0*/  STL [R1+0x70], R240 ;  /* 0x000070f001007387 */ /* 0x000fe20000100800 */
[C---:B------:R-:W-:Y:S01]  /*6ab0*/  SEL R66, R189.reuse, R66, !P2 ;  /* 0x00000042bd427207 */ /* 0x040fe20005000000 */
[----:B------:R-:W-:Y:S01]  /*6ac0*/  IMAD R24, R24, UR15, RZ ;  /* 0x0000000f18187c24 */ /* 0x000fe2000f8e02ff */
[----:B------:R-:W-:Y:S01]  /*6ad0*/  LEA R14, P4, R46, R244, 0x2 ;  /* 0x000000f42e0e7211 */ /* 0x000fe200078810ff */
[----:B------:R1:W-:Y:S01]  /*6ae0*/  STL.64 [R1+0x68], R8 ;  /* 0x0000680801007387 */ /* 0x0003e20000100a00 */
[C---:B------:R-:W-:Y:S01]  /*6af0*/  SEL R28, R189.reuse, R34, !P2 ;  /* 0x00000022bd1c7207 */ /* 0x040fe20005000000 */
[----:B------:R-:W-:Y:S01]  /*6b00*/  ULDC UR25, c[0x0][0x240] ;  /* 0x0000900000197ab9 */ /* 0x000fe20000000800 */
[----:B------:R-:W-:Y:S01]  /*6b10*/  SEL R35, R189, R45, !P2 ;  /* 0x0000002dbd237207 */ /* 0x000fe20005000000 */
[----:B------:R-:W-:Y:S01]  /*6b20*/  ULDC UR24, c[0x0][0x240] ;  /* 0x0000900000187ab9 */ /* 0x000fe20000000800 */
[----:B------:R-:W-:Y:S01]  /*6b30*/  @!P5 IADD3 R183, -R183, RZ, RZ ;  /* 0x000000ffb7b7d210 */ /* 0x000fe20007ffe1ff */
[----:B------:R-:W-:Y:S01]  /*6b40*/  IMAD R28, R28, UR13, RZ ;  /* 0x0000000d1c1c7c24 */ /* 0x000fe2000f8e02ff */
[----:B------:R-:W-:Y:S01]  /*6b50*/  LEA R6, P1, R7, R244, 0x2 ;  /* 0x000000f407067211 */ /* 0x000fe200078210ff */
[----:B------:R-:W-:Y:S01]  /*6b60*/  IMAD R35, R35, UR59, RZ ;  /* 0x0000003b23237c24 */ /* 0x000fe2000f8e02ff */
[C---:B------:R-:W-:Y:S01]  /*6b70*/  SEL R26, R189.reuse, R29, !P2 ;  /* 0x0000001dbd1a7207 */ /* 0x040fe20005000000 */
[----:B------:R-:W-:Y:S01]  /*6b80*/  ULDC UR59, c[0x0][0x240] ;  /* 0x00009000003b7ab9 */ /* 0x000fe20000000800 */
[----:B------:R-:W-:Y:S01]  /*6b90*/  SEL R34, R189, R32, !P2 ;  /* 0x00000020bd227207 */ /* 0x000fe20005000000 */
[----:B------:R-:W-:Y:S01]  /*6ba0*/  IMAD R32, R31, UR9, RZ ;  /* 0x000000091f207c24 */ /* 0x000fe2000f8e02ff */
[C---:B------:R-:W-:Y:S01]  /*6bb0*/  SEL R37, R189.reuse, R49, !P2 ;  /* 0x00000031bd257207 */ /* 0x040fe20005000000 */
[----:B------:R-:W-:Y:S01]  /*6bc0*/  IMAD R26, R26, UR14, RZ ;  /* 0x0000000e1a1a7c24 */ /* 0x000fe2000f8e02ff */
[----:B------:R-:W-:Y:S01]  /*6bd0*/  SEL R45, R189, R53, !P2 ;  /* 0x00000035bd2d7207 */ /* 0x000fe20005000000 */
[----:B------:R-:W-:Y:S01]  /*6be0*/  IMAD R34, R34, UR8, RZ ;  /* 0x0000000822227c24 */ /* 0x000fe2000f8e02ff */
[-C--:B------:R-:W-:Y:S01]  /*6bf0*/  LEA R16, P5, R44, R244.reuse, 0x2 ;  /* 0x000000f42c107211 */ /* 0x080fe200078a10ff */
[----:B------:R-:W-:Y:S01]  /*6c00*/  IMAD R37, R37, UR58, RZ ;  /* 0x0000003a25257c24 */ /* 0x000fe2000f8e02ff */
[----:B------:R-:W-:Y:S01]  /*6c10*/  LEA.HI.X.SX32 R13, R48, R245, 0x2, P3 ;  /* 0x000000f5300d7211 */ /* 0x000fe200018f16ff */
[----:B------:R-:W-:Y:S01]  /*6c20*/  IMAD R45, R45, UR54, RZ ;  /* 0x000000362d2d7c24 */ /* 0x000fe2000f8e02ff */
[C---:B------:R-:W-:Y:S01]  /*6c30*/  SEL R29, R189.reuse, R41, !P2 ;  /* 0x00000029bd1d7207 */ /* 0x040fe20005000000 */
[----:B------:R-:W-:Y:S01]  /*6c40*/  ULDC UR23, c[0x0][0x240] ;  /* 0x0000900000177ab9 */ /* 0x000fe20000000800 */
[C---:B------:R-:W-:Y:S01]  /*6c50*/  SEL R49, R189.reuse, R55, !P2 ;  /* 0x00000037bd317207 */ /* 0x040fe20005000000 */
[----:B------:R2:W-:Y:S01]  /*6c60*/  STL.64 [R1+0x60], R12 ;  /* 0x0000600c01007387 */ /* 0x0005e20000100a00 */
[----:B------:R-:W-:Y:S01]  /*6c70*/  SEL R53, R189, R57, !P2 ;  /* 0x00000039bd357207 */ /* 0x000fe20005000000 */
[----:B------:R-:W-:Y:S01]  /*6c80*/  IMAD R29, R29, UR4, RZ ;  /* 0x000000041d1d7c24 */ /* 0x000fe2000f8e02ff */
        /* <DEDUP_REMOVED lines=12> */
[C---:B------:R-:W-:Y:S01]  /*6d50*/  SEL R65, R189.reuse, R63, !P2 ;  /* 0x0000003fbd417207 */ /* 0x040fe20005000000 */
[----:B------:R-:W-:Y:S01]  /*6d60*/  IMAD R63, R62, UR45, RZ ;  /* 0x0000002d3e3f7c24 */ /* 0x000fe2000f8e02ff */
[C---:B------:R-:W-:Y:S01]  /*6d70*/  SEL R71, R189.reuse, R67, !P2 ;  /* 0x00000043bd477207 */ /* 0x040fe20005000000 */
[----:B------:R-:W-:Y:S01]  /*6d80*/  IMAD R67, R64, UR43, RZ ;  /* 0x0000002b40437c24 */ /* 0x000fe2000f8e02ff */
[----:B------:R-:W-:Y:S01]  /*6d90*/  SEL R73, R189, R69, !P2 ;  /* 0x00000045bd497207 */ /* 0x000fe20005000000 */
[----:B------:R-:W-:Y:S01]  /*6da0*/  IMAD R69, R66, UR42, RZ ;  /* 0x0000002a42457c24 */ /* 0x000fe2000f8e02ff */
[----:B------:R-:W-:Y:S01]  /*6db0*/  LEA R18, P6, R40, R244, 0x2 ;  /* 0x000000f428127211 */ /* 0x000fe200078c10ff */
[----:B------:R-:W-:Y:S01]  /*6dc0*/  IMAD R55, R55, UR49, RZ ;  /* 0x0000003137377c24 */ /* 0x000fe2000f8e02ff */
[-C--:B------:R-:W-:Y:S01]  /*6dd0*/  LEA.HI.X.SX32 R15, R46, R245.reuse, 0x2, P4 ;  /* 0x000000f52e0f7211 */ /* 0x080fe200020f16ff */
        /* <DEDUP_REMOVED lines=17> */
[----:B-1----:R-:W-:Y:S01]  /*6ef0*/  LEA R8, P0, R42, R244, 0x2 ;  /* 0x000000f42a087211 */ /* 0x002fe200078010ff */
[----:B------:R-:W-:Y:S01]  /*6f00*/  ULDC UR57, c[0x0][0x240] ;  /* 0x0000900000397ab9 */ /* 0x000fe20000000800 */
[----:B------:R-:W-:Y:S01]  /*6f10*/  LEA.HI.X.SX32 R7, R7, R245, 0x2, P1 ;  /* 0x000000f507077211 */ /* 0x000fe200008f16ff */
[----:B------:R-:W-:Y:S01]  /*6f20*/  ULDC UR55, c[0x0][0x240] ;  /* 0x0000900000377ab9 */ /* 0x000fe20000000800 */
[C---:B------:R-:W-:Y:S01]  /*6f30*/  SEL R81, R189.reuse, R76, !P2 ;  /* 0x0000004cbd517207 */ /* 0x040fe20005000000 */
[----:B------:R-:W-:Y:S01]  /*6f40*/  ULDC UR53, c[0x0][0x240] ;  /* 0x0000900000357ab9 */ /* 0x000fe20000000800 */
[C---:B------:R-:W-:Y:S01]  /*6f50*/  SEL R83, R189.reuse, R74, !P2 ;  /* 0x0000004abd537207 */ /* 0x040fe20005000000 */
[----:B------:R-:W-:Y:S01]  /*6f60*/  ULDC UR51, c[0x0][0x240] ;  /* 0x0000900000337ab9 */ /* 0x000fe20000000800 */
        /* <DEDUP_REMOVED lines=9> */
[----:B------:R-:W-:Y:S01]  /*7000*/  ULDC UR47, c[0x0][0x240] ;  /* 0x00009000002f7ab9 */ /* 0x000fe20000000800 */
        /* <DEDUP_REMOVED lines=74> */
[----:B------:R-:W-:Y:S01]  /*74b0*/  SEL R64, R189, R153, !P2 ;  /* 0x00000099bd407207 */ /* 0x000fe20005000000 */
[----:B------:R-:W-:Y:S01]  /*74c0*/  IMAD R119, R119, UR17, RZ ;  /* 0x0000001177777c24 */ /* 0x000fe2000f8e02ff */
[----:B------:R-:W-:Y:S01]  /*74d0*/  SEL R154, R189, R154, !P2 ;  /* 0x0000009abd9a7207 */ /* 0x000fe20005000000 */
[----:B------:R-:W-:Y:S01]  /*74e0*/  IMAD R121, R121, UR16, RZ ;  /* 0x0000001079797c24 */ /* 0x000fe2000f8e02ff */
[C---:B------:R-:W-:Y:S01]  /*74f0*/  SEL R66, R189.reuse, R155, !P2 ;  /* 0x0000009bbd427207 */ /* 0x040fe20005000000 */
        /* <DEDUP_REMOVED lines=26> */
[----:B------:R-:W-:Y:S01]  /*76a0*/  IMAD R139, R128, UR5, RZ ;  /* 0x00000005808b7c24 */ /* 0x000fe2000f8e02ff */
[----:B------:R-:W-:Y:S01]  /*76b0*/  SEL R207, R189, R169, !P2 ;  /* 0x000000a9bdcf7207 */ /* 0x000fe20005000000 */
[----:B------:R-:W-:Y:S01]  /*76c0*/  IMAD R133, R133, UR8, RZ ;  /* 0x0000000885857c24 */ /* 0x000fe2000f8e02ff */
[C---:B------:R-:W-:Y:S01]  /*76d0*/  SEL R209, R189.reuse, R170, !P2 ;  /* 0x000000aabdd17207 */ /* 0x040fe20005000000 */
        /* <DEDUP_REMOVED lines=30> */
[----:B------:R-:W-:Y:S01]  /*78c0*/  IMAD R179, R66, UR43, RZ ;  /* 0x0000002b42b37c24 */ /* 0x000fe2000f8e02ff */
[C---:B------:R-:W-:Y:S01]  /*78d0*/  SEL R243, R189.reuse, R183, !P2 ;  /* 0x000000b7bdf37207 */ /* 0x040fe20005000000 */
[----:B------:R-:W-:Y:S01]  /*78e0*/  IMAD R183, R68, UR41, RZ ;  /* 0x0000002944b77c24 */ /* 0x000fe2000f8e02ff */
[----:B------:R-:W-:Y:S01]  /*78f0*/  SEL R252, R189, R185, !P2 ;  /* 0x000000b9bdfc7207 */ /* 0x000fe20005000000 */
[----:B------:R-:W-:Y:S01]  /*7900*/  ULDC UR46, c[0x0][0x240] ;  /* 0x00009000002e7ab9 */ /* 0x000fe20000000800 */
[-C--:B------:R-:W-:Y:S01]  /*7910*/  LEA R10, P1, R38, R244.reuse, 0x2 ;  /* 0x000000f4260a7211 */ /* 0x080fe200078210ff */
[----:B------:R-:W-:Y:S01]  /*7920*/  ULDC UR44, c[0x0][0x240] ;  /* 0x00009000002c7ab9 */ /* 0x000fe20000000800 */
[-C--:B------:R-:W-:Y:S01]  /*7930*/  LEA.HI.X.SX32 R17, R44, R245.reuse, 0x2, P5 ;  /* 0x000000f52c117211 */ /* 0x080fe200028f16ff */
[----:B------:R-:W-:Y:S01]  /*7940*/  ULDC UR42, c[0x0][0x240] ;  /* 0x00009000002a7ab9 */ /* 0x000fe20000000800 */
[-C--:B------:R-:W-:Y:S01]  /*7950*/  LEA R246, P2, R36, R244.reuse, 0x2 ;  /* 0x000000f424f67211 */ /* 0x080fe200078410ff */
[----:B------:R-:W-:Y:S01]  /*7960*/  ULDC UR40, c[0x0][0x240] ;  /* 0x0000900000287ab9 */ /* 0x000fe20000000800 */
[-C--:B--2---:R-:W-:Y:S01]  /*7970*/  LEA R12, P3, R22, R244.reuse, 0x2 ;  /* 0x000000f4160c7211 */ /* 0x084fe200078610ff */
[----:B------:R1:W-:Y:S01]  /*7980*/  STL.64 [R1+0x50], R16 ;  /* 0x0000501001007387 */ /* 0x0003e20000100a00 */
[-C--:B------:R-:W-:Y:S01]  /*7990*/  LEA.HI.X.SX32 R19, R40, R245.reuse, 0x2, P6 ;  /* 0x000000f528137211 */ /* 0x080fe200030f16ff */
[----:B------:R-:W-:Y:S01]  /*79a0*/  IMAD R161, R146, UR52, RZ ;  /* 0x0000003492a17c24 */ /* 0x000fe2000f8e02ff */
[-C--:B------:R-:W-:Y:S01]  /*79b0*/  LEA.HI.X.SX32 R9, R42, R245.reuse, 0x2, P0 ;  /* 0x000000f52a097211 */ /* 0x080fe200000f16ff */
[----:B------:R-:W-:Y:S01]  /*79c0*/  IMAD R165, R148, UR50, RZ ;  /* 0x0000003294a57c24 */ /* 0x000fe2000f8e02ff */
[-C--:B---3--:R-:W-:Y:S01]  /*79d0*/  LEA R14, P4, R24, R244.reuse, 0x2 ;  /* 0x000000f4180e7211 */ /* 0x088fe200078810ff */
[----:B------:R2:W-:Y:S01]  /*79e0*/  STL.64 [R1+0x48], R18 ;  /* 0x0000481201007387 */ /* 0x0005e20000100a00 */
[-C--:B------:R-:W-:Y:S01]  /*79f0*/  LEA.HI.X.SX32 R11, R38, R245.reuse, 0x2, P1 ;  /* 0x000000f5260b7211 */ /* 0x080fe200008f16ff */
[----:B------:R-:W-:Y:S01]  /*7a00*/  IMAD R169, R150, UR48, RZ ;  /* 0x0000003096a97c24 */ /* 0x000fe2000f8e02ff */
[-C--:B------:R-:W-:Y:S01]  /*7a10*/  LEA.HI.X.SX32 R247, R36, R245.reuse, 0x2, P2 ;  /* 0x000000f524f77211 */ /* 0x080fe200010f16ff */
[----:B------:R3:W-:Y:S01]  /*7a20*/  STL.64 [R1+0x40], R8 ;  /* 0x0000400801007387 */ /* 0x0007e20000100a00 */
[-C--:B------:R-:W-:Y:S01]  /*7a30*/  LEA.HI.X.SX32 R13, R22, R245.reuse, 0x2, P3 ;  /* 0x000000f5160d7211 */ /* 0x080fe200018f16ff */
[----:B------:R-:W-:Y:S01]  /*7a40*/  IMAD R173, R152, UR46, RZ ;  /* 0x0000002e98ad7c24 */ /* 0x000fe2000f8e02ff */
[-C--:B-1----:R-:W-:Y:S01]  /*7a50*/  LEA R16, P5, R26, R244.reuse, 0x2 ;  /* 0x000000f41a107211 */ /* 0x082fe200078a10ff */
[----:B------:R1:W-:Y:S01]  /*7a60*/  STL.64 [R1+0x38], R10 ;  /* 0x0000380a01007387 */ /* 0x0003e20000100a00 */
[-C--:B------:R-:W-:Y:S01]  /*7a70*/  LEA.HI.X.SX32 R15, R24, R245.reuse, 0x2, P4 ;  /* 0x000000f5180f7211 */ /* 0x080fe200020f16ff */
[----:B------:R-:W-:Y:S01]  /*7a80*/  IMAD R177, R154, UR44, RZ ;  /* 0x0000002c9ab17c24 */ /* 0x000fe2000f8e02ff */
[----:B------:R-:W-:Y:S01]  /*7a90*/  ULDC UR38, c[0x0][0x240] ;  /* 0x0000900000267ab9 */ /* 0x000fe20000000800 */
[-C--:B--2---:R-:W-:Y:S01]  /*7aa0*/  LEA R18, P6, R28, R244.reuse, 0x2 ;  /* 0x000000f41c127211 */ /* 0x084fe200078c10ff */
[----:B------:R2:W-:Y:S01]  /*7ab0*/  STL.64 [R1+0x30], R246 ;  /* 0x000030f601007387 */ /* 0x0005e20000100a00 */
[-C--:B------:R-:W-:Y:S01]  /*7ac0*/  LEA.HI.X.SX32 R17, R26, R245.reuse, 0x2, P5 ;  /* 0x000000f51a117211 */ /* 0x080fe200028f16ff */
[----:B------:R-:W-:Y:S01]  /*7ad0*/  IMAD R181, R156, UR42, RZ ;  /* 0x0000002a9cb57c24 */ /* 0x000fe2000f8e02ff */
[-C--:B---3--:R-:W-:Y:S01]  /*7ae0*/  LEA R8, P0, R30, R244.reuse, 0x2 ;  /* 0x000000f41e087211 */ /* 0x088fe200078010ff */
[----:B------:R3:W-:Y:S01]  /*7af0*/  STL.64 [R1+0x28], R12 ;  /* 0x0000280c01007387 */ /* 0x0007e20000100a00 */
[-C--:B------:R-:W-:Y:S01]  /*7b00*/  LEA.HI.X.SX32 R19, R28, R245.reuse, 0x2, P6 ;  /* 0x000000f51c137211 */ /* 0x080fe200030f16ff */
[----:B------:R-:W-:Y:S01]  /*7b10*/  IMAD R185, R158, UR40, RZ ;  /* 0x000000289eb97c24 */ /* 0x000fe2000f8e02ff */
[-C--:B-1----:R-:W-:Y:S01]  /*7b20*/  LEA R10, P1, R32, R244.reuse, 0x2 ;  /* 0x000000f4200a7211 */ /* 0x082fe200078210ff */
[----:B------:R-:W-:Y:S01]  /*7b30*/  IMAD R189, R160, UR38, RZ ;  /* 0x00000026a0bd7c24 */ /* 0x000fe2000f8e02ff */
[-C--:B------:R-:W-:Y:S01]  /*7b40*/  LEA.HI.X.SX32 R9, R30, R245.reuse, 0x2, P0 ;  /* 0x000000f51e097211 */ /* 0x080fe200000f16ff */
[----:B------:R-:W-:Y:S01]  /*7b50*/  ULDC UR37, c[0x0][0x240] ;  /* 0x0000900000257ab9 */ /* 0x000fe20000000800 */
[-C--:B------:R-:W-:Y:S01]  /*7b60*/  LEA.HI.X.SX32 R11, R32, R245.reuse, 0x2, P1 ;  /* 0x000000f5200b7211 */ /* 0x080fe200008f16ff */
[----:B------:R-:W-:Y:S01]  /*7b70*/  ULDC UR36, c[0x0][0x240] ;  /* 0x0000900000247ab9 */ /* 0x000fe20000000800 */
[CC--:B--2---:R-:W-:Y:S01]  /*7b80*/  LEA R246, P2, R34.reuse, R244.reuse, 0x2 ;  /* 0x000000f422f67211 */ /* 0x0c4fe200078410ff */
[----:B------:R-:W-:Y:S01]  /*7b90*/  ULDC UR35, c[0x0][0x240] ;  /* 0x0000900000237ab9 */ /* 0x000fe20000000800 */
[----:B------:R-:W-:Y:S01]  /*7ba0*/  ULDC UR34, c[0x0][0x240] ;  /* 0x0000900000227ab9 */ /* 0x000fe20000000800 */
[----:B---3--:R-:W2:Y:S01]  /*7bb0*/  LDL.LU.64 R12, [R1+0x1d40] ;  /* 0x001d4000010c7983 */ /* 0x008ea20000300a00 */
[-C--:B------:R-:W-:Y:S01]  /*7bc0*/  LEA R22, P3, R23, R244.reuse, 0x2 ;  /* 0x000000f417167211 */ /* 0x080fe200078610ff */
[----:B------:R-:W-:Y:S01]  /*7bd0*/  ULDC UR33, c[0x0][0x240] ;  /* 0x0000900000217ab9 */ /* 0x000fe20000000800 */
[-C--:B------:R-:W-:Y:S01]  /*7be0*/  LEA R24, P4, R25, R244.reuse, 0x2 ;  /* 0x000000f419187211 */ /* 0x080fe200078810ff */
[----:B------:R1:W-:Y:S01]  /*7bf0*/  STL.64 [R1+0x20], R14 ;  /* 0x0000200e01007387 */ /* 0x0003e20000100a00 */
[-C--:B------:R-:W-:Y:S01]  /*7c00*/  LEA R26, P5, R27, R244.reuse, 0x2 ;  /* 0x000000f41b1a7211 */ /* 0x080fe200078a10ff */
[----:B------:R-:W-:Y:S01]  /*7c10*/  ULDC UR32, c[0x0][0x240] ;  /* 0x0000900000207ab9 */ /* 0x000fe20000000800 */
[-C--:B------:R-:W-:Y:S01]  /*7c20*/  LEA R28, P6, R29, R244.reuse, 0x2 ;  /* 0x000000f41d1c7211 */ /* 0x080fe200078c10ff */
[----:B------:R-:W-:Y:S01]  /*7c30*/  IMAD R191, R191, UR37, RZ ;  /* 0x00000025bfbf7c24 */ /* 0x000fe2000f8e02ff */
[-C--:B------:R-:W-:Y:S01]  /*7c40*/  LEA R30, P0, R31, R244.reuse, 0x2 ;  /* 0x000000f41f1e7211 */ /* 0x080fe200078010ff */
[----:B------:R-:W-:Y:S01]  /*7c50*/  IMAD R193, R193, UR36, RZ ;  /* 0x00000024c1c17c24 */ /* 0x000fe2000f8e02ff */
[-C--:B------:R-:W-:Y:S01]  /*7c60*/  LEA R32, P1, R33, R244.reuse, 0x2 ;  /* 0x000000f421207211 */ /* 0x080fe200078210ff */
[----:B------:R-:W-:Y:S01]  /*7c70*/  IMAD R195, R195, UR35, RZ ;  /* 0x00000023c3c37c24 */ /* 0x000fe2000f8e02ff */
[-C--:B------:R-:W-:Y:S01]  /*7c80*/  LEA.HI.X.SX32 R247, R34, R245.reuse, 0x2, P2 ;  /* 0x000000f522f77211 */ /* 0x080fe200010f16ff */
[----:B------:R-:W-:Y:S01]  /*7c90*/  IMAD R197, R197, UR34, RZ ;  /* 0x00000022c5c57c24 */ /* 0x000fe2000f8e02ff */
[----:B------:R-:W-:Y:S01]  /*7ca0*/  ULDC UR31, c[0x0][0x240] ;  /* 0x00009000001f7ab9 */ /* 0x000fe20000000800 */
[----:B-1----:R-:W3:Y:S01]  /*7cb0*/  LDL.LU.64 R14, [R1+0x1d38] ;  /* 0x001d3800010e7983 */ /* 0x002ee20000300a00 */
[-C--:B------:R-:W-:Y:S01]  /*7cc0*/  LEA.HI.X.SX32 R23, R23, R245.reuse, 0x2, P3 ;  /* 0x000000f517177211 */ /* 0x080fe200018f16ff */
[----:B------:R-:W-:Y:S01]  /*7cd0*/  IMAD R199, R199, UR33, RZ ;  /* 0x00000021c7c77c24 */ /* 0x000fe2000f8e02ff */
[----:B------:R-:W-:Y:S01]  /*7ce0*/  ULDC UR30, c[0x0][0x240] ;  /* 0x00009000001e7ab9 */ /* 0x000fe20000000800 */
[----:B------:R1:W-:Y:S01]  /*7cf0*/  STL.64 [R1+0x18], R16 ;  /* 0x0000181001007387 */ /* 0x0003e20000100a00 */
[-C--:B------:R-:W-:Y:S01]  /*7d00*/  LEA.HI.X.SX32 R25, R25, R245.reuse, 0x2, P4 ;  /* 0x000000f519197211 */ /* 0x080fe200020f16ff */
[----:B------:R-:W-:Y:S01]  /*7d10*/  IMAD R201, R201, UR32, RZ ;  /* 0x00000020c9c97c24 */ /* 0x000fe2000f8e02ff */
[-C--:B------:R-:W-:Y:S01]  /*7d20*/  LEA.HI.X.SX32 R27, R27, R245.reuse, 0x2, P5 ;  /* 0x000000f51b1b7211 */ /* 0x080fe200028f16ff */
[----:B------:R-:W-:Y:S01]  /*7d30*/  ULDC UR29, c[0x0][0x240] ;  /* 0x00009000001d7ab9 */ /* 0x000fe20000000800 */
[-C--:B------:R-:W-:Y:S01]  /*7d40*/  LEA.HI.X.SX32 R29, R29, R245.reuse, 0x2, P6 ;  /* 0x000000f51d1d7211 */ /* 0x080fe200030f16ff */
[----:B------:R-:W-:Y:S01]  /*7d50*/  ULDC UR28, c[0x0][0x240] ;  /* 0x00009000001c7ab9 */ /* 0x000fe20000000800 */
[-C--:B------:R-:W-:Y:S01]  /*7d60*/  LEA.HI.X.SX32 R31, R31, R245.reuse, 0x2, P0 ;  /* 0x000000f51f1f7211 */ /* 0x080fe200000f16ff */
[----:B------:R-:W-:Y:S01]  /*7d70*/  ULDC UR27, c[0x0][0x240] ;  /* 0x00009000001b7ab9 */ /* 0x000fe20000000800 */
[-C--:B------:R-:W-:Y:S01]  /*7d80*/  LEA.HI.X.SX32 R33, R33, R245.reuse, 0x2, P1 ;  /* 0x000000f521217211 */ /* 0x080fe200008f16ff */
[----:B------:R-:W-:Y:S01]  /*7d90*/  ULDC UR26, c[0x0][0x240] ;  /* 0x00009000001a7ab9 */ /* 0x000fe20000000800 */
[-C--:B------:R-:W-:Y:S01]  /*7da0*/  LEA R34, P2, R35, R244.reuse, 0x2 ;  /* 0x000000f423227211 */ /* 0x080fe200078410ff */
[----:B-1----:R-:W4:Y:S01]  /*7db0*/  LDL.LU.64 R16, [R1+0x1d30] ;  /* 0x001d300001107983 */ /* 0x002f220000300a00 */
[-C--:B------:R-:W-:Y:S01]  /*7dc0*/  LEA R36, P3, R37, R244.reuse, 0x2 ;  /* 0x000000f425247211 */ /* 0x080fe200078610ff */
[----:B------:R-:W-:Y:S01]  /*7dd0*/  ULDC UR25, c[0x0][0x240] ;  /* 0x0000900000197ab9 */ /* 0x000fe20000000800 */
[-C--:B------:R-:W-:Y:S01]  /*7de0*/  LEA R38, P4, R39, R244.reuse, 0x2 ;  /* 0x000000f427267211 */ /* 0x080fe200078810ff */
[----:B------:R1:W-:Y:S01]  /*7df0*/  STL.64 [R1+0x10], R18 ;  /* 0x0000101201007387 */ /* 0x0003e20000100a00 */
[-C--:B------:R-:W-:Y:S01]  /*7e00*/  LEA R40, P5, R41, R244.reuse, 0x2 ;  /* 0x000000f429287211 */ /* 0x080fe200078a10ff */
[----:B------:R-:W-:Y:S01]  /*7e10*/  IMAD R203, R203, UR31, RZ ;  /* 0x0000001fcbcb7c24 */ /* 0x000fe2000f8e02ff */
        /* <DEDUP_REMOVED lines=9> */
[----:B-1----:R-:W2:Y:S01]  /*7eb0*/  LDL.LU.64 R18, [R1+0x1d28] ;  /* 0x001d280001127983 */ /* 0x002ea20000300a00 */
        /* <DEDUP_REMOVED lines=19> */
[----:B------:R1:W-:Y:S01]  /*7ff0*/  STL.64 [R1], R10 ;  /* 0x0000000a01007387 */ /* 0x0003e20000100a00 */
        /* <DEDUP_REMOVED lines=11> */
[----:B-1----:R-:W4:Y:S01]  /*80b0*/  LDL.LU.64 R10, [R1+0x1d18] ;  /* 0x001d1800010a7983 */ /* 0x002f220000300a00 */
[-C--:B------:R-:W-:Y:S01]  /*80c0*/  LEA.HI.X.SX32 R51, R51, R245.reuse, 0x2, P3 ;  /* 0x000000f533337211 */ /* 0x080fe200018f16ff */
[----:B------:R-:W-:Y:S01]  /*80d0*/  IMAD R227, R227, UR19, RZ ;  /* 0x00000013e3e37c24 */ /* 0x000fe2000f8e02ff */
        /* <DEDUP_REMOVED lines=25> */
[----:B------:R-:W-:Y:S01]  /*8270*/  ULDC UR6, c[0x0][0x230] ;  /* 0x00008c0000067ab9 */ /* 0x000fe20000000800 */
[-C--:B------:R-:W-:Y:S01]  /*8280*/  LEA.HI.X.SX32 R65, R65, R245.reuse, 0x2, P3 ;  /* 0x000000f541417211 */ /* 0x080fe200018f16ff */
[----:B------:R-:W-:Y:S01]  /*8290*/  ULDC UR8, c[0x0][0x240] ;  /* 0x0000900000087ab9 */ /* 0x000fe20000000800 */
[-C--:B------:R-:W-:Y:S01]  /*82a0*/  LEA.HI.X.SX32 R67, R67, R245.reuse, 0x2, P4 ;  /* 0x000000f543437211 */ /* 0x080fe200020f16ff */
[----:B------:R-:W-:Y:S01]  /*82b0*/  UIADD3 UR6, UR6, 0x7f, URZ ;  /* 0x0000007f06067890 */ /* 0x000fe2000fffe03f */
[-C--:B------:R-:W-:Y:S01]  /*82c0*/  LEA.HI.X.SX32 R69, R69, R245.reuse, 0x2, P5 ;  /* 0x000000f545457211 */ /* 0x080fe200028f16ff */
[----:B------:R-:W-:Y:S01]  /*82d0*/  IMAD R252, R252, UR8, RZ ;  /* 0x00000008fcfc7c24 */ /* 0x000fe2000f8e02ff */
[-C--:B------:R-:W-:Y:S01]  /*82e0*/  LEA.HI.X.SX32 R71, R71, R245.reuse, 0x2, P6 ;  /* 0x000000f547477211 */ /* 0x080fe200030f16ff */
[----:B------:R-:W-:Y:S01]  /*82f0*/  USHF.L.U32 UR7, UR7, 0x7, URZ ;  /* 0x0000000707077899 */ /* 0x000fe2000800063f */
[-C--:B------:R-:W-:Y:S01]  /*8300*/  LEA.HI.X.SX32 R73, R73, R245.reuse, 0x2, P0 ;  /* 0x000000f549497211 */ /* 0x080fe200000f16ff */
[----:B------:R-:W-:Y:S01]  /*8310*/  UISETP.GE.AND UP1, UPT, UR6, 0x80, UPT ;  /* 0x000000800600788c */ /* 0x000fe2000bf26270 */
[----:B------:R-:W-:Y:S01]  /*8320*/  LEA.HI.X.SX32 R75, R75, R245, 0x2, P1 ;  /* 0x000000f54b4b7211 */ /* 0x000fe200008f16ff */
[----:B------:R-:W-:Y:S01]  /*8330*/  UISETP.GT.AND UP0, UPT, UR6, 0x7f, UPT ;  /* 0x0000007f0600788c */ /* 0x000fe2000bf04270 */
[----:B------:R-:W-:-:S02]  /*8340*/  LEA R76, P2, R77, R244, 0x2 ;  /* 0x000000f44d4c7211 */ /* 0x000fc400078410ff */
[-C--:B------:R-:W-:Y:S02]  /*8350*/  LEA R78, P3, R79, R244.reuse, 0x2 ;  /* 0x000000f44f4e7211 */ /* 0x080fe400078610ff */
[-C--:B------:R-:W-:Y:S02]  /*8360*/  LEA R80, P4, R81, R244.reuse, 0x2 ;  /* 0x000000f451507211 */ /* 0x080fe400078810ff */
[-C--:B------:R-:W-:Y:S02]  /*8370*/  LEA R82, P5, R83, R244.reuse, 0x2 ;  /* 0x000000f453527211 */ /* 0x080fe400078a10ff */
[-C--:B------:R-:W-:Y:S02]  /*8380*/  LEA R84, P6, R85, R244.reuse, 0x2 ;  /* 0x000000f455547211 */ /* 0x080fe400078c10ff */
[-C--:B------:R-:W-:Y:S02]  /*8390*/  LEA R86, P0, R87, R244.reuse, 0x2 ;  /* 0x000000f457567211 */ /* 0x080fe400078010ff */
[----:B------:R-:W-:-:S02]  /*83a0*/  LEA R88, P1, R89, R244, 0x2 ;  /* 0x000000f459587211 */ /* 0x000fc400078210ff */
[-C--:B------:R-:W-:Y:S02]  /*83b0*/  LEA.HI.X.SX32 R77, R77, R245.reuse, 0x2, P2 ;  /* 0x000000f54d4d7211 */ /* 0x080fe400010f16ff */
[-C--:B------:R-:W-:Y:S02]  /*83c0*/  LEA.HI.X.SX32 R79, R79, R245.reuse, 0x2, P3 ;  /* 0x000000f54f4f7211 */ /* 0x080fe400018f16ff */
[-C--:B------:R-:W-:Y:S02]  /*83d0*/  LEA.HI.X.SX32 R81, R81, R245.reuse, 0x2, P4 ;  /* 0x000000f551517211 */ /* 0x080fe400020f16ff */
[-C--:B------:R-:W-:Y:S02]  /*83e0*/  LEA.HI.X.SX32 R83, R83, R245.reuse, 0x2, P5 ;  /* 0x000000f553537211 */ /* 0x080fe400028f16ff */
[-C--:B------:R-:W-:Y:S02]  /*83f0*/  LEA.HI.X.SX32 R85, R85, R245.reuse, 0x2, P6 ;  /* 0x000000f555557211 */ /* 0x080fe400030f16ff */
[----:B------:R-:W-:-:S02]  /*8400*/  LEA.HI.X.SX32 R87, R87, R245, 0x2, P0 ;  /* 0x000000f557577211 */ /* 0x000fc400000f16ff */
[----:B------:R-:W-:Y:S02]  /*8410*/  LEA.HI.X.SX32 R89, R89, R245, 0x2, P1 ;  /* 0x000000f559597211 */ /* 0x000fe400008f16ff */
[-C--:B------:R-:W-:Y:S02]  /*8420*/  LEA R90, P2, R91, R244.reuse, 0x2 ;  /* 0x000000f45b5a7211 */ /* 0x080fe400078410ff */
[-C--:B------:R-:W-:Y:S02]  /*8430*/  LEA R92, P3, R93, R244.reuse, 0x2 ;  /* 0x000000f45d5c7211 */ /* 0x080fe400078610ff */
[-C--:B------:R-:W-:Y:S02]  /*8440*/  LEA R94, P4, R95, R244.reuse, 0x2 ;  /* 0x000000f45f5e7211 */ /* 0x080fe400078810ff */
[-C--:B------:R-:W-:Y:S02]  /*8450*/  LEA R96, P5, R97, R244.reuse, 0x2 ;  /* 0x000000f461607211 */ /* 0x080fe400078a10ff */
[----:B------:R-:W-:-:S02]  /*8460*/  LEA R98, P6, R99, R244, 0x2 ;  /* 0x000000f463627211 */ /* 0x000fc400078c10ff */
[-C--:B------:R-:W-:Y:S02]  /*8470*/  LEA R100, P0, R101, R244.reuse, 0x2 ;  /* 0x000000f465647211 */ /* 0x080fe400078010ff */
[----:B------:R-:W-:Y:S02]  /*8480*/  LEA R102, P1, R103, R244, 0x2 ;  /* 0x000000f467667211 */ /* 0x000fe400078210ff */
[-C--:B------:R-:W-:Y:S02]  /*8490*/  LEA.HI.X.SX32 R91, R91, R245.reuse, 0x2, P2 ;  /* 0x000000f55b5b7211 */ /* 0x080fe400010f16ff */
[-C--:B------:R-:W-:Y:S02]  /*84a0*/  LEA.HI.X.SX32 R93, R93, R245.reuse, 0x2, P3 ;  /* 0x000000f55d5d7211 */ /* 0x080fe400018f16ff */
[-C--:B------:R-:W-:Y:S02]  /*84b0*/  LEA.HI.X.SX32 R95, R95, R245.reuse, 0x2, P4 ;  /* 0x000000f55f5f7211 */ /* 0x080fe400020f16ff */
[----:B------:R-:W-:-:S02]  /*84c0*/  LEA.HI.X.SX32 R97, R97, R245, 0x2, P5 ;  /* 0x000000f561617211 */ /* 0x000fc400028f16ff */
[-C--:B------:R-:W-:Y:S02]  /*84d0*/  LEA.HI.X.SX32 R99, R99, R245.reuse, 0x2, P6 ;  /* 0x000000f563637211 */ /* 0x080fe400030f16ff */
[-C--:B------:R-:W-:Y:S02]  /*84e0*/  LEA.HI.X.SX32 R101, R101, R245.reuse, 0x2, P0 ;  /* 0x000000f565657211 */ /* 0x080fe400000f16ff */
[----:B------:R-:W-:Y:S02]  /*84f0*/  LEA.HI.X.SX32 R103, R103, R245, 0x2, P1 ;  /* 0x000000f567677211 */ /* 0x000fe400008f16ff */
[-C--:B------:R-:W-:Y:S02]  /*8500*/  LEA R104, P2, R105, R244.reuse, 0x2 ;  /* 0x000000f469687211 */ /* 0x080fe400078410ff */
[-C--:B------:R-:W-:Y:S02]  /*8510*/  LEA R106, P3, R107, R244.reuse, 0x2 ;  /* 0x000000f46b6a7211 */ /* 0x080fe400078610ff */
[----:B------:R-:W-:-:S02]  /*8520*/  LEA R108, P4, R109, R244, 0x2 ;  /* 0x000000f46d6c7211 */ /* 0x000fc400078810ff */
[-C--:B------:R-:W-:Y:S02]  /*8530*/  LEA R110, P5, R111, R244.reuse, 0x2 ;  /* 0x000000f46f6e7211 */ /* 0x080fe400078a10ff */
[-C--:B------:R-:W-:Y:S02]  /*8540*/  LEA R112, P6, R113, R244.reuse, 0x2 ;  /* 0x000000f471707211 */ /* 0x080fe400078c10ff */
[-C--:B------:R-:W-:Y:S02]  /*8550*/  LEA R114, P0, R115, R244.reuse, 0x2 ;  /* 0x000000f473727211 */ /* 0x080fe400078010ff */
[----:B------:R-:W-:Y:S02]  /*8560*/  LEA R116, P1, R117, R244, 0x2 ;  /* 0x000000f475747211 */ /* 0x000fe400078210ff */
[-C--:B------:R-:W-:Y:S02]  /*8570*/  LEA.HI.X.SX32 R105, R105, R245.reuse, 0x2, P2 ;  /* 0x000000f569697211 */ /* 0x080fe400010f16ff */
[----:B------:R-:W-:-:S02]  /*8580*/  LEA.HI.X.SX32 R107, R107, R245, 0x2, P3 ;  /* 0x000000f56b6b7211 */ /* 0x000fc400018f16ff */
[-C--:B------:R-:W-:Y:S02]  /*8590*/  LEA.HI.X.SX32 R109, R109, R245.reuse, 0x2, P4 ;  /* 0x000000f56d6d7211 */ /* 0x080fe400020f16ff */
[-C--:B------:R-:W-:Y:S02]  /*85a0*/  LEA.HI.X.SX32 R111, R111, R245.reuse, 0x2, P5 ;  /* 0x000000f56f6f7211 */ /* 0x080fe400028f16ff */
[-C--:B------:R-:W-:Y:S02]  /*85b0*/  LEA.HI.X.SX32 R113, R113, R245.reuse, 0x2, P6 ;  /* 0x000000f571717211 */ /* 0x080fe400030f16ff */
[-C--:B------:R-:W-:Y:S02]  /*85c0*/  LEA.HI.X.SX32 R115, R115, R245.reuse, 0x2, P0 ;  /* 0x000000f573737211 */ /* 0x080fe400000f16ff */
[----:B------:R-:W-:Y:S02]  /*85d0*/  LEA.HI.X.SX32 R117, R117, R245, 0x2, P1 ;  /* 0x000000f575757211 */ /* 0x000fe400008f16ff */
        /* <DEDUP_REMOVED lines=98> */
[C---:B------:R-:W-:Y:S02]  /*8c00*/  LOP3.LUT R0, R4.reuse, 0x10, RZ, 0x3c, !PT ;  /* 0x0000001004007812 */ /* 0x040fe400078e3cff */
[C---:B------:R-:W-:Y:S02]  /*8c10*/  LOP3.LUT R249, R4.reuse, 0x20, RZ, 0x3c, !PT ;  /* 0x0000002004f97812 */ /* 0x040fe400078e3cff */
[----:B------:R-:W-:Y:S01]  /*8c20*/  LOP3.LUT R248, R4, 0x30, RZ, 0x3c, !PT ;  /* 0x0000003004f87812 */ /* 0x000fe200078e3cff */
[----:B------:R-:W-:Y:S01]  /*8c30*/  VIADD R0, R0, UR11 ;  /* 0x0000000b00007c36 */ /* 0x000fe20008000000 */
[C---:B------:R-:W-:Y:S01]  /*8c40*/  LOP3.LUT R21, R4.reuse, 0x50, RZ, 0x3c, !PT ;  /* 0x0000005004157812 */ /* 0x040fe200078e3cff */
[----:B------:R-:W-:Y:S01]  /*8c50*/  VIADD R249, R249, UR11 ;  /* 0x0000000bf9f97c36 */ /* 0x000fe20008000000 */
[----:B------:R-:W-:Y:S01]  /*8c60*/  LOP3.LUT R250, R4, 0x60, RZ, 0x3c, !PT ;  /* 0x0000006004fa7812 */ /* 0x000fe200078e3cff */
[----:B------:R-:W-:Y:S01]  /*8c70*/  VIADD R248, R248, UR11 ;  /* 0x0000000bf8f87c36 */ /* 0x000fe20008000000 */
[-C--:B------:R-:W-:Y:S01]  /*8c80*/  LEA R216, P2, R217, R244.reuse, 0x2 ;  /* 0x000000f4d9d87211 */ /* 0x080fe200078410ff */
[----:B------:R-:W-:Y:S01]  /*8c90*/  VIADD R21, R21, UR11 ;  /* 0x0000000b15157c36 */ /* 0x000fe20008000000 */
[-C--:B------:R-:W-:Y:S01]  /*8ca0*/  LEA R218, P3, R219, R244.reuse, 0x2 ;  /* 0x000000f4dbda7211 */ /* 0x080fe200078610ff */
[----:B------:R-:W-:Y:S01]  /*8cb0*/  VIADD R250, R250, UR11 ;  /* 0x0000000bfafa7c36 */ /* 0x000fe20008000000 */
[----:B------:R-:W-:-:S02]  /*8cc0*/  LEA R220, P4, R221, R244, 0x2 ;  /* 0x000000f4dddc7211 */ /* 0x000fc400078810ff */
[-C--:B------:R-:W-:Y:S02]  /*8cd0*/  LEA R222, P5, R223, R244.reuse, 0x2 ;  /* 0x000000f4dfde7211 */ /* 0x080fe400078a10ff */
[-C--:B------:R-:W-:Y:S02]  /*8ce0*/  LEA R224, P6, R225, R244.reuse, 0x2 ;  /* 0x000000f4e1e07211 */ /* 0x080fe400078c10ff */
[-C--:B------:R-:W-:Y:S02]  /*8cf0*/  LEA R226, P0, R227, R244.reuse, 0x2 ;  /* 0x000000f4e3e27211 */ /* 0x080fe400078010ff */
[----:B------:R-:W-:Y:S02]  /*8d00*/  LEA R228, P1, R229, R244, 0x2 ;  /* 0x000000f4e5e47211 */ /* 0x000fe400078210ff */
[----:B------:R-:W-:Y:S02]  /*8d10*/  LOP3.LUT R2, R4, 0x40, RZ, 0x3c, !PT ;  /* 0x0000004004027812 */ /* 0x000fe400078e3cff */
[----:B------:R-:W-:-:S02]  /*8d20*/  LEA.HI.X.SX32 R217, R217, R245, 0x2, P2 ;  /* 0x000000f5d9d97211 */ /* 0x000fc400010f16ff */
[-C--:B------:R-:W-:Y:S02]  /*8d30*/  LEA.HI.X.SX32 R219, R219, R245.reuse, 0x2, P3 ;  /* 0x000000f5dbdb7211 */ /* 0x080fe400018f16ff */
[-C--:B------:R-:W-:Y:S02]  /*8d40*/  LEA.HI.X.SX32 R221, R221, R245.reuse, 0x2, P4 ;  /* 0x000000f5dddd7211 */ /* 0x080fe400020f16ff */
[-C--:B------:R-:W-:Y:S02]  /*8d50*/  LEA.HI.X.SX32 R223, R223, R245.reuse, 0x2, P5 ;  /* 0x000000f5dfdf7211 */ /* 0x080fe400028f16ff */
[-C--:B------:R-:W-:Y:S02]  /*8d60*/  LEA.HI.X.SX32 R225, R225, R245.reuse, 0x2, P6 ;  /* 0x000000f5e1e17211 */ /* 0x080fe400030f16ff */
[-C--:B------:R-:W-:Y:S02]  /*8d70*/  LEA.HI.X.SX32 R227, R227, R245.reuse, 0x2, P0 ;  /* 0x000000f5e3e37211 */ /* 0x080fe400000f16ff */
[----:B------:R-:W-:-:S02]  /*8d80*/  LEA.HI.X.SX32 R229, R229, R245, 0x2, P1 ;  /* 0x000000f5e5e57211 */ /* 0x000fc400008f16ff */
[----:B------:R-:W-:Y:S02]  /*8d90*/  IADD3 R2, R2, UR11, RZ ;  /* 0x0000000b02027c10 */ /* 0x000fe4000fffe0ff */
[-C--:B------:R-:W-:Y:S02]  /*8da0*/  LEA R230, P2, R231, R244.reuse, 0x2 ;  /* 0x000000f4e7e67211 */ /* 0x080fe400078410ff */
[-C--:B------:R-:W-:Y:S02]  /*8db0*/  LEA R232, P3, R233, R244.reuse, 0x2 ;  /* 0x000000f4e9e87211 */ /* 0x080fe400078610ff */
[-C--:B------:R-:W-:Y:S02]  /*8dc0*/  LEA R234, P4, R235, R244.reuse, 0x2 ;  /* 0x000000f4ebea7211 */ /* 0x080fe400078810ff */
[-C--:B------:R-:W-:Y:S02]  /*8dd0*/  LEA R236, P5, R237, R244.reuse, 0x2 ;  /* 0x000000f4edec7211 */ /* 0x080fe400078a10ff */
[----:B------:R-:W-:-:S02]  /*8de0*/  LEA R238, P6, R239, R244, 0x2 ;  /* 0x000000f4efee7211 */ /* 0x000fc400078c10ff */
[-C--:B------:R-:W-:Y:S02]  /*8df0*/  LEA R240, P0, R240, R244.reuse, 0x2 ;  /* 0x000000f4f0f07211 */ /* 0x080fe400078010ff */
[-C--:B------:R-:W-:Y:S01]  /*8e00*/  LEA R242, P1, R243, R244.reuse, 0x2 ;  /* 0x000000f4f3f27211 */ /* 0x080fe200078210ff */
[----:B------:R1:W-:Y:S01]  /*8e10*/  STL.64 [R1+0x20d0], R24 ;  /* 0x0020d01801007387 */ /* 0x0003e20000100a00 */
[----:B------:R-:W-:Y:S01]  /*8e20*/  USEL UR4, URZ, 0x4, !UP0 ;  /* 0x000000043f047887 */ /* 0x000fe2000c000000 */
[----:B------:R-:W-:Y:S02]  /*8e30*/  ULDC UR5, c[0x0][0x230] ;  /* 0x00008c0000057ab9 */ /* 0x000fe40000000800 */
[----:B-1----:R-:W4:Y:S01]  /*8e40*/  LDL.LU R25, [R1+0x70] ;  /* 0x0000700001197983 */ /* 0x002f220000300800 */
[----:B------:R-:W1:Y:S01]  /*8e50*/  LDC R24, c[0x0][0x230] ;  /* 0x00008c00ff187b82 */ /* 0x000e620000000800 */
[-C--:B------:R-:W-:Y:S01]  /*8e60*/  LEA.HI.X.SX32 R233, R233, R245.reuse, 0x2, P3 ;  /* 0x000000f5e9e97211 */ /* 0x080fe200018f16ff */
[----:B------:R-:W-:Y:S01]  /*8e70*/  IMAD.U32 R241, RZ, RZ, UR4 ;  /* 0x00000004fff17e24 */ /* 0x000fe2000f8e00ff */
[----:B------:R3:W-:Y:S01]  /*8e80*/  STL.64 [R1+0x20c8], R40 ;  /* 0x0020c82801007387 */ /* 0x0007e20000100a00 */
[-C--:B------:R-:W-:Y:S01]  /*8e90*/  LEA.HI.X.SX32 R231, R231, R245.reuse, 0x2, P2 ;  /* 0x000000f5e7e77211 */ /* 0x080fe200010f16ff */
[----:B------:R-:W-:Y:S01]  /*8ea0*/  ULDC.64 UR8, c[0x0][0x208] ;  /* 0x0000820000087ab9 */ /* 0x000fe20000000a00 */
[----:B------:R-:W-:Y:S01]  /*8eb0*/  LEA R244, P2, R252, R244, 0x2 ;  /* 0x000000f4fcf47211 */ /* 0x000fe200078410ff */
[----:B------:R-:W-:Y:S01]  /*8ec0*/  STL.64 [R1+0x20c0], R56 ;  /* 0x0020c03801007387 */ /* 0x000fe20000100a00 */
[-C--:B------:R-:W-:Y:S01]  /*8ed0*/  LEA.HI.X.SX32 R235, R235, R245.reuse, 0x2, P4 ;  /* 0x000000f5ebeb7211 */ /* 0x080fe200020f16ff */
[----:B------:R-:W-:Y:S01]  /*8ee0*/  ULDC UR4, c[0x0][0x230] ;  /* 0x00008c0000047ab9 */ /* 0x000fe20000000800 */
[-C--:B------:R-:W-:Y:S01]  /*8ef0*/  LEA.HI.X.SX32 R237, R237, R245.reuse, 0x2, P5 ;  /* 0x000000f5eded7211 */ /* 0x080fe200028f16ff */
[----:B------:R-:W-:Y:S01]  /*8f00*/  STL.64 [R1+0x20b8], R72 ;  /* 0x0020b84801007387 */ /* 0x000fe20000100a00 */
[----:B------:R-:W-:-:S02]  /*8f10*/  LEA.HI.X.SX32 R239, R239, R245, 0x2, P6 ;  /* 0x000000f5efef7211 */ /* 0x000fc400030f16ff */
[----:B------:R-:W-:Y:S01]  /*8f20*/  LEA.HI.X.SX32 R243, R243, R245, 0x2, P1 ;  /* 0x000000f5f3f37211 */ /* 0x000fe200008f16ff */
[----:B------:R-:W-:Y:S01]  /*8f30*/  STL.64 [R1+0x20b0], R88 ;  /* 0x0020b05801007387 */ /* 0x000fe20000100a00 */
[----:B---3--:R-:W3:Y:S03]  /*8f40*/  LDC R41, c[0x0][0x230] ;  /* 0x00008c00ff297b82 */ /* 0x008ee60000000800 */
[----:B------:R-:W-:Y:S04]  /*8f50*/  STL.64 [R1+0x20a8], R104 ;  /* 0x0020a86801007387 */ /* 0x000fe80000100a00 */
[----:B------:R-:W-:Y:S01]  /*8f60*/  STL.64 [R1+0x20a0], R120 ;  /* 0x0020a07801007387 */ /* 0x000fe20000100a00 */
[----:B-1----:R-:W-:Y:S01]  /*8f70*/  IADD3 R24, R24, -0x1, RZ ;  /* 0xffffffff18187810 */ /* 0x002fe20007ffe0ff */
[----:B------:R-:W1:Y:S02]  /*8f80*/  LDC R40, c[0x0][0x230] ;  /* 0x00008c00ff287b82 */ /* 0x000e640000000800 */
[----:B------:R-:W-:Y:S04]  /*8f90*/  STL.64 [R1+0x2098], R136 ;  /* 0x0020988801007387 */ /* 0x000fe80000100a00 */
        /* <DEDUP_REMOVED lines=57> */
[----:B------:R2:W-:Y:S04]  /*9330*/  STL.64 [R1+0x1ec8], R34 ;  /* 0x001ec82201007387 */ /* 0x0005e80000100a00 */
[----:B------:R-:W-:Y:S04]  /*9340*/  STL.64 [R1+0x1ec0], R50 ;  /* 0x001ec03201007387 */ /* 0x000fe80000100a00 */
[----:B------:R-:W-:Y:S04]  /*9350*/  STL.64 [R1+0x1eb8], R66 ;  /* 0x001eb84201007387 */ /* 0x000fe80000100a00 */
[----:B------:R-:W-:Y:S01]  /*9360*/  STL.64 [R1+0x1eb0], R82 ;  /* 0x001eb05201007387 */ /* 0x000fe20000100a00 */
[----:B--2---:R-:W2:Y:S03]  /*9370*/  LDC R34, c[0x0][0x230] ;  /* 0x00008c00ff227b82 */ /* 0x004ea60000000800 */
        /* <DEDUP_REMOVED lines=27> */
[----:B---3--:R-:W-:-:S03]  /*9530*/  IMAD.WIDE R22, R20, 0x4, R18 ;  /* 0x0000000414167825 */ /* 0x008fc600078e0212 */
[----:B------:R-:W-:Y:S04]  /*9540*/  STL.64 [R1+0x1dd0], R86 ;  /* 0x001dd05601007387 */ /* 0x000fe80000100a00 */
[----:B------:R3:W-:Y:S04]  /*9550*/  STL.64 [R1+0x1dc8], R102 ;  /* 0x001dc86601007387 */ /* 0x0007e80000100a00 */
[----:B------:R1:W-:Y:S04]  /*9560*/  STL.64 [R1+0x1dc0], R118 ;  /* 0x001dc07601007387 */ /* 0x0003e80000100a00 */
[----:B------:R4:W-:Y:S04]  /*9570*/  STL.64 [R1+0x1db8], R134 ;  /* 0x001db88601007387 */ /* 0x0009e80000100a00 */
[----:B------:R-:W-:Y:S01]  /*9580*/  STL.64 [R1+0x1db0], R150 ;  /* 0x001db09601007387 */ /* 0x000fe20000100a00 */
[----:B---3--:R-:W-:-:S03]  /*9590*/  IMAD.WIDE R102, R20, 0x4, R12 ;  /* 0x0000000414667825 */ /* 0x008fc600078e020c */
[----:B------:R-:W-:Y:S01]  /*95a0*/  STL.64 [R1+0x1da8], R166 ;  /* 0x001da8a601007387 */ /* 0x000fe20000100a00 */
[----:B-1----:R-:W-:-:S03]  /*95b0*/  IMAD.WIDE R118, R20, 0x4, R14 ;  /* 0x0000000414767825 */ /* 0x002fc600078e020e */
[----:B------:R-:W-:Y:S01]  /*95c0*/  STL.64 [R1+0x1da0], R182 ;  /* 0x001da0b601007387 */ /* 0x000fe20000100a00 */
[----:B----4-:R-:W-:-:S03]  /*95d0*/  IMAD.WIDE R134, R20, 0x4, R16 ;  /* 0x0000000414867825 */ /* 0x010fc600078e0210 */
[----:B------:R-:W-:Y:S04]  /*95e0*/  STL.64 [R1+0x1d98], R198 ;  /* 0x001d98c601007387 */ /* 0x000fe80000100a00 */
[----:B------:R-:W-:Y:S04]  /*95f0*/  STL.64 [R1+0x1d90], R214 ;  /* 0x001d90d601007387 */ /* 0x000fe80000100a00 */
[----:B------:R1:W-:Y:S04]  /*9600*/  STL.64 [R1+0x1d88], R6 ;  /* 0x001d880601007387 */ /* 0x0003e80000100a00 */
[----:B------:R-:W-:Y:S04]  /*9610*/  STL.64 [R1+0x1d20], R10 ;  /* 0x001d200a01007387 */ /* 0x000fe80000100a00 */
[----:B------:R3:W-:Y:S01]  /*9620*/  STL.64 [R1+0x1d18], R8 ;  /* 0x001d180801007387 */ /* 0x0007e20000100a00 */
[----:B-1----:R-:W1:Y:S01]  /*9630*/  S2R R7, SR_TID.X ;  /* 0x0000000000077919 */ /* 0x002e620000002100 */
[----:B------:R-:W4:Y:S02]  /*9640*/  LDC R6, c[0x0][0x230] ;  /* 0x00008c00ff067b82 */ /* 0x000f240000000800 */
[----:B------:R-:W-:Y:S01]  /*9650*/  STL.64 [R1+0x20d8], R230 ;  /* 0x0020d8e601007387 */ /* 0x000fe20000100a00 */
[----:B---3--:R-:W-:-:S05]  /*9660*/  VIADD R8, R41, 0xfffffffc ;  /* 0xfffffffc29087836 */ /* 0x008fca0000000000 */
[----:B------:R-:W3:Y:S01]  /*9670*/  LDC R10, c[0x0][0x230] ;  /* 0x00008c00ff0a7b82 */ /* 0x000ee20000000800 */
[----:B------:R-:W-:Y:S01]  /*9680*/  VIADD R9, R40, 0xfffffffd ;  /* 0xfffffffd28097836 */ /* 0x000fe20000000000 */
[----:B------:R-:W-:Y:S01]  /*9690*/  STL.64 [R1+0x20e0], R232 ;  /* 0x0020e0e801007387 */ /* 0x000fe20000100a00 */
[----:B------:R-:W-:-:S03]  /*96a0*/  ISETP.GE.U32.AND P5, PT, R8, 0x7fffff7d, PT ;  /* 0x7fffff7d0800780c */ /* 0x000fc60003fa6070 */
[----:B------:R-:W-:Y:S01]  /*96b0*/  ISETP.GE.U32.AND P4, PT, R9, 0x7fffff7e, PT ;  /* 0x7fffff7e0900780c */ /* 0x000fe20003f86070 */
[----:B------:R-:W-:Y:S01]  /*96c0*/  STL.64 [R1+0x20e8], R234 ;  /* 0x0020e8ea01007387 */ /* 0x000fe20000100a00 */
[----:B------:R-:W2:Y:S03]  /*96d0*/  LDC R8, c[0x0][0x230] ;  /* 0x00008c00ff087b82 */ /* 0x000ea60000000800 */
[----:B------:R-:W-:Y:S04]  /*96e0*/  STL.64 [R1+0x20f0], R236 ;  /* 0x0020f0ec01007387 */ /* 0x000fe80000100a00 */
[----:B------:R-:W-:Y:S01]  /*96f0*/  STL.64 [R1+0x20f8], R238 ;  /* 0x0020f8ee01007387 */ /* 0x000fe20000100a00 */
[----:B-1----:R-:W-:-:S04]  /*9700*/  LOP3.LUT R7, R7, 0x7f, RZ, 0xc0, !PT ;  /* 0x0000007f07077812 */ /* 0x002fc800078ec0ff */
[----:B------:R-:W-:-:S04]  /*9710*/  ISETP.GE.AND P3, PT, R7, UR5, PT ;  /* 0x0000000507007c0c */ /* 0x000fc8000bf66270 */
[----:B------:R-:W-:Y:S02]  /*9720*/  SEL R251, R241, RZ, !P3 ;  /* 0x000000fff1fb7207 */ /* 0x000fe40005800000 */
[-C--:B------:R-:W-:Y:S02]  /*9730*/  LEA.HI.X.SX32 R241, R25, R245.reuse, 0x2, P0 ;  /* 0x000000f519f17211 */ /* 0x080fe400000f16ff */
[----:B------:R-:W1:Y:S01]  /*9740*/  LDC R25, c[0x0][0x230] ;  /* 0x00008c00ff197b82 */ /* 0x000e620000000800 */
[----:B------:R-:W-:Y:S02]  /*9750*/  LEA.HI.X.SX32 R245, R252, R245, 0x2, P2 ;  /* 0x000000f5fcf57211 */ /* 0x000fe400010f16ff */
[----:B------:R-:W-:Y:S01]  /*9760*/  ISETP.GE.U32.AND P2, PT, R24, 0x7fffff80, PT ;  /* 0x7fffff801800780c */ /* 0x000fe20003f46070 */
[----:B------:R-:W-:Y:S01]  /*9770*/  STL.64 [R1+0x2100], R240 ;  /* 0x002100f001007387 */ /* 0x000fe20000100a00 */
[----:B------:R-:W-:-:S03]  /*9780*/  ISETP.NE.U32.AND P0, PT, R251, RZ, PT ;  /* 0x000000fffb00720c */ /* 0x000fc60003f05070 */
[----:B------:R-:W4:Y:S01]  /*9790*/  LDC R24, c[0x0][0x230] ;  /* 0x00008c00ff187b82 */ /* 0x000f220000000800 */
[----:B------:R-:W-:Y:S04]  /*97a0*/  STL.64 [R1+0x2108], R242 ;  /* 0x002108f201007387 */ /* 0x000fe80000100a00 */
[----:B------:R-:W-:Y:S04]  /*97b0*/  STL.64 [R1+0x2110], R244 ;  /* 0x002110f401007387 */ /* 0x000fe80000100a00 */
[----:B------:R3:W-:Y:S01]  /*97c0*/  STL.64 [R1+0x1048], R22 ;  /* 0x0010481601007387 */ /* 0x0007e20000100a00 */
[----:B-1----:R-:W-:-:S05]  /*97d0*/  VIADD R25, R25, 0xfffffffe ;  /* 0xfffffffe19197836 */ /* 0x002fca0000000000 */
[----:B------:R-:W-:Y:S02]  /*97e0*/  ISETP.GE.U32.AND P3, PT, R25, 0x7fffff7f, PT ;  /* 0x7fffff7f1900780c */ /* 0x000fe40003f66070 */
[----:B------:R-:W1:Y:S01]  /*97f0*/  LDC R25, c[0x0][0x230] ;  /* 0x00008c00ff197b82 */ /* 0x000e620000000800 */
[----:B----4-:R-:W-:-:S04]  /*9800*/  IADD3 R252, R24, -0x21, RZ ;  /* 0xffffffdf18fc7810 */ /* 0x010fc80007ffe0ff */
[----:B------:R-:W-:Y:S01]  /*9810*/  ISETP.GE.U32.AND P6, PT, R252, 0x7fffff60, PT ;  /* 0x7fffff60fc00780c */ /* 0x000fe20003fc6070 */
[----:B------:R-:W-:Y:S02]  /*9820*/  VIADD R252, R6, 0xffffffdc ;  /* 0xffffffdc06fc7836 */ /* 0x000fe40000000000 */
[----:B------:R-:W4:Y:S08]  /*9830*/  LDC R24, c[0x0][0x230] ;  /* 0x00008c00ff187b82 */ /* 0x000f300000000800 */
[----:B------:R-:W2:Y:S01]  /*9840*/  LDC R6, c[0x0][0x230] ;  /* 0x00008c00ff067b82 */ /* 0x000ea20000000800 */
[----:B-1----:R-:W-:-:S02]  /*9850*/  VIADD R251, R25, 0xffffffde ;  /* 0xffffffde19fb7836 */ /* 0x002fc40000000000 */
[----:B------:R-:W-:-:S03]  /*9860*/  VIADD R25, R4, UR11 ;  /* 0x0000000b04197c36 */ /* 0x000fc60008000000 */
[----:B------:R-:W-:Y:S02]  /*9870*/  ISETP.GE.U32.AND P1, PT, R251, 0x7fffff5f, PT ;  /* 0x7fffff5ffb00780c */ /* 0x000fe40003f26070 */
[----:B------:R-:W-:Y:S01]  /*9880*/  @!PT LDS RZ, [RZ] ;  /* 0x00000000fffff984 */ /* 0x000fe20000000800 */
[----:B------:R-:W-:Y:S01]  /*9890*/  @!PT LDS RZ, [RZ] ;  /* 0x00000000fffff984 */ /* 0x000fe20000000800 */
[----:B------:R-:W-:Y:S01]  /*98a0*/  @!PT LDS RZ, [RZ] ;  /* 0x00000000fffff984 */ /* 0x000fe20000000800 */
[----:B------:R-:W-:Y:S01]  /*98b0*/  LDGSTS.E [R25], desc[UR8][R18.64], !P2 ;  /* 0x0000000012197fae */ /* 0x000fe2000d121848 */
[----:B----4-:R-:W-:Y:S02]  /*98c0*/  VIADD R251, R24, 0xffffffdd ;  /* 0xffffffdd18fb7836 */ /* 0x010fe40000000000 */
[----:B------:R-:W1:Y:S01]  /*98d0*/  LDC R24, c[0x0][0x230] ;  /* 0x00008c00ff187b82 */ /* 0x000e620000000800 */
[----:B------:R-:W-:Y:S04]  /*98e0*/  LDGSTS.E [R25+0x4000], desc[UR8][R16.64], !P2 ;  /* 0x0400000010197fae */ /* 0x000fe8000d121848 */
[----:B------:R-:W-:Y:S04]  /*98f0*/  LDGSTS.E [R25+0x8000], desc[UR8][R14.64], !P2 ;  /* 0x080000000e197fae */ /* 0x000fe8000d121848 */
[----:B------:R-:W-:Y:S01]  /*9900*/  LDGSTS.E [R25+0xc000], desc[UR8][R12.64], !P2 ;  /* 0x0c0000000c197fae */ /* 0x000fe2000d121848 */
[----:B------:R-:W-:-:S02]  /*9910*/  ISETP.GE.U32.AND P2, PT, R251, 0x7fffff5e, PT ;  /* 0x7fffff5efb00780c */ /* 0x000fc40003f46070 */
[----:B------:R-:W-:Y:S01]  /*9920*/  SHF.L.U32 R251, R20, 0x1, RZ ;  /* 0x0000000114fb7819 */ /* 0x000fe200000006ff */
[----:B------:R3:W-:Y:S04]  /*9930*/  LDGSTS.E [R25+0x4], desc[UR8][R22.64], !P3 ;  /* 0x0000400016197fae */ /* 0x0007e8000d921848 */
[C---:B------:R-:W-:Y:S01]  /*9940*/  IMAD.WIDE R86, R251.reuse, 0x4, R18 ;  /* 0x00000004fb567825 */ /* 0x040fe200078e0212 */
[----:B------:R-:W-:Y:S03]  /*9950*/  LDGSTS.E [R25+0x4004], desc[UR8][R134.64], !P3 ;  /* 0x0400400086197fae */ /* 0x000fe6000d921848 */
[C---:B------:R-:W-:Y:S01]  /*9960*/  IMAD.WIDE R70, R251.reuse, 0x4, R16 ;  /* 0x00000004fb467825 */ /* 0x040fe200078e0210 */
[----:B------:R-:W-:Y:S03]  /*9970*/  LDGSTS.E [R25+0x8004], desc[UR8][R118.64], !P3 ;  /* 0x0800400076197fae */ /* 0x000fe6000d921848 */
[C---:B------:R-:W-:Y:S01]  /*9980*/  IMAD.WIDE R54, R251.reuse, 0x4, R14 ;  /* 0x00000004fb367825 */ /* 0x040fe200078e020e */
[----:B------:R-:W-:Y:S01]  /*9990*/  LDGSTS.E [R25+0xc004], desc[UR8][R102.64], !P3 ;  /* 0x0c00400066197fae */ /* 0x000fe2000d921848 */
[----:B------:R-:W-:Y:S01]  /*99a0*/  ISETP.GE.U32.AND P3, PT, R252, 0x7fffff5d, PT ;  /* 0x7fffff5dfc00780c */ /* 0x000fe20003f66070 */
[----:B---3--:R-:W3:Y:S01]  /*99b0*/  LDC R23, c[0x0][0x230] ;  /* 0x00008c00ff177b82 */ /* 0x008ee20000000800 */
[----:B------:R-:W-:Y:S01]  /*99c0*/  IMAD.WIDE R196, R251, 0x4, R12 ;  /* 0x00000004fbc47825 */ /* 0x000fe200078e020c */
[----:B------:R-:W-:Y:S03]  /*99d0*/  LDGSTS.E [R25+0x8], desc[UR8][R86.64], !P4 ;  /* 0x0000800056197fae */ /* 0x000fe6000e121848 */
[----:B--2---:R-:W-:Y:S01]  /*99e0*/  VIADD R251, R8, 0xffffffbf ;  /* 0xffffffbf08fb7836 */ /* 0x004fe20000000000 */
[----:B------:R-:W-:Y:S01]  /*99f0*/  LDGSTS.E [R25+0x4008], desc[UR8][R70.64], !P4 ;  /* 0x0400800046197fae */ /* 0x000fe2000e121848 */
[----:B------:R-:W-:Y:S01]  /*9a00*/  IMAD R252, R20, 0x3, RZ ;  /* 0x0000000314fc7824 */ /* 0x000fe200078e02ff */
[----:B------:R-:W2:Y:S02]  /*9a10*/  LDC R22, c[0x0][0x230] ;  /* 0x00008c00ff167b82 */ /* 0x000ea40000000800 */
[----:B------:R-:W-:Y:S01]  /*9a20*/  LDGSTS.E [R25+0x8008], desc[UR8][R54.64], !P4 ;  /* 0x0800800036197fae */ /* 0x000fe2000e121848 */
[----:B------:R-:W-:-:S03]  /*9a30*/  IMAD.WIDE R180, R252, 0x4, R18 ;  /* 0x00000004fcb47825 */ /* 0x000fc600078e0212 */
[----:B------:R-:W-:Y:S01]  /*9a40*/  LDGSTS.E [R25+0xc008], desc[UR8][R196.64], !P4 ;  /* 0x0c008000c4197fae */ /* 0x000fe2000e121848 */
[----:B------:R-:W-:Y:S01]  /*9a50*/  ISETP.GE.U32.AND P4, PT, R251, 0x7fffff40, PT ;  /* 0x7fffff40fb00780c */ /* 0x000fe20003f86070 */
[----:B------:R-:W-:Y:S02]  /*9a60*/  IMAD.SHL.U32 R251, R20, 0x20, RZ ;  /* 0x0000002014fb7824 */ /* 0x000fe400078e00ff */
[C---:B------:R-:W-:Y:S01]  /*9a70*/  IMAD.WIDE R164, R252.reuse, 0x4, R16 ;  /* 0x00000004fca47825 */ /* 0x040fe200078e0210 */
[----:B------:R-:W-:Y:S03]  /*9a80*/  LDGSTS.E [R25+0xc], desc[UR8][R180.64], !P5 ;  /* 0x0000c000b4197fae */ /* 0x000fe6000e921848 */
[C---:B------:R-:W-:Y:S01]  /*9a90*/  IMAD.WIDE R8, R252.reuse, 0x4, R14 ;  /* 0x00000004fc087825 */ /* 0x040fe200078e020e */
[----:B------:R-:W-:Y:S03]  /*9aa0*/  LDGSTS.E [R25+0x400c], desc[UR8][R164.64], !P5 ;  /* 0x0400c000a4197fae */ /* 0x000fe6000e921848 */
[----:B------:R-:W-:Y:S01]  /*9ab0*/  IMAD.WIDE R228, R252, 0x4, R12 ;  /* 0x00000004fce47825 */ /* 0x000fe200078e020c */
[----:B------:R-:W-:Y:S01]  /*9ac0*/  IADD3 R252, R10, -0x42, RZ ;  /* 0xffffffbe0afc7810 */ /* 0x000fe20007ffe0ff */
[----:B------:R-:W-:Y:S02]  /*9ad0*/  LDGSTS.E [R25+0x800c], desc[UR8][R8.64], !P5 ;  /* 0x0800c00008197fae */ /* 0x000fe4000e921848 */
[----:B------:R-:W-:-:S02]  /*9ae0*/  IMAD.WIDE R30, R251, 0x4, R18 ;  /* 0x00000004fb1e7825 */ /* 0x000fc400078e0212 */
[----:B------:R-:W-:Y:S01]  /*9af0*/  LDGSTS.E [R25+0xc00c], desc[UR8][R228.64], !P5 ;  /* 0x0c00c000e4197fae */ /* 0x000fe2000e921848 */
[----:B------:R-:W-:Y:S01]  /*9b00*/  ISETP.GE.U32.AND P5, PT, R252, 0x7fffff3f, PT ;  /* 0x7fffff3ffc00780c */ /* 0x000fe20003fa6070 */
[C---:B------:R-:W-:Y:S02]  /*9b10*/  IMAD.WIDE R28, R251.reuse, 0x4, R16 ;  /* 0x00000004fb1c7825 */ /* 0x040fe400078e0210 */
[----:B------:R4:W-:Y:S02]  /*9b20*/  LDGSTS.E [R25+0x10000], desc[UR8][R30.64], !P6 ;  /* 0x100000001e197fae */ /* 0x0009e4000f121848 */
[C---:B------:R-:W-:Y:S02]  /*9b30*/  IMAD.WIDE R26, R251.reuse, 0x4, R14 ;  /* 0x00000004fb1a7825 */ /* 0x040fe400078e020e */
[----:B------:R1:W-:Y:S02]  /*9b40*/  LDGSTS.E [R25+0x14000], desc[UR8][R28.64], !P6 ;  /* 0x140000001c197fae */ /* 0x0003e4000f121848 */
[----:B------:R-:W-:-:S02]  /*9b50*/  IMAD.WIDE R10, R251, 0x4, R12 ;  /* 0x00000004fb0a7825 */ /* 0x000fc400078e020c */
[----:B------:R4:W-:Y:S02]  /*9b60*/  STL.64 [R1+0xc68], R30 ;  /* 0x000c681e01007387 */ /* 0x0009e40000100a00 */
[----:B------:R-:W-:Y:S02]  /*9b70*/  VIADD R251, R6, 0xffffffbd ;  /* 0xffffffbd06fb7836 */ /* 0x000fe40000000000 */
[----:B------:R-:W2:Y:S01]  /*9b80*/  LDC R6, c[0x0][0x230] ;  /* 0x00008c00ff067b82 */ /* 0x000ea20000000800 */
[----:B------:R-:W-:Y:S01]  /*9b90*/  IMAD R252, R20, 0x21, RZ ;  /* 0x0000002114fc7824 */ /* 0x000fe200078e02ff */
[----:B------:R3:W-:Y:S04]  /*9ba0*/  LDGSTS.E [R25+0x18000], desc[UR8][R26.64], !P6 ;  /* 0x180000001a197fae */ /* 0x0007e8000f121848 */
[----:B------:R1:W-:Y:S01]  /*9bb0*/  STL.64 [R1+0xc60], R28 ;  /* 0x000c601c01007387 */ /* 0x0003e20000100a00 */
[----:B----4-:R-:W-:-:S03]  /*9bc0*/  IMAD.WIDE R30, R252, 0x4, R18 ;  /* 0x00000004fc1e7825 */ /* 0x010fc600078e0212 */
[----:B------:R4:W-:Y:S01]  /*9bd0*/  LDGSTS.E [R25+0x1c000], desc[UR8][R10.64], !P6 ;  /* 0x1c0000000a197fae */ /* 0x0009e2000f121848 */
[----:B------:R-:W-:Y:S01]  /*9be0*/  ISETP.GE.U32.AND P6, PT, R251, 0x7fffff3e, PT ;  /* 0x7fffff3efb00780c */ /* 0x000fe20003fc6070 */
[----:B------:R-:W-:Y:S02]  /*9bf0*/  IMAD R251, R20, 0x22, RZ ;  /* 0x0000002214fb7824 */ /* 0x000fe400078e02ff */
[----:B------:R3:W-:Y:S01]  /*9c00*/  STL.64 [R1+0xc58], R26 ;  /* 0x000c581a01007387 */ /* 0x0007e20000100a00 */
[----:B-1----:R-:W-:-:S03]  /*9c10*/  IMAD.WIDE R28, R252, 0x4, R16 ;  /* 0x00000004fc1c7825 */ /* 0x002fc600078e0210 */
[----:B------:R4:W-:Y:S04]  /*9c20*/  STL.64 [R1+0xc50], R10 ;  /* 0x000c500a01007387 */ /* 0x0009e80000100a00 */
[----:B------:R1:W-:Y:S01]  /*9c30*/  STL.64 [R1+0xc48], R30 ;  /* 0x000c481e01007387 */ /* 0x0003e20000100a00 */
[----:B---3--:R-:W-:-:S03]  /*9c40*/  IMAD.WIDE R26, R252, 0x4, R14 ;  /* 0x00000004fc1a7825 */ /* 0x008fc600078e020e */
[----:B------:R1:W-:Y:S01]  /*9c50*/  LDGSTS.E [R25+0x10004], desc[UR8][R30.64], !P1 ;  /* 0x100040001e197fae */ /* 0x0003e2000c921848 */
[----:B----4-:R-:W-:-:S03]  /*9c60*/  IMAD.WIDE R10, R252, 0x4, R12 ;  /* 0x00000004fc0a7825 */ /* 0x010fc600078e020c */
[----:B------:R3:W-:Y:S01]  /*9c70*/  STL.64 [R1+0xc40], R28 ;  /* 0x000c401c01007387 */ /* 0x0007e20000100a00 */
[----:B------:R-:W-:-:S03]  /*9c80*/  VIADD R252, R23, 0xffffffbc ;  /* 0xffffffbc17fc7836 */ /* 0x000fc60000000000 */
[----:B------:R3:W-:Y:S01]  /*9c90*/  LDGSTS.E [R25+0x14004], desc[UR8][R28.64], !P1 ;  /* 0x140040001c197fae */ /* 0x0007e2000c921848 */
[----:B------:R-:W4:Y:S01]  /*9ca0*/  LDC R23, c[0x0][0x230] ;  /* 0x00008c00ff177b82 */ /* 0x000f220000000800 */
[C---:B-1----:R-:W-:Y:S02]  /*9cb0*/  IMAD.WIDE R30, R251.reuse, 0x4, R18 ;  /* 0x00000004fb1e7825 */ /* 0x042fe400078e0212 */
[----:B------:R1:W-:Y:S04]  /*9cc0*/  STL.64 [R1+0xc38], R26 ;  /* 0x000c381a01007387 */ /* 0x0003e80000100a00 */
[----:B------:R1:W-:Y:S01]  /*9cd0*/  LDGSTS.E [R25+0x18004], desc[UR8][R26.64], !P1 ;  /* 0x180040001a197fae */ /* 0x0003e2000c921848 */
[----:B---3--:R-:W-:-:S03]  /*9ce0*/  IMAD.WIDE R28, R251, 0x4, R16 ;  /* 0x00000004fb1c7825 */ /* 0x008fc600078e0210 */
[----:B------:R3:W-:Y:S04]  /*9cf0*/  STL.64 [R1+0xc30], R10 ;  /* 0x000c300a01007387 */ /* 0x0007e80000100a00 */
[----:B------:R3:W-:Y:S01]  /*9d00*/  LDGSTS.E [R25+0x1c004], desc[UR8][R10.64], !P1 ;  /* 0x1c0040000a197fae */ /* 0x0007e2000c921848 */
[----:B------:R-:W-:Y:S01]  /*9d10*/  ISETP.GE.U32.AND P1, PT, R252, 0x7fffff3d, PT ;  /* 0x7fffff3dfc00780c */ /* 0x000fe20003f26070 */
[----:B------:R-:W-:Y:S02]  /*9d20*/  IMAD R252, R20, 0x23, RZ ;  /* 0x0000002314fc7824 */ /* 0x000fe400078e02ff */
[C---:B-1----:R-:W-:Y:S01]  /*9d30*/  IMAD.WIDE R26, R251.reuse, 0x4, R14 ;  /* 0x00000004fb1a7825 */ /* 0x042fe200078e020e */
[----:B------:R1:W-:Y:S04]  /*9d40*/  STL.64 [R1+0xc28], R30 ;  /* 0x000c281e01007387 */ /* 0x0003e80000100a00 */
[----:B------:R1:W-:Y:S01]  /*9d50*/  LDGSTS.E [R25+0x10008], desc[UR8][R30.64], !P2 ;  /* 0x100080001e197fae */ /* 0x0003e2000d121848 */
[----:B---3--:R-:W-:-:S03]  /*9d60*/  IMAD.WIDE R10, R251, 0x4, R12 ;  /* 0x00000004fb0a7825 */ /* 0x008fc600078e020c */
[----:B------:R3:W-:Y:S01]  /*9d70*/  STL.64 [R1+0xc20], R28 ;  /* 0x000c201c01007387 */ /* 0x0007e20000100a00 */
[----:B--2---:R-:W-:-:S03]  /*9d80*/  VIADD R251, R22, 0xffffff9f ;  /* 0xffffff9f16fb7836 */ /* 0x004fc60000000000 */
[----:B------:R3:W-:Y:S01]  /*9d90*/  LDGSTS.E [R25+0x14008], desc[UR8][R28.64], !P2 ;  /* 0x140080001c197fae */ /* 0x0007e2000d121848 */
[----:B------:R-:W2:Y:S03]  /*9da0*/  LDC R22, c[0x0][0x230] ;  /* 0x00008c00ff167b82 */ /* 0x000ea60000000800 */
[----:B------:R4:W-:Y:S01]  /*9db0*/  STL.64 [R1+0xc18], R26 ;  /* 0x000c181a01007387 */ /* 0x0009e20000100a00 */
[----:B-1----:R-:W-:-:S03]  /*9dc0*/  IMAD.WIDE R30, R252, 0x4, R18 ;  /* 0x00000004fc1e7825 */ /* 0x002fc600078e0212 */
[----:B------:R4:W-:Y:S04]  /*9dd0*/  LDGSTS.E [R25+0x18008], desc[UR8][R26.64], !P2 ;  /* 0x180080001a197fae */ /* 0x0009e8000d121848 */
[----:B------:R1:W-:Y:S01]  /*9de0*/  STL.64 [R1+0xc10], R10 ;  /* 0x000c100a01007387 */ /* 0x0003e20000100a00 */
[----:B---3--:R-:W-:-:S03]  /*9df0*/  IMAD.WIDE R28, R252, 0x4, R16 ;  /* 0x00000004fc1c7825 */ /* 0x008fc600078e0210 */
[----:B------:R1:W-:Y:S01]  /*9e00*/  LDGSTS.E [R25+0x1c008], desc[UR8][R10.64], !P2 ;  /* 0x1c0080000a197fae */ /* 0x0003e2000d121848 */
[----:B------:R-:W-:Y:S02]  /*9e10*/  ISETP.GE.U32.AND P2, PT, R251, 0x7fffff20, PT ;  /* 0x7fffff20fb00780c */ /* 0x000fe40003f46070 */
[----:B------:R-:W-:Y:S01]  /*9e20*/  SHF.L.U32 R251, R20, 0x6, RZ ;  /* 0x0000000614fb7819 */ /* 0x000fe200000006ff */
[C---:B----4-:R-:W-:Y:S01]  /*9e30*/  IMAD.WIDE R26, R252.reuse, 0x4, R14 ;  /* 0x00000004fc1a7825 */ /* 0x050fe200078e020e */
[----:B------:R3:W-:Y:S04]  /*9e40*/  LDGSTS.E [R25+0x1000c], desc[UR8][R30.64], !P3 ;  /* 0x1000c0001e197fae */ /* 0x0007e8000d921848 */
[----:B------:R4:W-:Y:S01]  /*9e50*/  LDGSTS.E [R25+0x1400c], desc[UR8][R28.64], !P3 ;  /* 0x1400c0001c197fae */ /* 0x0009e2000d921848 */
[----:B-1----:R-:W-:-:S03]  /*9e60*/  IMAD.WIDE R10, R252, 0x4, R12 ;  /* 0x00000004fc0a7825 */ /* 0x002fc600078e020c */
[----:B------:R3:W-:Y:S01]  /*9e70*/  STL.64 [R1+0xc08], R30 ;  /* 0x000c081e01007387 */ /* 0x0007e20000100a00 */
[----:B------:R-:W-:-:S03]  /*9e80*/  VIADD R252, R6, 0xffffff9e ;  /* 0xffffff9e06fc7836 */ /* 0x000fc60000000000 */
[----:B------:R1:W-:Y:S01]  /*9e90*/  LDGSTS.E [R25+0x1800c], desc[UR8][R26.64], !P3 ;  /* 0x1800c0001a197fae */ /* 0x0003e2000d921848 */
[----:B------:R-:W2:Y:S03]  /*9ea0*/  LDC R6, c[0x0][0x230] ;  /* 0x00008c00ff067b82 */ /* 0x000ea60000000800 */
[----:B------:R4:W-:Y:S04]  /*9eb0*/  STL.64 [R1+0xc00], R28 ;  /* 0x000c001c01007387 */ /* 0x0009e80000100a00 */
[----:B------:R1:W-:Y:S01]  /*9ec0*/  LDGSTS.E [R25+0x1c00c], desc[UR8][R10.64], !P3 ;  /* 0x1c00c0000a197fae */ /* 0x0003e2000d921848 */
[----:B---3--:R-:W-:Y:S01]  /*9ed0*/  IMAD.WIDE R30, R251, 0x4, R18 ;  /* 0x00000004fb1e7825 */ /* 0x008fe200078e0212 */
[----:B------:R-:W-:-:S02]  /*9ee0*/  ISETP.GE.U32.AND P3, PT, R252, 0x7fffff1f, PT ;  /* 0x7fffff1ffc00780c */ /* 0x000fc40003f66070 */
[----:B------:R1:W-:Y:S01]  /*9ef0*/  STL.64 [R1+0xbf8], R26 ;  /* 0x000bf81a01007387 */ /* 0x0003e20000100a00 */
[----:B------:R-:W-:Y:S02]  /*9f00*/  IMAD R252, R20, 0x41, RZ ;  /* 0x0000004114fc7824 */ /* 0x000fe400078e02ff */
[C---:B----4-:R-:W-:Y:S01]  /*9f10*/  IMAD.WIDE R28, R251.reuse, 0x4, R16 ;  /* 0x00000004fb1c7825 */ /* 0x050fe200078e0210 */
[----:B------:R3:W-:Y:S04]  /*9f20*/  STL.64 [R1+0xbf0], R10 ;  /* 0x000bf00a01007387 */ /* 0x0007e80000100a00 */
[----:B------:R4:W-:Y:S01]  /*9f30*/  STL.64 [R1+0x868], R30 ;  /* 0x0008681e01007387 */ /* 0x0009e20000100a00 */
[----:B-1----:R-:W-:-:S03]  /*9f40*/  IMAD.WIDE R26, R251, 0x4, R14 ;  /* 0x00000004fb1a7825 */ /* 0x002fc600078e020e */
[----:B------:R4:W-:Y:S01]  /*9f50*/  LDGSTS.E [R25+0x20000], desc[UR8][R30.64], !P4 ;  /* 0x200000001e197fae */ /* 0x0009e2000e121848 */
[----:B---3--:R-:W-:-:S03]  /*9f60*/  IMAD.WIDE R10, R251, 0x4, R12 ;  /* 0x00000004fb0a7825 */ /* 0x008fc600078e020c */
[----:B------:R1:W-:Y:S01]  /*9f70*/  STL.64 [R1+0x860], R28 ;  /* 0x0008601c01007387 */ /* 0x0003e20000100a00 */
[----:B------:R-:W-:-:S03]  /*9f80*/  VIADD R251, R23, 0xffffff9d ;  /* 0xffffff9d17fb7836 */ /* 0x000fc60000000000 */
[----:B------:R1:W-:Y:S01]  /*9f90*/  LDGSTS.E [R25+0x24000], desc[UR8][R28.64], !P4 ;  /* 0x240000001c197fae */ /* 0x0003e2000e121848 */
[----:B------:R-:W3:Y:S01]  /*9fa0*/  LDC R23, c[0x0][0x230] ;  /* 0x00008c00ff177b82 */ /* 0x000ee20000000800 */
[C---:B----4-:R-:W-:Y:S02]  /*9fb0*/  IMAD.WIDE R30, R252.reuse, 0x4, R18 ;  /* 0x00000004fc1e7825 */ /* 0x050fe400078e0212 */
[----:B------:R4:W-:Y:S04]  /*9fc0*/  STL.64 [R1+0x858], R26 ;  /* 0x0008581a01007387 */ /* 0x0009e80000100a00 */
[----:B------:R4:W-:Y:S01]  /*9fd0*/  LDGSTS.E [R25+0x28000], desc[UR8][R26.64], !P4 ;  /* 0x280000001a197fae */ /* 0x0009e2000e121848 */
[----:B-1----:R-:W-:-:S03]  /*9fe0*/  IMAD.WIDE R28, R252, 0x4, R16 ;  /* 0x00000004fc1c7825 */ /* 0x002fc600078e0210 */
[----:B------:R1:W-:Y:S04]  /*9ff0*/  STL.64 [R1+0x850], R10 ;  /* 0x0008500a01007387 */ /* 0x0003e80000100a00 */
[----:B------:R1:W-:Y:S01]  /*a000*/  LDGSTS.E [R25+0x2c000], desc[UR8][R10.64], !P4 ;  /* 0x2c0000000a197fae */ /* 0x0003e2000e121848 */
[----:B------:R-:W-:Y:S01]  /*a010*/  ISETP.GE.U32.AND P4, PT, R251, 0x7fffff1e, PT ;  /* 0x7fffff1efb00780c */ /* 0x000fe20003f86070 */
[----:B------:R-:W-:Y:S02]  /*a020*/  IMAD R251, R20, 0x42, RZ ;  /* 0x0000004214fb7824 */ /* 0x000fe400078e02ff */
[C---:B----4-:R-:W-:Y:S01]  /*a030*/  IMAD.WIDE R26, R252.reuse, 0x4, R14 ;  /* 0x00000004fc1a7825 */ /* 0x050fe200078e020e */
[----:B------:R4:W-:Y:S04]  /*a040*/  STL.64 [R1+0x848], R30 ;  /* 0x0008481e01007387 */ /* 0x0009e80000100a00 */
[----:B------:R4:W-:Y:S01]  /*a050*/  LDGSTS.E [R25+0x20004], desc[UR8][R30.64], !P5 ;  /* 0x200040001e197fae */ /* 0x0009e2000e921848 */
[----:B-1----:R-:W-:-:S03]  /*a060*/  IMAD.WIDE R10, R252, 0x4, R12 ;  /* 0x00000004fc0a7825 */ /* 0x002fc600078e020c */
[----:B------:R1:W-:Y:S01]  /*a070*/  STL.64 [R1+0x840], R28 ;  /* 0x0008401c01007387 */ /* 0x0003e20000100a00 */
[----:B--2---:R-:W-:-:S03]  /*a080*/  VIADD R252, R22, 0xffffff9c ;  /* 0xffffff9c16fc7836 */ /* 0x004fc60000000000 */
[----:B------:R1:W-:Y:S01]  /*a090*/  LDGSTS.E [R25+0x24004], desc[UR8][R28.64], !P5 ;  /* 0x240040001c197fae */ /* 0x0003e2000e921848 */
[----:B------:R-:W2:Y:S03]  /*a0a0*/  LDC R22, c[0x0][0x230] ;  /* 0x00008c00ff167b82 */ /* 0x000ea60000000800 */
[----:B------:R3:W-:Y:S01]  /*a0b0*/  STL.64 [R1+0x838], R26 ;  /* 0x0008381a01007387 */ /* 0x0007e20000100a00 */
[----:B----4-:R-:W-:-:S03]  /*a0c0*/  IMAD.WIDE R30, R251, 0x4, R18 ;  /* 0x00000004fb1e7825 */ /* 0x010fc600078e0212 */
[----:B------:R3:W-:Y:S04]  /*a0d0*/  LDGSTS.E [R25+0x28004], desc[UR8][R26.64], !P5 ;  /* 0x280040001a197fae */ /* 0x0007e8000e921848 */
[----:B------:R4:W-:Y:S01]  /*a0e0*/  STL.64 [R1+0x830], R10 ;  /* 0x0008300a01007387 */ /* 0x0009e20000100a00 */
[----:B-1----:R-:W-:-:S03]  /*a0f0*/  IMAD.WIDE R28, R251, 0x4, R16 ;  /* 0x00000004fb1c7825 */ /* 0x002fc600078e0210 */
[----:B------:R4:W-:Y:S01]  /*a100*/  LDGSTS.E [R25+0x2c004], desc[UR8][R10.64], !P5 ;  /* 0x2c0040000a197fae */ /* 0x0009e2000e921848 */
[----:B------:R-:W-:Y:S01]  /*a110*/  ISETP.GE.U32.AND P5, PT, R252, 0x7fffff1d, PT ;  /* 0x7fffff1dfc00780c */ /* 0x000fe20003fa6070 */
[----:B------:R-:W-:Y:S02]  /*a120*/  IMAD R252, R20, 0x43, RZ ;  /* 0x0000004314fc7824 */ /* 0x000fe400078e02ff */
[C---:B---3--:R-:W-:Y:S01]  /*a130*/  IMAD.WIDE R26, R251.reuse, 0x4, R14 ;  /* 0x00000004fb1a7825 */ /* 0x048fe200078e020e */
[----:B------:R1:W-:Y:S04]  /*a140*/  LDGSTS.E [R25+0x20008], desc[UR8][R30.64], !P6 ;  /* 0x200080001e197fae */ /* 0x0003e8000f121848 */
[----:B------:R3:W-:Y:S01]  /*a150*/  LDGSTS.E [R25+0x24008], desc[UR8][R28.64], !P6 ;  /* 0x240080001c197fae */ /* 0x0007e2000f121848 */
[----:B----4-:R-:W-:Y:S01]  /*a160*/  IMAD.WIDE R10, R251, 0x4, R12 ;  /* 0x00000004fb0a7825 */ /* 0x010fe200078e020c */
[----:B------:R-:W-:-:S02]  /*a170*/  IADD3 R251, R6, -0x5, RZ ;  /* 0xfffffffb06fb7810 */ /* 0x000fc40007ffe0ff */
[----:B------:R1:W-:Y:S01]  /*a180*/  STL.64 [R1+0x828], R30 ;  /* 0x0008281e01007387 */ /* 0x0003e20000100a00 */
[----:B------:R-:W4:Y:S03]  /*a190*/  LDC R6, c[0x0][0x230] ;  /* 0x00008c00ff067b82 */ /* 0x000f260000000800 */
[----:B------:R2:W-:Y:S04]  /*a1a0*/  LDGSTS.E [R25+0x28008], desc[UR8][R26.64], !P6 ;  /* 0x280080001a197fae */ /* 0x0005e8000f121848 */
[----:B------:R3:W-:Y:S04]  /*a1b0*/  STL.64 [R1+0x820], R28 ;  /* 0x0008201c01007387 */ /* 0x0007e80000100a00 */
[----:B------:R2:W-:Y:S01]  /*a1c0*/  LDGSTS.E [R25+0x2c008], desc[UR8][R10.64], !P6 ;  /* 0x2c0080000a197fae */ /* 0x0005e2000f121848 */
[----:B-1----:R-:W-:Y:S01]  /*a1d0*/  IMAD.WIDE R30, R252, 0x4, R18 ;  /* 0x00000004fc1e7825 */ /* 0x002fe200078e0212 */
[----:B------:R-:W-:-:S02]  /*a1e0*/  ISETP.GE.U32.AND P6, PT, R251, 0x7fffff7c, PT ;  /* 0x7fffff7cfb00780c */ /* 0x000fc40003fc6070 */
[----:B------:R2:W-:Y:S01]  /*a1f0*/  STL.64 [R1+0x818], R26 ;  /* 0x0008181a01007387 */ /* 0x0005e20000100a00 */
[----:B------:R-:W-:Y:S02]  /*a200*/  IMAD R251, R20, 0x60, RZ ;  /* 0x0000006014fb7824 */ /* 0x000fe400078e02ff */
[C---:B---3--:R-:W-:Y:S01]  /*a210*/  IMAD.WIDE R28, R252.reuse, 0x4, R16 ;  /* 0x00000004fc1c7825 */ /* 0x048fe200078e0210 */
[----:B------:R1:W-:Y:S04]  /*a220*/  STL.64 [R1+0x810], R10 ;  /* 0x0008100a01007387 */ /* 0x0003e80000100a00 */
[----:B------:R3:W-:Y:S01]  /*a230*/  STL.64 [R1+0x808], R30 ;  /* 0x0008081e01007387 */ /* 0x0007e20000100a00 */
[----:B--2---:R-:W-:-:S03]  /*a240*/  IMAD.WIDE R26, R252, 0x4, R14 ;  /* 0x00000004fc1a7825 */ /* 0x004fc600078e020e */
[----:B------:R3:W-:Y:S01]  /*a250*/  LDGSTS.E [R25+0x2000c], desc[UR8][R30.64], !P1 ;  /* 0x2000c0001e197fae */ /* 0x0007e2000c921848 */
[----:B-1----:R-:W-:-:S03]  /*a260*/  IMAD.WIDE R10, R252, 0x4, R12 ;  /* 0x00000004fc0a7825 */ /* 0x002fc600078e020c */
[----:B------:R1:W-:Y:S01]  /*a270*/  STL.64 [R1+0x800], R28 ;  /* 0x0008001c01007387 */ /* 0x0003e20000100a00 */
[----:B------:R-:W-:-:S03]  /*a280*/  VIADD R252, R23, 0xfffffffa ;  /* 0xfffffffa17fc7836 */ /* 0x000fc60000000000 */
[----:B------:R1:W-:Y:S01]  /*a290*/  LDGSTS.E [R25+0x2400c], desc[UR8][R28.64], !P1 ;  /* 0x2400c0001c197fae */ /* 0x0003e2000c921848 */
[----:B------:R-:W2:Y:S01]  /*a2a0*/  LDC R23, c[0x0][0x230] ;  /* 0x00008c00ff177b82 */ /* 0x000ea20000000800 */
[C---:B---3--:R-:W-:Y:S02]  /*a2b0*/  IMAD.WIDE R30, R251.reuse, 0x4, R18 ;  /* 0x00000004fb1e7825 */ /* 0x048fe400078e0212 */
[----:B------:R3:W-:Y:S04]  /*a2c0*/  STL.64 [R1+0x7f8], R26 ;  /* 0x0007f81a01007387 */ /* 0x0007e80000100a00 */
[----:B------:R3:W-:Y:S01]  /*a2d0*/  LDGSTS.E [R25+0x2800c], desc[UR8][R26.64], !P1 ;  /* 0x2800c0001a197fae */ /* 0x0007e2000c921848 */
[----:B-1----:R-:W-:-:S03]  /*a2e0*/  IMAD.WIDE R28, R251, 0x4, R16 ;  /* 0x00000004fb1c7825 */ /* 0x002fc600078e0210 */
[----:B------:R1:W-:Y:S04]  /*a2f0*/  STL.64 [R1+0x7f0], R10 ;  /* 0x0007f00a01007387 */ /* 0x0003e80000100a00 */
[----:B------:R1:W-:Y:S01]  /*a300*/  LDGSTS.E [R25+0x2c00c], desc[UR8][R10.64], !P1 ;  /* 0x2c00c0000a197fae */ /* 0x0003e2000c921848 */
[----:B------:R-:W-:Y:S01]  /*a310*/  ISETP.GE.U32.AND P1, PT, R252, 0x7fffff7b, PT ;  /* 0x7fffff7bfc00780c */ /* 0x000fe20003f26070 */
[----:B------:R-:W-:Y:S02]  /*a320*/  IMAD R252, R20, 0x61, RZ ;  /* 0x0000006114fc7824 */ /* 0x000fe400078e02ff */
[C---:B---3--:R-:W-:Y:S01]  /*a330*/  IMAD.WIDE R26, R251.reuse, 0x4, R14 ;  /* 0x00000004fb1a7825 */ /* 0x048fe200078e020e */
[----:B------:R3:W-:Y:S04]  /*a340*/  STL.64 [R1+0x488], R30 ;  /* 0x0004881e01007387 */ /* 0x0007e80000100a00 */
[----:B------:R3:W-:Y:S01]  /*a350*/  LDGSTS.E [R25+0x30000], desc[UR8][R30.64], !P2 ;  /* 0x300000001e197fae */ /* 0x0007e2000d121848 */
[----:B-1----:R-:W-:-:S03]  /*a360*/  IMAD.WIDE R10, R251, 0x4, R12 ;  /* 0x00000004fb0a7825 */ /* 0x002fc600078e020c */
[----:B------:R1:W-:Y:S01]  /*a370*/  STL.64 [R1+0x480], R28 ;  /* 0x0004801c01007387 */ /* 0x0003e20000100a00 */
[----:B------:R-:W-:-:S03]  /*a380*/  VIADD R251, R22, 0xfffffff9 ;  /* 0xfffffff916fb7836 */ /* 0x000fc60000000000 */
[----:B------:R1:W-:Y:S01]  /*a390*/  LDGSTS.E [R25+0x34000], desc[UR8][R28.64], !P2 ;  /* 0x340000001c197fae */ /* 0x0003e2000d121848 */
[----:B------:R-:W2:Y:S03]  /*a3a0*/  LDC R22, c[0x0][0x230] ;  /* 0x00008c00ff167b82 */ /* 0x000ea60000000800 */
[----:B------:R4:W-:Y:S01]  /*a3b0*/  STL.64 [R1+0x478], R26 ;  /* 0x0004781a01007387 */ /* 0x0009e20000100a00 */
[----:B---3--:R-:W-:-:S03]  /*a3c0*/  IMAD.WIDE R30, R252, 0x4, R18 ;  /* 0x00000004fc1e7825 */ /* 0x008fc600078e0212 */
[----:B------:R4:W-:Y:S04]  /*a3d0*/  LDGSTS.E [R25+0x38000], desc[UR8][R26.64], !P2 ;  /* 0x380000001a197fae */ /* 0x0009e8000d121848 */
[----:B------:R3:W-:Y:S01]  /*a3e0*/  STL.64 [R1+0x470], R10 ;  /* 0x0004700a01007387 */ /* 0x0007e20000100a00 */
[----:B-1----:R-:W-:-:S03]  /*a3f0*/  IMAD.WIDE R28, R252, 0x4, R16 ;  /* 0x00000004fc1c7825 */ /* 0x002fc600078e0210 */
[----:B------:R3:W-:Y:S01]  /*a400*/  LDGSTS.E [R25+0x3c000], desc[UR8][R10.64], !P2 ;  /* 0x3c0000000a197fae */ /* 0x0007e2000d121848 */
[----:B------:R-:W-:Y:S01]  /*a410*/  ISETP.GE.U32.AND P2, PT, R251, 0x7fffff7a, PT ;  /* 0x7fffff7afb00780c */ /* 0x000fe20003f46070 */
[----:B------:R-:W-:Y:S02]  /*a420*/  IMAD R251, R20, 0x62, RZ ;  /* 0x0000006214fb7824 */ /* 0x000fe400078e02ff */
[C---:B----4-:R-:W-:Y:S01]  /*a430*/  IMAD.WIDE R26, R252.reuse, 0x4, R14 ;  /* 0x00000004fc1a7825 */ /* 0x050fe200078e020e */
[----:B------:R1:W-:Y:S04]  /*a440*/  STL.64 [R1+0x468], R30 ;  /* 0x0004681e01007387 */ /* 0x0003e80000100a00 */
[----:B------:R1:W-:Y:S01]  /*a450*/  LDGSTS.E [R25+0x30004], desc[UR8][R30.64], !P3 ;  /* 0x300040001e197fae */ /* 0x0003e2000d921848 */
[----:B---3--:R-:W-:-:S03]  /*a460*/  IMAD.WIDE R10, R252, 0x4, R12 ;  /* 0x00000004fc0a7825 */ /* 0x008fc600078e020c */
        /* <DEDUP_REMOVED lines=13> */
[----:B------:R-:W-:Y:S03]  /*a540*/  LDGSTS.E [R25+0x30008], desc[UR8][R30.64], !P4 ;  /* 0x300080001e197fae */ /* 0x000fe6000e121848 */
[C---:B------:R-:W-:Y:S01]  /*a550*/  IMAD.WIDE R244, R252.reuse, 0x4, R16 ;  /* 0x00000004fcf47825 */ /* 0x040fe200078e0210 */
[----:B------:R-:W-:Y:S03]  /*a560*/  LDGSTS.E [R25+0x34008], desc[UR8][R28.64], !P4 ;  /* 0x340080001c197fae */ /* 0x000fe6000e121848 */
[----:B---3--:R-:W-:Y:S01]  /*a570*/  IMAD.WIDE R10, R251, 0x4, R12 ;  /* 0x00000004fb0a7825 */ /* 0x008fe200078e020c */
[----:B--2---:R-:W-:Y:S01]  /*a580*/  IADD3 R251, R23, -0x25, RZ ;  /* 0xffffffdb17fb7810 */ /* 0x004fe20007ffe0ff */
[----:B------:R-:W-:Y:S02]  /*a590*/  STL.64 [R1+0x448], R30 ;  /* 0x0004481e01007387 */ /* 0x000fe40000100a00 */
[----:B------:R-:W-:-:S02]  /*a5a0*/  IMAD.WIDE R242, R252, 0x4, R14 ;  /* 0x00000004fcf27825 */ /* 0x000fc400078e020e */
[----:B------:R1:W-:Y:S02]  /*a5b0*/  LDGSTS.E [R25+0x38008], desc[UR8][R26.64], !P4 ;  /* 0x380080001a197fae */ /* 0x0003e4000e121848 */
[----:B------:R-:W-:Y:S02]  /*a5c0*/  IMAD.WIDE R240, R252, 0x4, R12 ;  /* 0x00000004fcf07825 */ /* 0x000fe400078e020c */
[----:B------:R-:W-:Y:S04]  /*a5d0*/  STL.64 [R1+0x440], R28 ;  /* 0x0004401c01007387 */ /* 0x000fe80000100a00 */
[----:B------:R2:W-:Y:S01]  /*a5e0*/  LDGSTS.E [R25+0x3c008], desc[UR8][R10.64], !P4 ;  /* 0x3c0080000a197fae */ /* 0x0005e2000e121848 */
[----:B------:R-:W-:Y:S01]  /*a5f0*/  ISETP.GE.U32.AND P4, PT, R251, 0x7fffff5c, PT ;  /* 0x7fffff5cfb00780c */ /* 0x000fe20003f86070 */
[----:B------:R-:W-:-:S02]  /*a600*/  IMAD.SHL.U32 R251, R20, 0x4, RZ ;  /* 0x0000000414fb7824 */ /* 0x000fc400078e00ff */
[----:B------:R1:W-:Y:S02]  /*a610*/  STL.64 [R1+0x438], R26 ;  /* 0x0004381a01007387 */ /* 0x0003e40000100a00 */
[C---:B------:R-:W-:Y:S02]  /*a620*/  IMAD.WIDE R198, R251.reuse, 0x4, R18 ;  /* 0x00000004fbc67825 */ /* 0x040fe400078e0212 */
[----:B------:R2:W-:Y:S02]  /*a630*/  STL.64 [R1+0x430], R10 ;  /* 0x0004300a01007387 */ /* 0x0005e40000100a00 */
[----:B------:R-:W-:-:S04]  /*a640*/  IMAD.WIDE R38, R251, 0x4, R16 ;  /* 0x00000004fb267825 */ /* 0x000fc800078e0210 */
[----:B------:R-:W-:Y:S01]  /*a650*/  IMAD.WIDE R214, R251, 0x4, R12 ;  /* 0x00000004fbd67825 */ /* 0x000fe200078e020c */
[----:B-1----:R-:W1:Y:S03]  /*a660*/  LDC R26, c[0x0][0x230] ;  /* 0x00008c00ff1a7b82 */ /* 0x002e660000000800 */
[----:B--2---:R-:W-:-:S04]  /*a670*/  IMAD.WIDE R10, R252, 0x4, R18 ;  /* 0x00000004fc0a7825 */ /* 0x004fc800078e0212 */
[----:B------:R-:W-:Y:S01]  /*a680*/  VIADD R252, R22, 0xffffffda ;  /* 0xffffffda16fc7836 */ /* 0x000fe20000000000 */
[----:B------:R2:W-:Y:S01]  /*a690*/  LDGSTS.E [R25+0x3000c], desc[UR8][R10.64], !P5 ;  /* 0x3000c0000a197fae */ /* 0x0005e2000e921848 */
[----:B------:R-:W-:Y:S01]  /*a6a0*/  IMAD.WIDE R22, R251, 0x4, R14 ;  /* 0x00000004fb167825 */ /* 0x000fe200078e020e */
[----:B------:R-:W3:Y:S02]  /*a6b0*/  LDC R27, c[0x0][0x230] ;  /* 0x00008c00ff1b7b82 */ /* 0x000ee40000000800 */
[----:B------:R-:W-:Y:S01]  /*a6c0*/  LDGSTS.E [R25+0x3400c], desc[UR8][R244.64], !P5 ;  /* 0x3400c000f4197fae */ /* 0x000fe2000e921848 */
[----:B----4-:R-:W-:-:S03]  /*a6d0*/  VIADD R251, R6, 0xffffffd9 ;  /* 0xffffffd906fb7836 */ /* 0x010fc60000000000 */
[----:B------:R-:W-:Y:S02]  /*a6e0*/  LDGSTS.E [R25+0x3800c], desc[UR8][R242.64], !P5 ;  /* 0x3800c000f2197fae */ /* 0x000fe4000e921848 */
[----:B------:R-:W4:Y:S02]  /*a6f0*/  LDC R6, c[0x0][0x230] ;  /* 0x00008c00ff067b82 */ /* 0x000f240000000800 */
[----:B------:R2:W-:Y:S01]  /*a700*/  LDGSTS.E [R25+0x3c00c], desc[UR8][R240.64], !P5 ;  /* 0x3c00c000f0197fae */ /* 0x0005e2000e921848 */
[----:B------:R-:W-:Y:S01]  /*a710*/  ISETP.GE.U32.AND P5, PT, R252, 0x7fffff5b, PT ;  /* 0x7fffff5bfc00780c */ /* 0x000fe20003fa6070 */
[----:B------:R-:W-:Y:S02]  /*a720*/  IMAD R252, R20, 0x5, RZ ;  /* 0x0000000514fc7824 */ /* 0x000fe400078e02ff */
[----:B------:R-:W-:Y:S02]  /*a730*/  LDGSTS.E [R0], desc[UR8][R198.64], !P6 ;  /* 0x00000000c6007fae */ /* 0x000fe4000f121848 */
[----:B------:R-:W-:-:S02]  /*a740*/  IMAD.WIDE R182, R252, 0x4, R18 ;  /* 0x00000004fcb67825 */ /* 0x000fc400078e0212 */
[----:B------:R-:W-:Y:S02]  /*a750*/  LDGSTS.E [R0+0x4000], desc[UR8][R38.64], !P6 ;  /* 0x0400000026007fae */ /* 0x000fe4000f121848 */
[C---:B------:R-:W-:Y:S02]  /*a760*/  IMAD.WIDE R166, R252.reuse, 0x4, R16 ;  /* 0x00000004fca67825 */ /* 0x040fe400078e0210 */
[----:B------:R-:W-:Y:S02]  /*a770*/  LDGSTS.E [R0+0x8000], desc[UR8][R22.64], !P6 ;  /* 0x0800000016007fae */ /* 0x000fe4000f121848 */
[----:B------:R-:W-:Y:S02]  /*a780*/  IMAD.WIDE R150, R252, 0x4, R14 ;  /* 0x00000004fc967825 */ /* 0x000fe400078e020e */
[----:B------:R-:W-:Y:S01]  /*a790*/  LDGSTS.E [R0+0xc000], desc[UR8][R214.64], !P6 ;  /* 0x0c000000d6007fae */ /* 0x000fe2000f121848 */
[----:B------:R-:W-:Y:S01]  /*a7a0*/  ISETP.GE.U32.AND P6, PT, R251, 0x7fffff5a, PT ;  /* 0x7fffff5afb00780c */ /* 0x000fe20003fc6070 */
[----:B------:R-:W-:-:S02]  /*a7b0*/  IMAD R251, R20, 0x6, RZ ;  /* 0x0000000614fb7824 */ /* 0x000fc400078e02ff */
[----:B------:R2:W-:Y:S02]  /*a7c0*/  STL.64 [R1+0x428], R10 ;  /* 0x0004280a01007387 */ /* 0x0005e40000100a00 */
[C---:B------:R-:W-:Y:S02]  /*a7d0*/  IMAD.WIDE R36, R251.reuse, 0x4, R18 ;  /* 0x00000004fb247825 */ /* 0x040fe400078e0212 */
[----:B------:R-:W-:Y:S02]  /*a7e0*/  LDGSTS.E [R0+0x4], desc[UR8][R182.64], !P1 ;  /* 0x00004000b6007fae */ /* 0x000fe4000c921848 */
[C---:B------:R-:W-:Y:S02]  /*a7f0*/  IMAD.WIDE R212, R251.reuse, 0x4, R16 ;  /* 0x00000004fbd47825 */ /* 0x040fe400078e0210 */
[----:B------:R-:W-:Y:S02]  /*a800*/  LDGSTS.E [R0+0x4004], desc[UR8][R166.64], !P1 ;  /* 0x04004000a6007fae */ /* 0x000fe4000c921848 */
[----:B------:R-:W-:-:S02]  /*a810*/  IMAD.WIDE R28, R251, 0x4, R14 ;  /* 0x00000004fb1c7825 */ /* 0x000fc400078e020e */
[----:B------:R-:W-:Y:S02]  /*a820*/  LDGSTS.E [R0+0x8004], desc[UR8][R150.64], !P1 ;  /* 0x0800400096007fae */ /* 0x000fe4000c921848 */
[--C-:B--2---:R-:W-:Y:S01]  /*a830*/  IMAD.WIDE R10, R252, 0x4, R12.reuse ;  /* 0x00000004fc0a7825 */ /* 0x104fe200078e020c */
[----:B------:R-:W-:Y:S01]  /*a840*/  IADD3 R252, R24, -0x28, RZ ;  /* 0xffffffd818fc7810 */ /* 0x000fe20007ffe0ff */
[----:B------:R-:W-:Y:S02]  /*a850*/  STL.64 [R1+0x2118], R244 ;  /* 0x002118f401007387 */ /* 0x000fe40000100a00 */
[----:B------:R-:W-:Y:S02]  /*a860*/  IMAD.WIDE R24, R251, 0x4, R12 ;  /* 0x00000004fb187825 */ /* 0x000fe400078e020c */
[----:B------:R-:W-:Y:S01]  /*a870*/  LDGSTS.E [R0+0xc004], desc[UR8][R10.64], !P1 ;  /* 0x0c0040000a007fae */ /* 0x000fe2000c921848 */
[----:B------:R-:W-:Y:S01]  /*a880*/  ISETP.GE.U32.AND P1, PT, R252, 0x7fffff59, PT ;  /* 0x7fffff59fc00780c */ /* 0x000fe20003f26070 */
[----:B------:R-:W-:-:S02]  /*a890*/  IMAD R252, R20, 0x7, RZ ;  /* 0x0000000714fc7824 */ /* 0x000fc400078e02ff */
[----:B------:R-:W-:Y:S01]  /*a8a0*/  STL.64 [R1+0x2120], R242 ;  /* 0x002120f201007387 */ /* 0x000fe20000100a00 */
[----:B-1----:R-:W-:Y:S02]  /*a8b0*/  VIADD R251, R26, 0xffffffbb ;  /* 0xffffffbb1afb7836 */ /* 0x002fe40000000000 */
[C---:B------:R-:W-:Y:S01]  /*a8c0*/  IMAD.WIDE R32, R252.reuse, 0x4, R18 ;  /* 0x00000004fc207825 */ /* 0x040fe200078e0212 */
[----:B------:R-:W-:Y:S01]  /*a8d0*/  LDGSTS.E [R0+0x8], desc[UR8][R36.64], !P2 ;  /* 0x0000800024007fae */ /* 0x000fe2000d121848 */
[----:B------:R-:W1:Y:S02]  /*a8e0*/  LDC R26, c[0x0][0x230] ;  /* 0x00008c00ff1a7b82 */ /* 0x000e640000000800 */
[----:B------:R-:W-:Y:S01]  /*a8f0*/  IMAD.WIDE R30, R252, 0x4, R16 ;  /* 0x00000004fc1e7825 */ /* 0x000fe200078e0210 */
[----:B------:R-:W-:Y:S04]  /*a900*/  STL.64 [R1+0x2128], R240 ;  /* 0x002128f001007387 */ /* 0x000fe80000100a00 */
[----:B------:R-:W-:Y:S04]  /*a910*/  LDGSTS.E [R0+0x4008], desc[UR8][R212.64], !P2 ;  /* 0x04008000d4007fae */ /* 0x000fe8000d121848 */
[----:B------:R2:W-:Y:S04]  /*a920*/  STL.64 [R1+0xf98], R28 ;  /* 0x000f981c01007387 */ /* 0x0005e80000100a00 */
[----:B------:R2:W-:Y:S04]  /*a930*/  LDGSTS.E [R0+0x8008], desc[UR8][R28.64], !P2 ;  /* 0x080080001c007fae */ /* 0x0005e8000d121848 */
[----:B------:R3:W-:Y:S04]  /*a940*/  STL.64 [R1+0xf90], R24 ;  /* 0x000f901801007387 */ /* 0x0007e80000100a00 */
[----:B------:R3:W-:Y:S01]  /*a950*/  LDGSTS.E [R0+0xc008], desc[UR8][R24.64], !P2 ;  /* 0x0c00800018007fae */ /* 0x0007e2000d121848 */
[----:B------:R-:W-:Y:S01]  /*a960*/  ISETP.GE.U32.AND P2, PT, R251, 0x7fffff3c, PT ;  /* 0x7fffff3cfb00780c */ /* 0x000fe20003f46070 */
[----:B------:R-:W-:-:S02]  /*a970*/  IMAD R251, R20, 0x24, RZ ;  /* 0x0000002414fb7824 */ /* 0x000fc400078e02ff */
[C---:B--2---:R-:W-:Y:S01]  /*a980*/  IMAD.WIDE R28, R252.reuse, 0x4, R14 ;  /* 0x00000004fc1c7825 */ /* 0x044fe200078e020e */
[----:B------:R2:W-:Y:S04]  /*a990*/  LDGSTS.E [R0+0xc], desc[UR8][R32.64], !P3 ;  /* 0x0000c00020007fae */ /* 0x0005e8000d921848 */
[----:B------:R1:W-:Y:S01]  /*a9a0*/  LDGSTS.E [R0+0x400c], desc[UR8][R30.64], !P3 ;  /* 0x0400c0001e007fae */ /* 0x0003e2000d921848 */
[----:B---3--:R-:W-:-:S03]  /*a9b0*/  IMAD.WIDE R24, R252, 0x4, R12 ;  /* 0x00000004fc187825 */ /* 0x008fc600078e020c */
[----:B------:R2:W-:Y:S01]  /*a9c0*/  STL.64 [R1+0xf88], R32 ;  /* 0x000f882001007387 */ /* 0x0005e20000100a00 */
[----:B----4-:R-:W-:-:S03]  /*a9d0*/  VIADD R252, R6, 0xffffffba ;  /* 0xffffffba06fc7836 */ /* 0x010fc60000000000 */
[----:B------:R3:W-:Y:S01]  /*a9e0*/  LDGSTS.E [R0+0x800c], desc[UR8][R28.64], !P3 ;  /* 0x0800c0001c007fae */ /* 0x0007e2000d921848 */
[----:B------:R-:W4:Y:S03]  /*a9f0*/  LDC R6, c[0x0][0x230] ;  /* 0x00008c00ff067b82 */ /* 0x000f260000000800 */
[----:B------:R1:W-:Y:S04]  /*aa00*/  STL.64 [R1+0xf80], R30 ;  /* 0x000f801e01007387 */ /* 0x0003e80000100a00 */
[----:B------:R3:W-:Y:S01]  /*aa10*/  LDGSTS.E [R0+0xc00c], desc[UR8][R24.64], !P3 ;  /* 0x0c00c00018007fae */ /* 0x0007e2000d921848 */
[----:B--2---:R-:W-:Y:S01]  /*aa20*/  IMAD.WIDE R32, R251, 0x4, R18 ;  /* 0x00000004fb207825 */ /* 0x004fe200078e0212 */
[----:B------:R-:W-:-:S02]  /*aa30*/  ISETP.GE.U32.AND P3, PT, R252, 0x7fffff3b, PT ;  /* 0x7fffff3bfc00780c */ /* 0x000fc40003f66070 */
[----:B------:R3:W-:Y:S01]  /*aa40*/  STL.64 [R1+0xf78], R28 ;  /* 0x000f781c01007387 */ /* 0x0007e20000100a00 */
[----:B------:R-:W-:Y:S02]  /*aa50*/  IMAD R252, R20, 0x25, RZ ;  /* 0x0000002514fc7824 */ /* 0x000fe400078e02ff */
[C---:B-1----:R-:W-:Y:S01]  /*aa60*/  IMAD.WIDE R30, R251.reuse, 0x4, R16 ;  /* 0x00000004fb1e7825 */ /* 0x042fe200078e0210 */
[----:B------:R1:W-:Y:S04]  /*aa70*/  STL.64 [R1+0xf70], R24 ;  /* 0x000f701801007387 */ /* 0x0003e80000100a00 */
[----:B------:R2:W-:Y:S01]  /*aa80*/  STL.64 [R1+0xbe8], R32 ;  /* 0x000be82001007387 */ /* 0x0005e20000100a00 */
[----:B---3--:R-:W-:-:S03]  /*aa90*/  IMAD.WIDE R28, R251, 0x4, R14 ;  /* 0x00000004fb1c7825 */ /* 0x008fc600078e020e */
[----:B------:R2:W-:Y:S01]  /*aaa0*/  LDGSTS.E [R0+0x10000], desc[UR8][R32.64], !P4 ;  /* 0x1000000020007fae */ /* 0x0005e2000e121848 */
[----:B-1----:R-:W-:-:S03]  /*aab0*/  IMAD.WIDE R24, R251, 0x4, R12 ;  /* 0x00000004fb187825 */ /* 0x002fc600078e020c */
[----:B------:R1:W-:Y:S01]  /*aac0*/  STL.64 [R1+0xbe0], R30 ;  /* 0x000be01e01007387 */ /* 0x0003e20000100a00 */
[----:B------:R-:W-:-:S03]  /*aad0*/  VIADD R251, R27, 0xffffffb9 ;  /* 0xffffffb91bfb7836 */ /* 0x000fc60000000000 */
[----:B------:R1:W-:Y:S01]  /*aae0*/  LDGSTS.E [R0+0x14000], desc[UR8][R30.64], !P4 ;  /* 0x140000001e007fae */ /* 0x0003e2000e121848 */
[----:B------:R-:W3:Y:S01]  /*aaf0*/  LDC R27, c[0x0][0x230] ;  /* 0x00008c00ff1b7b82 */ /* 0x000ee20000000800 */
[C---:B--2---:R-:W-:Y:S02]  /*ab00*/  IMAD.WIDE R32, R252.reuse, 0x4, R18 ;  /* 0x00000004fc207825 */ /* 0x044fe400078e0212 */
[----:B------:R2:W-:Y:S04]  /*ab10*/  STL.64 [R1+0xbd8], R28 ;  /* 0x000bd81c01007387 */ /* 0x0005e80000100a00 */
[----:B------:R2:W-:Y:S01]  /*ab20*/  LDGSTS.E [R0+0x18000], desc[UR8][R28.64], !P4 ;  /* 0x180000001c007fae */ /* 0x0005e2000e121848 */
[----:B-1----:R-:W-:-:S03]  /*ab30*/  IMAD.WIDE R30, R252, 0x4, R16 ;  /* 0x00000004fc1e7825 */ /* 0x002fc600078e0210 */
[----:B------:R1:W-:Y:S04]  /*ab40*/  STL.64 [R1+0xbd0], R24 ;  /* 0x000bd01801007387 */ /* 0x0003e80000100a00 */
[----:B------:R1:W-:Y:S01]  /*ab50*/  LDGSTS.E [R0+0x1c000], desc[UR8][R24.64], !P4 ;  /* 0x1c00000018007fae */ /* 0x0003e2000e121848 */
[----:B------:R-:W-:Y:S01]  /*ab60*/  ISETP.GE.U32.AND P4, PT, R251, 0x7fffff3a, PT ;  /* 0x7fffff3afb00780c */ /* 0x000fe20003f86070 */
[----:B------:R-:W-:Y:S02]  /*ab70*/  IMAD R251, R20, 0x26, RZ ;  /* 0x0000002614fb7824 */ /* 0x000fe400078e02ff */
[C---:B--2---:R-:W-:Y:S01]  /*ab80*/  IMAD.WIDE R28, R252.reuse, 0x4, R14 ;  /* 0x00000004fc1c7825 */ /* 0x044fe200078e020e */
[----:B------:R2:W-:Y:S04]  /*ab90*/  STL.64 [R1+0xbc8], R32 ;  /* 0x000bc82001007387 */ /* 0x0005e80000100a00 */
[----:B------:R2:W-:Y:S01]  /*aba0*/  LDGSTS.E [R0+0x10004], desc[UR8][R32.64], !P5 ;  /* 0x1000400020007fae */ /* 0x0005e2000e921848 */
[----:B-1----:R-:W-:-:S03]  /*abb0*/  IMAD.WIDE R24, R252, 0x4, R12 ;  /* 0x00000004fc187825 */ /* 0x002fc600078e020c */
[----:B------:R1:W-:Y:S01]  /*abc0*/  STL.64 [R1+0xbc0], R30 ;  /* 0x000bc01e01007387 */ /* 0x0003e20000100a00 */
[----:B------:R-:W-:Y:S02]  /*abd0*/  IADD3 R252, R26, -0x48, RZ ;  /* 0xffffffb81afc7810 */ /* 0x000fe40007ffe0ff */
[----:B------:R-:W3:Y:S01]  /*abe0*/  LDC R26, c[0x0][0x230] ;  /* 0x00008c00ff1a7b82 */ /* 0x000ee20000000800 */
[----:B------:R1:W-:Y:S04]  /*abf0*/  LDGSTS.E [R0+0x14004], desc[UR8][R30.64], !P5 ;  /* 0x140040001e007fae */ /* 0x0003e8000e921848 */
[----:B------:R4:W-:Y:S01]  /*ac00*/  STL.64 [R1+0xbb8], R28 ;  /* 0x000bb81c01007387 */ /* 0x0009e20000100a00 */
[----:B--2---:R-:W-:-:S03]  /*ac10*/  IMAD.WIDE R32, R251, 0x4, R18 ;  /* 0x00000004fb207825 */ /* 0x004fc600078e0212 */
[----:B------:R4:W-:Y:S04]  /*ac20*/  LDGSTS.E [R0+0x18004], desc[UR8][R28.64], !P5 ;  /* 0x180040001c007fae */ /* 0x0009e8000e921848 */
[----:B------:R2:W-:Y:S01]  /*ac30*/  STL.64 [R1+0xbb0], R24 ;  /* 0x000bb01801007387 */ /* 0x0005e20000100a00 */
[----:B-1----:R-:W-:-:S03]  /*ac40*/  IMAD.WIDE R30, R251, 0x4, R16 ;  /* 0x00000004fb1e7825 */ /* 0x002fc600078e0210 */
[----:B------:R2:W-:Y:S01]  /*ac50*/  LDGSTS.E [R0+0x1c004], desc[UR8][R24.64], !P5 ;  /* 0x1c00400018007fae */ /* 0x0005e2000e921848 */
[----:B------:R-:W-:Y:S01]  /*ac60*/  ISETP.GE.U32.AND P5, PT, R252, 0x7fffff39, PT ;  /* 0x7fffff39fc00780c */ /* 0x000fe20003fa6070 */
[----:B------:R-:W-:Y:S02]  /*ac70*/  IMAD R252, R20, 0x27, RZ ;  /* 0x0000002714fc7824 */ /* 0x000fe400078e02ff */
[C---:B----4-:R-:W-:Y:S01]  /*ac80*/  IMAD.WIDE R28, R251.reuse, 0x4, R14 ;  /* 0x00000004fb1c7825 */ /* 0x050fe200078e020e */
[----:B------:R1:W-:Y:S04]  /*ac90*/  LDGSTS.E [R0+0x10008], desc[UR8][R32.64], !P6 ;  /* 0x1000800020007fae */ /* 0x0003e8000f121848 */
[----:B------:R4:W-:Y:S01]  /*aca0*/  LDGSTS.E [R0+0x14008], desc[UR8][R30.64], !P6 ;  /* 0x140080001e007fae */ /* 0x0009e2000f121848 */
[----:B--2---:R-:W-:-:S03]  /*acb0*/  IMAD.WIDE R24, R251, 0x4, R12 ;  /* 0x00000004fb187825 */ /* 0x004fc600078e020c */
[----:B------:R1:W-:Y:S01]  /*acc0*/  STL.64 [R1+0xba8], R32 ;  /* 0x000ba82001007387 */ /* 0x0003e20000100a00 */
[----:B------:R-:W-:-:S03]  /*acd0*/  VIADD R251, R6, 0xffffff9b ;  /* 0xffffff9b06fb7836 */ /* 0x000fc60000000000 */
[----:B------:R2:W-:Y:S01]  /*ace0*/  LDGSTS.E [R0+0x18008], desc[UR8][R28.64], !P6 ;  /* 0x180080001c007fae */ /* 0x0005e2000f121848 */
[----:B------:R-:W3:Y:S03]  /*acf0*/  LDC R6, c[0x0][0x230] ;  /* 0x00008c00ff067b82 */ /* 0x000ee60000000800 */
[----:B------:R4:W-:Y:S04]  /*ad00*/  STL.64 [R1+0xba0], R30 ;  /* 0x000ba01e01007387 */ /* 0x0009e80000100a00 */
[----:B------:R2:W-:Y:S01]  /*ad10*/  LDGSTS.E [R0+0x1c008], desc[UR8][R24.64], !P6 ;  /* 0x1c00800018007fae */ /* 0x0005e2000f121848 */
[----:B-1----:R-:W-:Y:S01]  /*ad20*/  IMAD.WIDE R32, R252, 0x4, R18 ;  /* 0x00000004fc207825 */ /* 0x002fe200078e0212 */
[----:B------:R-:W-:-:S02]  /*ad30*/  ISETP.GE.U32.AND P6, PT, R251, 0x7fffff1c, PT ;  /* 0x7fffff1cfb00780c */ /* 0x000fc40003fc6070 */
[----:B------:R2:W-:Y:S01]  /*ad40*/  STL.64 [R1+0xb98], R28 ;  /* 0x000b981c01007387 */ /* 0x0005e20000100a00 */
[----:B------:R-:W-:Y:S02]  /*ad50*/  IMAD R251, R20, 0x44, RZ ;  /* 0x0000004414fb7824 */ /* 0x000fe400078e02ff */
[C---:B----4-:R-:W-:Y:S01]  /*ad60*/  IMAD.WIDE R30, R252.reuse, 0x4, R16 ;  /* 0x00000004fc1e7825 */ /* 0x050fe200078e0210 */
[----:B------:R1:W-:Y:S04]  /*ad70*/  STL.64 [R1+0xb90], R24 ;  /* 0x000b901801007387 */ /* 0x0003e80000100a00 */
[----:B------:R4:W-:Y:S01]  /*ad80*/  STL.64 [R1+0xb88], R32 ;  /* 0x000b882001007387 */ /* 0x0009e20000100a00 */
[----:B--2---:R-:W-:-:S03]  /*ad90*/  IMAD.WIDE R28, R252, 0x4, R14 ;  /* 0x00000004fc1c7825 */ /* 0x004fc600078e020e */
[----:B------:R4:W-:Y:S01]  /*ada0*/  LDGSTS.E [R0+0x1000c], desc[UR8][R32.64], !P1 ;  /* 0x1000c00020007fae */ /* 0x0009e2000c921848 */
[----:B-1----:R-:W-:-:S03]  /*adb0*/  IMAD.WIDE R24, R252, 0x4, R12 ;  /* 0x00000004fc187825 */ /* 0x002fc600078e020c */
[----:B------:R1:W-:Y:S01]  /*adc0*/  STL.64 [R1+0xb80], R30 ;  /* 0x000b801e01007387 */ /* 0x0003e20000100a00 */
[----:B---3--:R-:W-:-:S03]  /*add0*/  VIADD R252, R27, 0xffffff9a ;  /* 0xffffff9a1bfc7836 */ /* 0x008fc60000000000 */
[----:B------:R1:W-:Y:S01]  /*ade0*/  LDGSTS.E [R0+0x1400c], desc[UR8][R30.64], !P1 ;  /* 0x1400c0001e007fae */ /* 0x0003e2000c921848 */
[----:B------:R-:W2:Y:S01]  /*adf0*/  LDC R27, c[0x0][0x230] ;  /* 0x00008c00ff1b7b82 */ /* 0x000ea20000000800 */
        /* <DEDUP_REMOVED lines=15> */
[----:B------:R-:W4:Y:S03]  /*aef0*/  LDC R26, c[0x0][0x230] ;  /* 0x00008c00ff1a7b82 */ /* 0x000f260000000800 */
        /* <DEDUP_REMOVED lines=8> */
[C---:B--2---:R-:W-:Y:S01]  /*af80*/  IMAD.WIDE R28, R252.reuse, 0x4, R14 ;  /* 0x00000004fc1c7825 */ /* 0x044fe200078e020e */
[----:B------:R1:W-:Y:S04]  /*af90*/  STL.64 [R1+0x7c8], R32 ;  /* 0x0007c82001007387 */ /* 0x0003e80000100a00 */
[----:B------:R1:W-:Y:S01]  /*afa0*/  LDGSTS.E [R0+0x20004], desc[UR8][R32.64], !P3 ;  /* 0x2000400020007fae */ /* 0x0003e2000d921848 */
[----:B---3--:R-:W-:Y:S01]  /*afb0*/  IMAD.WIDE R24, R252, 0x4, R12 ;  /* 0x00000004fc187825 */ /* 0x008fe200078e020c */
[----:B------:R-:W-:-:S02]  /*afc0*/  IADD3 R252, R6, -0x68, RZ ;  /* 0xffffff9806fc7810 */ /* 0x000fc40007ffe0ff */
[----:B------:R2:W-:Y:S01]  /*afd0*/  STL.64 [R1+0x7c0], R30 ;  /* 0x0007c01e01007387 */ /* 0x0005e20000100a00 */
[----:B------:R-:W3:Y:S03]  /*afe0*/  LDC R6, c[0x0][0x230] ;  /* 0x00008c00ff067b82 */ /* 0x000ee60000000800 */
[----:B------:R2:W-:Y:S01]  /*aff0*/  LDGSTS.E [R0+0x24004], desc[UR8][R30.64], !P3 ;  /* 0x240040001e007fae */ /* 0x0005e2000d921848 */
[----:B-1----:R-:W-:-:S03]  /*b000*/  IMAD.WIDE R32, R251, 0x4, R18 ;  /* 0x00000004fb207825 */ /* 0x002fc600078e0212 */
[----:B------:R1:W-:Y:S04]  /*b010*/  STL.64 [R1+0x7b8], R28 ;  /* 0x0007b81c01007387 */ /* 0x0003e80000100a00 */
[----:B------:R1:W-:Y:S01]  /*b020*/  LDGSTS.E [R0+0x28004], desc[UR8][R28.64], !P3 ;  /* 0x280040001c007fae */ /* 0x0003e2000d921848 */
[----:B--2---:R-:W-:-:S03]  /*b030*/  IMAD.WIDE R30, R251, 0x4, R16 ;  /* 0x00000004fb1e7825 */ /* 0x004fc600078e0210 */
[----:B------:R2:W-:Y:S04]  /*b040*/  STL.64 [R1+0x7b0], R24 ;  /* 0x0007b01801007387 */ /* 0x0005e80000100a00 */
[----:B------:R2:W-:Y:S01]  /*b050*/  LDGSTS.E [R0+0x2c004], desc[UR8][R24.64], !P3 ;  /* 0x2c00400018007fae */ /* 0x0005e2000d921848 */
[----:B------:R-:W-:Y:S01]  /*b060*/  ISETP.GE.U32.AND P3, PT, R252, 0x7fffff19, PT ;  /* 0x7fffff19fc00780c */ /* 0x000fe20003f66070 */
[----:B------:R-:W-:Y:S02]  /*b070*/  IMAD R252, R20, 0x47, RZ ;  /* 0x0000004714fc7824 */ /* 0x000fe400078e02ff */
[C---:B-1----:R-:W-:Y:S01]  /*b080*/  IMAD.WIDE R28, R251.reuse, 0x4, R14 ;  /* 0x00000004fb1c7825 */ /* 0x042fe200078e020e */
[----:B------:R1:W-:Y:S04]  /*b090*/  LDGSTS.E [R0+0x20008], desc[UR8][R32.64], !P4 ;  /* 0x2000800020007fae */ /* 0x0003e8000e121848 */
[----:B------:R4:W-:Y:S01]  /*b0a0*/  LDGSTS.E [R0+0x24008], desc[UR8][R30.64], !P4 ;  /* 0x240080001e007fae */ /* 0x0009e2000e121848 */
[----:B--2---:R-:W-:-:S03]  /*b0b0*/  IMAD.WIDE R24, R251, 0x4, R12 ;  /* 0x00000004fb187825 */ /* 0x004fc600078e020c */
[----:B------:R2:W-:Y:S01]  /*b0c0*/  LDGSTS.E [R0+0x28008], desc[UR8][R28.64], !P4 ;  /* 0x280080001c007fae */ /* 0x0005e2000e121848 */
[----:B------:R-:W-:-:S03]  /*b0d0*/  VIADD R251, R27, 0xfffffff7 ;  /* 0xfffffff71bfb7836 */ /* 0x000fc60000000000 */
[----:B------:R3:W-:Y:S01]  /*b0e0*/  LDGSTS.E [R0+0x2c008], desc[UR8][R24.64], !P4 ;  /* 0x2c00800018007fae */ /* 0x0007e2000e121848 */
[----:B------:R-:W3:Y:S03]  /*b0f0*/  LDC R27, c[0x0][0x230] ;  /* 0x00008c00ff1b7b82 */ /* 0x000ee60000000800 */
[----:B------:R1:W-:Y:S01]  /*b100*/  STL.64 [R1+0x7a8], R32 ;  /* 0x0007a82001007387 */ /* 0x0003e20000100a00 */
[----:B------:R-:W-:Y:S01]  /*b110*/  ISETP.GE.U32.AND P4, PT, R251, 0x7fffff78, PT ;  /* 0x7fffff78fb00780c */ /* 0x000fe20003f86070 */
[----:B------:R-:W-:Y:S02]  /*b120*/  IMAD R251, R20, 0x64, RZ ;  /* 0x0000006414fb7824 */ /* 0x000fe400078e02ff */
[----:B------:R4:W-:Y:S02]  /*b130*/  STL.64 [R1+0x7a0], R30 ;  /* 0x0007a01e01007387 */ /* 0x0009e40000100a00 */
[----:B------:R-:W-:-:S02]  /*b140*/  IMAD.WIDE R238, R251, 0x4, R18 ;  /* 0x00000004fbee7825 */ /* 0x000fc400078e0212 */
[----:B------:R2:W-:Y:S02]  /*b150*/  STL.64 [R1+0x798], R28 ;  /* 0x0007981c01007387 */ /* 0x0005e40000100a00 */
[----:B------:R-:W-:Y:S02]  /*b160*/  IMAD.WIDE R236, R251, 0x4, R16 ;  /* 0x00000004fbec7825 */ /* 0x000fe400078e0210 */
[----:B------:R3:W-:Y:S02]  /*b170*/  STL.64 [R1+0x790], R24 ;  /* 0x0007901801007387 */ /* 0x0007e40000100a00 */
[----:B-1----:R-:W-:-:S04]  /*b180*/  IMAD.WIDE R32, R252, 0x4, R18 ;  /* 0x00000004fc207825 */ /* 0x002fc800078e0212 */
[C---:B----4-:R-:W-:Y:S01]  /*b190*/  IMAD.WIDE R30, R252.reuse, 0x4, R16 ;  /* 0x00000004fc1e7825 */ /* 0x050fe200078e0210 */
[----:B------:R-:W-:Y:S03]  /*b1a0*/  LDGSTS.E [R0+0x2000c], desc[UR8][R32.64], !P5 ;  /* 0x2000c00020007fae */ /* 0x000fe6000e921848 */
[C---:B--2---:R-:W-:Y:S01]  /*b1b0*/  IMAD.WIDE R28, R252.reuse, 0x4, R14 ;  /* 0x00000004fc1c7825 */ /* 0x044fe200078e020e */
[----:B------:R-:W-:Y:S03]  /*b1c0*/  LDGSTS.E [R0+0x2400c], desc[UR8][R30.64], !P5 ;  /* 0x2400c0001e007fae */ /* 0x000fe6000e921848 */
[----:B---3--:R-:W-:Y:S01]  /*b1d0*/  IMAD.WIDE R24, R252, 0x4, R12 ;  /* 0x00000004fc187825 */ /* 0x008fe200078e020c */
[----:B------:R-:W-:Y:S03]  /*b1e0*/  LDGSTS.E [R0+0x2800c], desc[UR8][R28.64], !P5 ;  /* 0x2800c0001c007fae */ /* 0x000fe6000e921848 */
[----:B------:R-:W-:Y:S01]  /*b1f0*/  VIADD R252, R26, 0xfffffff6 ;  /* 0xfffffff61afc7836 */ /* 0x000fe20000000000 */
[----:B------:R1:W-:Y:S01]  /*b200*/  LDGSTS.E [R0+0x2c00c], desc[UR8][R24.64], !P5 ;  /* 0x2c00c00018007fae */ /* 0x0003e2000e921848 */
[C---:B------:R-:W-:Y:S01]  /*b210*/  IMAD.WIDE R234, R251.reuse, 0x4, R14 ;  /* 0x00000004fbea7825 */ /* 0x040fe200078e020e */
[----:B------:R-:W2:Y:S02]  /*b220*/  LDC R26, c[0x0][0x230] ;  /* 0x00008c00ff1a7b82 */ /* 0x000ea40000000800 */
[----:B------:R-:W-:Y:S01]  /*b230*/  ISETP.GE.U32.AND P5, PT, R252, 0x7fffff77, PT ;  /* 0x7fffff77fc00780c */ /* 0x000fe20003fa6070 */
[----:B------:R-:W-:Y:S01]  /*b240*/  IMAD.WIDE R232, R251, 0x4, R12 ;  /* 0x00000004fbe87825 */ /* 0x000fe200078e020c */
[----:B------:R-:W-:Y:S03]  /*b250*/  STL.64 [R1+0x788], R32 ;  /* 0x0007882001007387 */ /* 0x000fe60000100a00 */
[----:B------:R-:W-:Y:S01]  /*b260*/  VIADD R251, R6, 0xfffffff5 ;  /* 0xfffffff506fb7836 */ /* 0x000fe20000000000 */
[----:B------:R-:W-:Y:S01]  /*b270*/  STL.64 [R1+0x780], R30 ;  /* 0x0007801e01007387 */ /* 0x000fe20000100a00 */
[----:B------:R-:W3:Y:S01]  /*b280*/  LDC R6, c[0x0][0x230] ;  /* 0x00008c00ff067b82 */ /* 0x000ee20000000800 */
[----:B------:R-:W-:-:S02]  /*b290*/  IMAD R252, R20, 0x65, RZ ;  /* 0x0000006514fc7824 */ /* 0x000fc400078e02ff */
[----:B------:R-:W-:Y:S02]  /*b2a0*/  STL.64 [R1+0x778], R28 ;  /* 0x0007781c01007387 */ /* 0x000fe40000100a00 */
[C---:B------:R-:W-:Y:S02]  /*b2b0*/  IMAD.WIDE R230, R252.reuse, 0x4, R18 ;  /* 0x00000004fce67825 */ /* 0x040fe400078e0212 */
[----:B------:R1:W-:Y:S02]  /*b2c0*/  STL.64 [R1+0x770], R24 ;  /* 0x0007701801007387 */ /* 0x0003e40000100a00 */
[C---:B------:R-:W-:Y:S02]  /*b2d0*/  IMAD.WIDE R40, R252.reuse, 0x4, R14 ;  /* 0x00000004fc287825 */ /* 0x040fe400078e020e */
[----:B------:R-:W-:Y:S02]  /*b2e0*/  LDGSTS.E [R0+0x30000], desc[UR8][R238.64], !P6 ;  /* 0x30000000ee007fae */ /* 0x000fe4000f121848 */
[----:B------:R-:W-:-:S02]  /*b2f0*/  IMAD.WIDE R56, R252, 0x4, R12 ;  /* 0x00000004fc387825 */ /* 0x000fc400078e020c */
[----:B------:R-:W-:Y:S02]  /*b300*/  LDGSTS.E [R0+0x34000], desc[UR8][R236.64], !P6 ;  /* 0x34000000ec007fae */ /* 0x000fe4000f121848 */
[----:B-1----:R-:W-:Y:S02]  /*b310*/  IMAD.WIDE R24, R252, 0x4, R16 ;  /* 0x00000004fc187825 */ /* 0x002fe400078e0210 */
[----:B------:R-:W-:Y:S01]  /*b320*/  LDGSTS.E [R0+0x38000], desc[UR8][R234.64], !P6 ;  /* 0x38000000ea007fae */ /* 0x000fe2000f121848 */
[----:B------:R-:W-:-:S03]  /*b330*/  IADD3 R252, R27, -0xc, RZ ;  /* 0xfffffff41bfc7810 */ /* 0x000fc60007ffe0ff */
[----:B------:R1:W-:Y:S01]  /*b340*/  LDGSTS.E [R0+0x3c000], desc[UR8][R232.64], !P6 ;  /* 0x3c000000e8007fae */ /* 0x0003e2000f121848 */
[----:B------:R-:W-:Y:S01]  /*b350*/  ISETP.GE.U32.AND P6, PT, R251, 0x7fffff76, PT ;  /* 0x7fffff76fb00780c */ /* 0x000fe20003fc6070 */
[----:B------:R-:W-:Y:S02]  /*b360*/  IMAD R251, R20, 0x66, RZ ;  /* 0x0000006614fb7824 */ /* 0x000fe400078e02ff */
[----:B------:R4:W-:Y:S02]  /*b370*/  LDGSTS.E [R0+0x30004], desc[UR8][R230.64], !P1 ;  /* 0x30004000e6007fae */ /* 0x0009e4000c921848 */
[C---:B------:R-:W-:Y:S02]  /*b380*/  IMAD.WIDE R72, R251.reuse, 0x4, R18 ;  /* 0x00000004fb487825 */ /* 0x040fe400078e0212 */
[----:B------:R4:W-:Y:S02]  /*b390*/  LDGSTS.E [R0+0x34004], desc[UR8][R24.64], !P1 ;  /* 0x3400400018007fae */ /* 0x0009e4000c921848 */
[----:B------:R-:W-:-:S02]  /*b3a0*/  IMAD.WIDE R88, R251, 0x4, R16 ;  /* 0x00000004fb587825 */ /* 0x000fc400078e0210 */
[----:B------:R-:W-:Y:S02]  /*b3b0*/  LDGSTS.E [R0+0x38004], desc[UR8][R40.64], !P1 ;  /* 0x3800400028007fae */ /* 0x000fe4000c921848 */
[C---:B------:R-:W-:Y:S02]  /*b3c0*/  IMAD.WIDE R104, R251.reuse, 0x4, R14 ;  /* 0x00000004fb687825 */ /* 0x040fe400078e020e */
[----:B------:R4:W-:Y:S01]  /*b3d0*/  LDGSTS.E [R0+0x3c004], desc[UR8][R56.64], !P1 ;  /* 0x3c00400038007fae */ /* 0x0009e2000c921848 */
[----:B------:R-:W-:Y:S01]  /*b3e0*/  ISETP.GE.U32.AND P1, PT, R252, 0x7fffff75, PT ;  /* 0x7fffff75fc00780c */ /* 0x000fe20003f26070 */
[----:B------:R-:W-:Y:S02]  /*b3f0*/  IMAD R252, R20, 0x67, RZ ;  /* 0x0000006714fc7824 */ /* 0x000fe400078e02ff */
[----:B------:R-:W-:Y:S01]  /*b400*/  STL.64 [R1+0x2130], R238 ;  /* 0x002130ee01007387 */ /* 0x000fe20000100a00 */
[----:B------:R-:W-:-:S03]  /*b410*/  IMAD.WIDE R120, R251, 0x4, R12 ;  /* 0x00000004fb787825 */ /* 0x000fc600078e020c */
[----:B------:R-:W-:Y:S01]  /*b420*/  STL.64 [R1+0x2138], R236 ;  /* 0x002138ec01007387 */ /* 0x000fe20000100a00 */
[----:B--2---:R-:W-:Y:S02]  /*b430*/  VIADD R251, R26, 0xffffffd7 ;  /* 0xffffffd71afb7836 */ /* 0x004fe40000000000 */
[C---:B------:R-:W-:Y:S01]  /*b440*/  IMAD.WIDE R136, R252.reuse, 0x4, R18 ;  /* 0x00000004fc887825 */ /* 0x040fe200078e0212 */
[----:B------:R-:W-:Y:S03]  /*b450*/  STL.64 [R1+0x2140], R234 ;  /* 0x002140ea01007387 */ /* 0x000fe60000100a00 */
[C---:B------:R-:W-:Y:S01]  /*b460*/  IMAD.WIDE R152, R252.reuse, 0x4, R16 ;  /* 0x00000004fc987825 */ /* 0x040fe200078e0210 */
[----:B------:R1:W-:Y:S03]  /*b470*/  STL.64 [R1+0x2148], R232 ;  /* 0x002148e801007387 */ /* 0x0003e60000100a00 */
[C---:B------:R-:W-:Y:S01]  /*b480*/  IMAD.WIDE R168, R252.reuse, 0x4, R14 ;  /* 0x00000004fca87825 */ /* 0x040fe200078e020e */
[----:B------:R4:W-:Y:S03]  /*b490*/  STL.64 [R1+0x2150], R230 ;  /* 0x002150e601007387 */ /* 0x0009e60000100a00 */
[----:B------:R-:W-:Y:S01]  /*b4a0*/  IMAD.WIDE R184, R252, 0x4, R12 ;  /* 0x00000004fcb87825 */ /* 0x000fe200078e020c */
[----:B------:R2:W-:Y:S03]  /*b4b0*/  STL.64 [R1+0x2158], R24 ;  /* 0x0021581801007387 */ /* 0x0005e60000100a00 */
[----:B---3--:R-:W-:Y:S01]  /*b4c0*/  VIADD R252, R6, 0xffffffd6 ;  /* 0xffffffd606fc7836 */ /* 0x008fe20000000000 */
[----:B------:R3:W-:Y:S01]  /*b4d0*/  LDGSTS.E [R0+0x30008], desc[UR8][R72.64], !P2 ;  /* 0x3000800048007fae */ /* 0x0007e2000d121848 */
[----:B------:R-:W3:Y:S01]  /*b4e0*/  LDC R6, c[0x0][0x230] ;  /* 0x00008c00ff067b82 */ /* 0x000ee20000000800 */
[----:B-1----:R-:W-:-:S02]  /*b4f0*/  IMAD.MOV.U32 R232, RZ, RZ, R36 ;  /* 0x000000ffffe87224 */ /* 0x002fc400078e0024 */
[----:B------:R1:W-:Y:S01]  /*b500*/  LDGSTS.E [R0+0x34008], desc[UR8][R88.64], !P2 ;  /* 0x3400800058007fae */ /* 0x0003e2000d121848 */
[----:B------:R-:W-:Y:S01]  /*b510*/  IMAD.MOV.U32 R233, RZ, RZ, R37 ;  /* 0x000000ffffe97224 */ /* 0x000fe200078e0025 */
[----:B----4-:R-:W-:Y:S01]  /*b520*/  MOV R230, R180 ;  /* 0x000000b400e67202 */ /* 0x010fe20000000f00 */
[----:B------:R-:W-:Y:S01]  /*b530*/  IMAD.MOV.U32 R231, RZ, RZ, R181 ;  /* 0x000000ffffe77224 */ /* 0x000fe200078e00b5 */
[----:B------:R-:W-:Y:S01]  /*b540*/  LDGSTS.E [R0+0x38008], desc[UR8][R104.64], !P2 ;  /* 0x3800800068007fae */ /* 0x000fe2000d121848 */
[----:B--2---:R-:W2:Y:S03]  /*b550*/  LDC R24, c[0x0][0x230] ;  /* 0x00008c00ff187b82 */ /* 0x004ea60000000800 */
[----:B------:R-:W-:Y:S01]  /*b560*/  LDGSTS.E [R0+0x3c008], desc[UR8][R120.64], !P2 ;  /* 0x3c00800078007fae */ /* 0x000fe2000d121848 */
[----:B------:R-:W-:Y:S01]  /*b570*/  ISETP.GE.U32.AND P2, PT, R251, 0x7fffff58, PT ;  /* 0x7fffff58fb00780c */ /* 0x000fe20003f46070 */
[----:B------:R-:W-:-:S02]  /*b580*/  IMAD.SHL.U32 R251, R20, 0x8, RZ ;  /* 0x0000000814fb7824 */ /* 0x000fc400078e00ff */
[----:B------:R-:W-:Y:S01]  /*b590*/  STL.64 [R1+0x2160], R40 ;  /* 0x0021602801007387 */ /* 0x000fe20000100a00 */
[----:B------:R-:W4:Y:S01]  /*b5a0*/  LDC R25, c[0x0][0x230] ;  /* 0x00008c00ff197b82 */ /* 0x000f220000000800 */
[C---:B------:R-:W-:Y:S02]  /*b5b0*/  IMAD.WIDE R32, R251.reuse, 0x4, R18 ;  /* 0x00000004fb207825 */ /* 0x040fe400078e0212 */
[----:B------:R1:W-:Y:S02]  /*b5c0*/  STL.64 [R1+0x2168], R56 ;  /* 0x0021683801007387 */ /* 0x0003e40000100a00 */
[C---:B------:R-:W-:Y:S02]  /*b5d0*/  IMAD.WIDE R30, R251.reuse, 0x4, R16 ;  /* 0x00000004fb1e7825 */ /* 0x040fe400078e0210 */
[----:B------:R3:W-:Y:S02]  /*b5e0*/  STL.64 [R1+0x2170], R72 ;  /* 0x0021704801007387 */ /* 0x0007e40000100a00 */
[----:B------:R-:W-:-:S02]  /*b5f0*/  IMAD.WIDE R28, R251, 0x4, R14 ;  /* 0x00000004fb1c7825 */ /* 0x000fc400078e020e */
[----:B------:R2:W-:Y:S02]  /*b600*/  LDGSTS.E [R0+0x3000c], desc[UR8][R136.64], !P3 ;  /* 0x3000c00088007fae */ /* 0x0005e4000d921848 */
[----:B------:R-:W-:Y:S01]  /*b610*/  IMAD.WIDE R26, R251, 0x4, R12 ;  /* 0x00000004fb1a7825 */ /* 0x000fe200078e020c */
[----:B------:R-:W-:Y:S01]  /*b620*/  IADD3 R251, R34, -0x2b, RZ ;  /* 0xffffffd522fb7810 */ /* 0x000fe20007ffe0ff */
[----:B------:R3:W-:Y:S01]  /*b630*/  STL.64 [R1+0x2178], R88 ;  /* 0x0021785801007387 */ /* 0x0007e20000100a00 */
[----:B-1----:R-:W-:Y:S01]  /*b640*/  MOV R56, R212 ;  /* 0x000000d400387202 */ /* 0x002fe20000000f00 */
[----:B------:R-:W-:Y:S02]  /*b650*/  IMAD.MOV.U32 R40, RZ, RZ, R232 ;  /* 0x000000ffff287224 */ /* 0x000fe400078e00e8 */
[----:B------:R1:W-:Y:S01]  /*b660*/  LDGSTS.E [R0+0x3400c], desc[UR8][R152.64], !P3 ;  /* 0x3400c00098007fae */ /* 0x0003e2000d921848 */
[----:B------:R-:W-:Y:S01]  /*b670*/  IMAD.MOV.U32 R41, RZ, RZ, R233 ;  /* 0x000000ffff297224 */ /* 0x000fe200078e00e9 */
[----:B---3--:R-:W-:Y:S01]  /*b680*/  MOV R72, R56 ;  /* 0x0000003800487202 */ /* 0x008fe20000000f00 */
[----:B------:R-:W-:Y:S01]  /*b690*/  IMAD.MOV.U32 R232, RZ, RZ, R164 ;  /* 0x000000ffffe87224 */ /* 0x000fe200078e00a4 */
[----:B------:R-:W-:Y:S01]  /*b6a0*/  STL.64 [R1+0x2180], R104 ;  /* 0x0021806801007387 */ /* 0x000fe20000100a00 */
[----:B------:R-:W-:-:S02]  /*b6b0*/  IMAD.MOV.U32 R233, RZ, RZ, R165 ;  /* 0x000000ffffe97224 */ /* 0x000fc400078e00a5 */
[----:B------:R-:W-:Y:S01]  /*b6c0*/  IMAD.MOV.U32 R57, RZ, RZ, R213 ;  /* 0x000000ffff397224 */ /* 0x000fe200078e00d5 */
[----:B------:R3:W-:Y:S01]  /*b6d0*/  LDGSTS.E [R0+0x3800c], desc[UR8][R168.64], !P3 ;  /* 0x3800c000a8007fae */ /* 0x0007e2000d921848 */
[----:B------:R-:W-:Y:S02]  /*b6e0*/  IMAD.MOV.U32 R89, RZ, RZ, R41 ;  /* 0x000000ffff597224 */ /* 0x000fe400078e0029 */
[----:B------:R-:W-:Y:S01]  /*b6f0*/  IMAD.MOV.U32 R41, RZ, RZ, R231 ;  /* 0x000000ffff297224 */ /* 0x000fe200078e00e7 */
[----:B------:R-:W-:Y:S01]  /*b700*/  STL.64 [R1+0x2188], R120 ;  /* 0x0021887801007387 */ /* 0x000fe20000100a00 */
[----:B------:R-:W-:Y:S02]  /*b710*/  IMAD.MOV.U32 R231, RZ, RZ, R9 ;  /* 0x000000ffffe77224 */ /* 0x000fe400078e0009 */
[----:B------:R-:W4:Y:S01]  /*b720*/  LDC R9, c[0x0][0x230] ;  /* 0x00008c00ff097b82 */ /* 0x000f220000000800 */
[----:B------:R3:W-:Y:S01]  /*b730*/  LDGSTS.E [R0+0x3c00c], desc[UR8][R184.64], !P3 ;  /* 0x3c00c000b8007fae */ /* 0x0007e2000d921848 */
[----:B------:R-:W-:Y:S01]  /*b740*/  ISETP.GE.U32.AND P3, PT, R252, 0x7fffff57, PT ;  /* 0x7fffff57fc00780c */ /* 0x000fe20003f66070 */
[----:B------:R-:W-:-:S02]  /*b750*/  IMAD R252, R20, 0x9, RZ ;  /* 0x0000000914fc7824 */ /* 0x000fc400078e02ff */
[----:B------:R2:W-:Y:S01]  /*b760*/  STL.64 [R1+0x2190], R136 ;  /* 0x0021908801007387 */ /* 0x0005e20000100a00 */
[----:B------:R-:W-:Y:S02]  /*b770*/  IMAD.MOV.U32 R73, RZ, RZ, R57 ;  /* 0x000000ffff497224 */ /* 0x000fe400078e0039 */
[----:B------:R-:W-:Y:S01]  /*b780*/  IMAD.MOV.U32 R88, RZ, RZ, R40 ;  /* 0x000000ffff587224 */ /* 0x000fe200078e0028 */
[----:B------:R1:W-:Y:S01]  /*b790*/  STL.64 [R1+0x2198], R152 ;  /* 0x0021989801007387 */ /* 0x0003e20000100a00 */
[----:B------:R-:W-:Y:S02]  /*b7a0*/  IMAD.MOV.U32 R40, RZ, RZ, R230 ;  /* 0x000000ffff287224 */ /* 0x000fe400078e00e6 */
[----:B------:R-:W-:Y:S01]  /*b7b0*/  IMAD.MOV.U32 R230, RZ, RZ, R8 ;  /* 0x000000ffffe67224 */ /* 0x000fe200078e0008 */
[----:B------:R3:W-:Y:S01]  /*b7c0*/  STL.64 [R1+0x21a0], R168 ;  /* 0x0021a0a801007387 */ /* 0x0007e20000100a00 */
[----:B------:R-:W-:-:S03]  /*b7d0*/  IMAD R8, R20, 0x5d, RZ ;  /* 0x0000005d14087824 */ /* 0x000fc600078e02ff */
[----:B------:R3:W-:Y:S01]  /*b7e0*/  STL.64 [R1+0x21a8], R184 ;  /* 0x0021a8b801007387 */ /* 0x0007e20000100a00 */
[----:B--2---:R-:W-:-:S03]  /*b7f0*/  IMAD.WIDE R136, R8, 0x4, R12 ;  /* 0x0000000408887825 */ /* 0x004fc600078e020c */
[----:B------:R2:W-:Y:S01]  /*b800*/  STL.64 [R1+0xf68], R32 ;  /* 0x000f682001007387 */ /* 0x0005e20000100a00 */
[----:B-1----:R-:W-:-:S03]  /*b810*/  IMAD.WIDE R152, R8, 0x4, R14 ;  /* 0x0000000408987825 */ /* 0x002fc600078e020e */
[----:B------:R2:W-:Y:S01]  /*b820*/  LDGSTS.E [R249], desc[UR8][R32.64], !P4 ;  /* 0x0000000020f97fae */ /* 0x0005e2000e121848 */
[----:B---3--:R-:W-:-:S03]  /*b830*/  IMAD.WIDE R168, R8, 0x4, R16 ;  /* 0x0000000408a87825 */ /* 0x008fc600078e0210 */
[----:B------:R1:W-:Y:S01]  /*b840*/  STL.64 [R1+0xf60], R30 ;  /* 0x000f601e01007387 */ /* 0x0003e20000100a00 */
[----:B------:R-:W-:-:S03]  /*b850*/  IMAD.WIDE R184, R8, 0x4, R18 ;  /* 0x0000000408b87825 */ /* 0x000fc600078e0212 */
[----:B------:R1:W-:Y:S01]  /*b860*/  LDGSTS.E [R249+0x4000], desc[UR8][R30.64], !P4 ;  /* 0x040000001ef97fae */ /* 0x0003e2000e121848 */
[----:B------:R-:W-:Y:S02]  /*b870*/  IMAD R8, R20, 0x7e, RZ ;  /* 0x0000007e14087824 */ /* 0x000fe400078e02ff */
[C---:B--2---:R-:W-:Y:S01]  /*b880*/  IMAD.WIDE R32, R252.reuse, 0x4, R18 ;  /* 0x00000004fc207825 */ /* 0x044fe200078e0212 */
        /* <DEDUP_REMOVED lines=12> */
[----:B------:R-:W-:-:S03]  /*b950*/  VIADD R252, R24, 0xffffffd4 ;  /* 0xffffffd418fc7836 */ /* 0x000fc60000000000 */
[----:B------:R1:W-:Y:S01]  /*b960*/  LDGSTS.E [R249+0x4004], desc[UR8][R30.64], !P5 ;  /* 0x040040001ef97fae */ /* 0x0003e2000e921848 */
[----:B------:R-:W3:Y:S03]  /*b970*/  LDC R24, c[0x0][0x230] ;  /* 0x00008c00ff187b82 */ /* 0x000ee60000000800 */
        /* <DEDUP_REMOVED lines=45> */
[----:B---3--:R-:W-:Y:S02]  /*bc50*/  IADD3 R251, R24, -0x4b, RZ ;  /* 0xffffffb518fb7810 */ /* 0x008fe40007ffe0ff */
[----:B------:R-:W3:Y:S01]  /*bc60*/  LDC R24, c[0x0][0x230] ;  /* 0x00008c00ff187b82 */ /* 0x000ee20000000800 */
[----:B------:R1:W-:Y:S04]  /*bc70*/  LDGSTS.E [R249+0x14000], desc[UR8][R30.64], !P2 ;  /* 0x140000001ef97fae */ /* 0x0003e8000d121848 */
        /* <DEDUP_REMOVED lines=8> */
[C---:B--2---:R-:W-:Y:S01]  /*bd00*/  IMAD.WIDE R28, R252.reuse, 0x4, R14 ;  /* 0x00000004fc1c7825 */ /* 0x044fe200078e020e */
[----:B------:R1:W-:Y:S04]  /*bd10*/  LDGSTS.E [R249+0x10004], desc[UR8][R32.64], !P3 ;  /* 0x1000400020f97fae */ /* 0x0003e8000d921848 */
[----:B------:R2:W-:Y:S01]  /*bd20*/  LDGSTS.E [R249+0x14004], desc[UR8][R30.64], !P3 ;  /* 0x140040001ef97fae */ /* 0x0005e2000d921848 */
[----:B----4-:R-:W-:-:S03]  /*bd30*/  IMAD.WIDE R26, R252, 0x4, R12 ;  /* 0x00000004fc1a7825 */ /* 0x010fc600078e020c */
        /* <DEDUP_REMOVED lines=10> */
[C---:B--2---:R-:W-:Y:S01]  /*bde0*/  IMAD.WIDE R30, R251.reuse, 0x4, R16 ;  /* 0x00000004fb1e7825 */ /* 0x044fe200078e0210 */
[----:B------:R1:W-:Y:S04]  /*bdf0*/  STL.64 [R1+0xb30], R26 ;  /* 0x000b301a01007387 */ /* 0x0003e80000100a00 */
[----:B------:R2:W-:Y:S01]  /*be00*/  STL.64 [R1+0xb28], R32 ;  /* 0x000b282001007387 */ /* 0x0005e20000100a00 */
[----:B----4-:R-:W-:-:S03]  /*be10*/  IMAD.WIDE R28, R251, 0x4, R14 ;  /* 0x00000004fb1c7825 */ /* 0x010fc600078e020e */
[----:B------:R2:W-:Y:S01]  /*be20*/  LDGSTS.E [R249+0x10008], desc[UR8][R32.64], !P4 ;  /* 0x1000800020f97fae */ /* 0x0005e2000e121848 */
[----:B-1----:R-:W-:-:S03]  /*be30*/  IMAD.WIDE R26, R251, 0x4, R12 ;  /* 0x00000004fb1a7825 */ /* 0x002fc600078e020c */
[----:B------:R1:W-:Y:S01]  /*be40*/  STL.64 [R1+0xb20], R30 ;  /* 0x000b201e01007387 */ /* 0x0003e20000100a00 */
[----:B------:R-:W-:-:S03]  /*be50*/  VIADD R251, R25, 0xffffff97 ;  /* 0xffffff9719fb7836 */ /* 0x000fc60000000000 */
[----:B------:R1:W-:Y:S01]  /*be60*/  LDGSTS.E [R249+0x14008], desc[UR8][R30.64], !P4 ;  /* 0x140080001ef97fae */ /* 0x0003e2000e121848 */
[----:B------:R-:W4:Y:S01]  /*be70*/  LDC R25, c[0x0][0x230] ;  /* 0x00008c00ff197b82 */ /* 0x000f220000000800 */
        /* <DEDUP_REMOVED lines=13> */
[----:B---3--:R-:W-:-:S03]  /*bf50*/  VIADD R252, R24, 0xffffff96 ;  /* 0xffffff9618fc7836 */ /* 0x008fc60000000000 */
        /* <DEDUP_REMOVED lines=13> */
[----:B--2---:R-:W-:Y:S01]  /*c030*/  IMAD.WIDE R26, R251, 0x4, R12 ;  /* 0x00000004fb1a7825 */ /* 0x004fe200078e020c */
[----:B------:R-:W-:-:S02]  /*c040*/  IADD3 R251, R6, -0x6b, RZ ;  /* 0xffffff9506fb7810 */ /* 0x000fc40007ffe0ff */
[----:B------:R1:W-:Y:S01]  /*c050*/  STL.64 [R1+0x768], R32 ;  /* 0x0007682001007387 */ /* 0x0003e20000100a00 */
[----:B------:R-:W2:Y:S03]  /*c060*/  LDC R6, c[0x0][0x230] ;  /* 0x00008c00ff067b82 */ /* 0x000ea60000000800 */
[----:B------:R3:W-:Y:S04]  /*c070*/  LDGSTS.E [R249+0x28000], desc[UR8][R28.64], !P6 ;  /* 0x280000001cf97fae */ /* 0x0007e8000f121848 */
        /* <DEDUP_REMOVED lines=41> */
[----:B------:R-:W-:Y:S03]  /*c310*/  STL.64 [R1+0x708], R32 ;  /* 0x0007082001007387 */ /* 0x000fe60000100a00 */
[C---:B------:R-:W-:Y:S01]  /*c320*/  IMAD.WIDE R200, R251.reuse, 0x4, R18 ;  /* 0x00000004fbc87825 */ /* 0x040fe200078e0212 */
[----:B------:R-:W-:Y:S03]  /*c330*/  LDGSTS.E [R249+0x2000c], desc[UR8][R32.64], !P3 ;  /* 0x2000c00020f97fae */ /* 0x000fe6000d921848 */
[----:B----4-:R-:W-:Y:S01]  /*c340*/  IMAD.WIDE R26, R252, 0x4, R12 ;  /* 0x00000004fc1a7825 */ /* 0x010fe200078e020c */
[----:B------:R-:W-:Y:S03]  /*c350*/  STL.64 [R1+0x700], R30 ;  /* 0x0007001e01007387 */ /* 0x000fe60000100a00 */
[----:B------:R-:W-:Y:S01]  /*c360*/  VIADD R252, R6, 0xfffffff2 ;  /* 0xfffffff206fc7836 */ /* 0x000fe20000000000 */
[----:B------:R-:W-:Y:S01]  /*c370*/  LDGSTS.E [R249+0x2400c], desc[UR8][R30.64], !P3 ;  /* 0x2400c0001ef97fae */ /* 0x000fe2000d921848 */
[----:B------:R-:W1:Y:S01]  /*c380*/  LDC R6, c[0x0][0x230] ;  /* 0x00008c00ff067b82 */ /* 0x000e620000000800 */
[----:B------:R-:W-:-:S02]  /*c390*/  IMAD.WIDE R216, R251, 0x4, R16 ;  /* 0x00000004fbd87825 */ /* 0x000fc400078e0210 */
[----:B------:R-:W-:Y:S02]  /*c3a0*/  STL.64 [R1+0x6f8], R28 ;  /* 0x0006f81c01007387 */ /* 0x000fe40000100a00 */
[----:B------:R-:W-:Y:S02]  /*c3b0*/  IMAD.WIDE R42, R251, 0x4, R12 ;  /* 0x00000004fb2a7825 */ /* 0x000fe400078e020c */
[----:B------:R-:W-:Y:S04]  /*c3c0*/  LDGSTS.E [R249+0x2800c], desc[UR8][R28.64], !P3 ;  /* 0x2800c0001cf97fae */ /* 0x000fe8000d921848 */
[----:B------:R2:W-:Y:S04]  /*c3d0*/  STL.64 [R1+0x6f0], R26 ;  /* 0x0006f01a01007387 */ /* 0x0005e80000100a00 */
[----:B------:R2:W-:Y:S01]  /*c3e0*/  LDGSTS.E [R249+0x2c00c], desc[UR8][R26.64], !P3 ;  /* 0x2c00c0001af97fae */ /* 0x0005e2000d921848 */
[----:B------:R-:W-:Y:S01]  /*c3f0*/  ISETP.GE.U32.AND P3, PT, R252, 0x7fffff73, PT ;  /* 0x7fffff73fc00780c */ /* 0x000fe20003f66070 */
[----:B------:R-:W-:-:S02]  /*c400*/  IMAD R252, R20, 0x69, RZ ;  /* 0x0000006914fc7824 */ /* 0x000fc400078e02ff */
[----:B------:R-:W-:Y:S02]  /*c410*/  LDGSTS.E [R249+0x30000], desc[UR8][R200.64], !P4 ;  /* 0x30000000c8f97fae */ /* 0x000fe4000e121848 */
[C---:B------:R-:W-:Y:S02]  /*c420*/  IMAD.WIDE R58, R252.reuse, 0x4, R18 ;  /* 0x00000004fc3a7825 */ /* 0x040fe400078e0212 */
[----:B------:R-:W-:Y:S02]  /*c430*/  LDGSTS.E [R249+0x34000], desc[UR8][R216.64], !P4 ;  /* 0x34000000d8f97fae */ /* 0x000fe4000e121848 */
[C---:B------:R-:W-:Y:S02]  /*c440*/  IMAD.WIDE R74, R252.reuse, 0x4, R16 ;  /* 0x00000004fc4a7825 */ /* 0x040fe400078e0210 */
[----:B------:R-:W-:Y:S02]  /*c450*/  STL.64 [R1+0x21b0], R200 ;  /* 0x0021b0c801007387 */ /* 0x000fe40000100a00 */
[--C-:B--2---:R-:W-:Y:S01]  /*c460*/  IMAD.WIDE R26, R251, 0x4, R14.reuse ;  /* 0x00000004fb1a7825 */ /* 0x104fe200078e020e */
[----:B---3--:R-:W-:Y:S01]  /*c470*/  IADD3 R251, R25, -0xf, RZ ;  /* 0xfffffff119fb7810 */ /* 0x008fe20007ffe0ff */
[----:B------:R-:W-:Y:S01]  /*c480*/  STL.64 [R1+0x21b8], R216 ;  /* 0x0021b8d801007387 */ /* 0x000fe20000100a00 */
[----:B------:R-:W2:Y:S01]  /*c490*/  LDC R25, c[0x0][0x230] ;  /* 0x00008c00ff197b82 */ /* 0x000ea20000000800 */
[----:B------:R-:W-:-:S02]  /*c4a0*/  IMAD.WIDE R90, R252, 0x4, R14 ;  /* 0x00000004fc5a7825 */ /* 0x000fc400078e020e */
[----:B------:R3:W-:Y:S02]  /*c4b0*/  LDGSTS.E [R249+0x38000], desc[UR8][R26.64], !P4 ;  /* 0x380000001af97fae */ /* 0x0007e4000e121848 */
[----:B------:R-:W-:Y:S02]  /*c4c0*/  IMAD.WIDE R106, R252, 0x4, R12 ;  /* 0x00000004fc6a7825 */ /* 0x000fe400078e020c */
[----:B------:R-:W-:Y:S01]  /*c4d0*/  LDGSTS.E [R249+0x3c000], desc[UR8][R42.64], !P4 ;  /* 0x3c0000002af97fae */ /* 0x000fe2000e121848 */
[----:B------:R-:W-:Y:S01]  /*c4e0*/  ISETP.GE.U32.AND P4, PT, R251, 0x7fffff72, PT ;  /* 0x7fffff72fb00780c */ /* 0x000fe20003f86070 */
[----:B------:R-:W-:Y:S02]  /*c4f0*/  IMAD R251, R20, 0x6a, RZ ;  /* 0x0000006a14fb7824 */ /* 0x000fe400078e02ff */
[----:B------:R-:W-:Y:S01]  /*c500*/  VIADD R252, R24, 0xfffffff0 ;  /* 0xfffffff018fc7836 */ /* 0x000fe20000000000 */
[----:B------:R-:W-:Y:S01]  /*c510*/  LDGSTS.E [R249+0x30004], desc[UR8][R58.64], !P5 ;  /* 0x300040003af97fae */ /* 0x000fe2000e921848 */
[C---:B------:R-:W-:Y:S01]  /*c520*/  IMAD.WIDE R122, R251.reuse, 0x4, R18 ;  /* 0x00000004fb7a7825 */ /* 0x040fe200078e0212 */
[----:B------:R-:W4:Y:S02]  /*c530*/  LDC R24, c[0x0][0x230] ;  /* 0x00008c00ff187b82 */ /* 0x000f240000000800 */
[----:B------:R-:W-:Y:S01]  /*c540*/  LDGSTS.E [R249+0x34004], desc[UR8][R74.64], !P5 ;  /* 0x340040004af97fae */ /* 0x000fe2000e921848 */
[----:B------:R-:W-:-:S03]  /*c550*/  IMAD.WIDE R138, R251, 0x4, R16 ;  /* 0x00000004fb8a7825 */ /* 0x000fc600078e0210 */
[----:B------:R-:W-:Y:S01]  /*c560*/  LDGSTS.E [R249+0x38004], desc[UR8][R90.64], !P5 ;  /* 0x380040005af97fae */ /* 0x000fe2000e921848 */
[----:B------:R-:W-:-:S03]  /*c570*/  IMAD.WIDE R154, R251, 0x4, R14 ;  /* 0x00000004fb9a7825 */ /* 0x000fc600078e020e */
[----:B------:R-:W-:Y:S01]  /*c580*/  LDGSTS.E [R249+0x3c004], desc[UR8][R106.64], !P5 ;  /* 0x3c0040006af97fae */ /* 0x000fe2000e921848 */
[----:B------:R-:W-:Y:S01]  /*c590*/  IMAD.WIDE R170, R251, 0x4, R12 ;  /* 0x00000004fbaa7825 */ /* 0x000fe200078e020c */
[----:B------:R-:W-:Y:S02]  /*c5a0*/  ISETP.GE.U32.AND P5, PT, R252, 0x7fffff71, PT ;  /* 0x7fffff71fc00780c */ /* 0x000fe40003fa6070 */
[----:B------:R3:W-:Y:S01]  /*c5b0*/  STL.64 [R1+0x21c0], R26 ;  /* 0x0021c01a01007387 */ /* 0x0007e20000100a00 */
[----:B-1----:R-:W-:Y:S02]  /*c5c0*/  VIADD R251, R6, 0xffffffd3 ;  /* 0xffffffd306fb7836 */ /* 0x002fe40000000000 */
[----:B------:R-:W1:Y:S01]  /*c5d0*/  LDC R6, c[0x0][0x230] ;  /* 0x00008c00ff067b82 */ /* 0x000e620000000800 */
[----:B------:R-:W-:Y:S01]  /*c5e0*/  IMAD R252, R20, 0x6b, RZ ;  /* 0x0000006b14fc7824 */ /* 0x000fe200078e02ff */
[----:B------:R-:W-:Y:S03]  /*c5f0*/  LDGSTS.E [R249+0x30008], desc[UR8][R122.64], !P6 ;  /* 0x300080007af97fae */ /* 0x000fe6000f121848 */
[C---:B------:R-:W-:Y:S01]  /*c600*/  IMAD.WIDE R186, R252.reuse, 0x4, R18 ;  /* 0x00000004fcba7825 */ /* 0x040fe200078e0212 */
[----:B------:R-:W-:Y:S03]  /*c610*/  STL.64 [R1+0x21c8], R42 ;  /* 0x0021c82a01007387 */ /* 0x000fe60000100a00 */
[C---:B------:R-:W-:Y:S01]  /*c620*/  IMAD.WIDE R202, R252.reuse, 0x4, R16 ;  /* 0x00000004fcca7825 */ /* 0x040fe200078e0210 */
[----:B------:R-:W-:Y:S03]  /*c630*/  LDGSTS.E [R249+0x34008], desc[UR8][R138.64], !P6 ;  /* 0x340080008af97fae */ /* 0x000fe6000f121848 */
[C---:B------:R-:W-:Y:S01]  /*c640*/  IMAD.WIDE R218, R252.reuse, 0x4, R14 ;  /* 0x00000004fcda7825 */ /* 0x040fe200078e020e */
[----:B------:R-:W-:Y:S03]  /*c650*/  STL.64 [R1+0x21d0], R58 ;  /* 0x0021d03a01007387 */ /* 0x000fe60000100a00 */
[----:B------:R-:W-:Y:S01]  /*c660*/  IMAD.WIDE R28, R252, 0x4, R12 ;  /* 0x00000004fc1c7825 */ /* 0x000fe200078e020c */
[----:B------:R-:W-:Y:S03]  /*c670*/  LDGSTS.E [R249+0x38008], desc[UR8][R154.64], !P6 ;  /* 0x380080009af97fae */ /* 0x000fe6000f121848 */
[----:B--2---:R-:W-:Y:S01]  /*c680*/  VIADD R252, R25, 0xffffffd2 ;  /* 0xffffffd219fc7836 */ /* 0x004fe20000000000 */
[----:B------:R-:W-:Y:S01]  /*c690*/  STL.64 [R1+0x21d8], R74 ;  /* 0x0021d84a01007387 */ /* 0x000fe20000100a00 */
[----:B------:R-:W2:Y:S03]  /*c6a0*/  LDC R25, c[0x0][0x230] ;  /* 0x00008c00ff197b82 */ /* 0x000ea60000000800 */
[----:B------:R-:W-:Y:S01]  /*c6b0*/  LDGSTS.E [R249+0x3c008], desc[UR8][R170.64], !P6 ;  /* 0x3c008000aaf97fae */ /* 0x000fe2000f121848 */
[----:B------:R-:W-:Y:S01]  /*c6c0*/  ISETP.GE.U32.AND P6, PT, R251, 0x7fffff54, PT ;  /* 0x7fffff54fb00780c */ /* 0x000fe20003fc6070 */
[----:B------:R-:W-:-:S02]  /*c6d0*/  IMAD R251, R20, 0xc, RZ ;  /* 0x0000000c14fb7824 */ /* 0x000fc400078e02ff */
[----:B------:R-:W-:Y:S02]  /*c6e0*/  STL.64 [R1+0x21e0], R90 ;  /* 0x0021e05a01007387 */ /* 0x000fe40000100a00 */
[C---:B------:R-:W-:Y:S02]  /*c6f0*/  IMAD.WIDE R34, R251.reuse, 0x4, R18 ;  /* 0x00000004fb227825 */ /* 0x040fe400078e0212 */
[----:B------:R-:W-:Y:S02]  /*c700*/  STL.64 [R1+0x21e8], R106 ;  /* 0x0021e86a01007387 */ /* 0x000fe40000100a00 */
[C---:B------:R-:W-:Y:S02]  /*c710*/  IMAD.WIDE R32, R251.reuse, 0x4, R16 ;  /* 0x00000004fb207825 */ /* 0x040fe400078e0210 */
[----:B------:R-:W-:Y:S02]  /*c720*/  STL.64 [R1+0x21f0], R122 ;  /* 0x0021f07a01007387 */ /* 0x000fe40000100a00 */
[----:B------:R-:W-:-:S02]  /*c730*/  IMAD.WIDE R30, R251, 0x4, R14 ;  /* 0x00000004fb1e7825 */ /* 0x000fc400078e020e */
[----:B------:R-:W-:Y:S02]  /*c740*/  STL.64 [R1+0x21f8], R138 ;  /* 0x0021f88a01007387 */ /* 0x000fe40000100a00 */
[----:B---3--:R-:W-:Y:S01]  /*c750*/  IMAD.WIDE R26, R251, 0x4, R12 ;  /* 0x00000004fb1a7825 */ /* 0x008fe200078e020c */
[----:B----4-:R-:W-:Y:S01]  /*c760*/  IADD3 R251, R24, -0x2f, RZ ;  /* 0xffffffd118fb7810 */ /* 0x010fe20007ffe0ff */
[----:B------:R-:W-:Y:S01]  /*c770*/  STL.64 [R1+0x2200], R154 ;  /* 0x0022009a01007387 */ /* 0x000fe20000100a00 */
[----:B------:R-:W3:Y:S03]  /*c780*/  LDC R24, c[0x0][0x230] ;  /* 0x00008c00ff187b82 */ /* 0x000ee60000000800 */
[----:B------:R-:W-:Y:S04]  /*c790*/  STL.64 [R1+0x2208], R170 ;  /* 0x002208aa01007387 */ /* 0x000fe80000100a00 */
[----:B------:R-:W-:Y:S04]  /*c7a0*/  LDGSTS.E [R249+0x3000c], desc[UR8][R186.64], !P1 ;  /* 0x3000c000baf97fae */ /* 0x000fe8000c921848 */
[----:B------:R-:W-:Y:S04]  /*c7b0*/  STL.64 [R1+0x2210], R186 ;  /* 0x002210ba01007387 */ /* 0x000fe80000100a00 */
[----:B------:R-:W-:Y:S04]  /*c7c0*/  LDGSTS.E [R249+0x3400c], desc[UR8][R202.64], !P1 ;  /* 0x3400c000caf97fae */ /* 0x000fe8000c921848 */
[----:B------:R-:W-:Y:S04]  /*c7d0*/  STL.64 [R1+0x2218], R202 ;  /* 0x002218ca01007387 */ /* 0x000fe80000100a00 */
[----:B------:R-:W-:Y:S04]  /*c7e0*/  LDGSTS.E [R249+0x3800c], desc[UR8][R218.64], !P1 ;  /* 0x3800c000daf97fae */ /* 0x000fe8000c921848 */
[----:B------:R-:W-:Y:S04]  /*c7f0*/  STL.64 [R1+0x2220], R218 ;  /* 0x002220da01007387 */ /* 0x000fe80000100a00 */
[----:B------:R4:W-:Y:S01]  /*c800*/  LDGSTS.E [R249+0x3c00c], desc[UR8][R28.64], !P1 ;  /* 0x3c00c0001cf97fae */ /* 0x0009e2000c921848 */
[----:B------:R-:W-:Y:S01]  /*c810*/  ISETP.GE.U32.AND P1, PT, R252, 0x7fffff53, PT ;  /* 0x7fffff53fc00780c */ /* 0x000fe20003f26070 */
[----:B------:R-:W-:-:S02]  /*c820*/  IMAD R252, R20, 0xd, RZ ;  /* 0x0000000d14fc7824 */ /* 0x000fc400078e02ff */
[----:B------:R4:W-:Y:S04]  /*c830*/  STL.64 [R1+0x2228], R28 ;  /* 0x0022281c01007387 */ /* 0x0009e80000100a00 */
[----:B------:R-:W-:Y:S04]  /*c840*/  STL.64 [R1+0xee8], R34 ;  /* 0x000ee82201007387 */ /* 0x000fe80000100a00 */
[----:B------:R-:W-:Y:S04]  /*c850*/  LDGSTS.E [R248], desc[UR8][R34.64], !P2 ;  /* 0x0000000022f87fae */ /* 0x000fe8000d121848 */
[----:B------:R1:W-:Y:S01]  /*c860*/  STL.64 [R1+0xee0], R32 ;  /* 0x000ee02001007387 */ /* 0x0003e20000100a00 */
[----:B----4-:R-:W-:-:S03]  /*c870*/  IMAD.WIDE R28, R252, 0x4, R14 ;  /* 0x00000004fc1c7825 */ /* 0x010fc600078e020e */
[----:B------:R1:W-:Y:S04]  /*c880*/  LDGSTS.E [R248+0x4000], desc[UR8][R32.64], !P2 ;  /* 0x0400000020f87fae */ /* 0x0003e8000d121848 */
[----:B------:R4:W-:Y:S04]  /*c890*/  STL.64 [R1+0xed8], R30 ;  /* 0x000ed81e01007387 */ /* 0x0009e80000100a00 */
        /* <DEDUP_REMOVED lines=121> */
[----:B-1----:R-:W-:Y:S01]  /*d030*/  IMAD.WIDE R26, R251, 0x4, R12 ;  /* 0x00000004fb1a7825 */ /* 0x002fe200078e020c */
[----:B---3--:R-:W-:Y:S02]  /*d040*/  IADD3 R251, R25, -0x6f, RZ ;  /* 0xffffff9119fb7810 */ /* 0x008fe40007ffe0ff */
[----:B------:R1:W-:Y:S01]  /*d050*/  STL.64 [R1+0x6e0], R30 ;  /* 0x0006e01e01007387 */ /* 0x0003e20000100a00 */
[----:B------:R-:W2:Y:S03]  /*d060*/  LDC R25, c[0x0][0x230] ;  /* 0x00008c00ff197b82 */ /* 0x000ea60000000800 */
[----:B------:R1:W-:Y:S01]  /*d070*/  LDGSTS.E [R248+0x24000], desc[UR8][R30.64], !P4 ;  /* 0x240000001ef87fae */ /* 0x0003e2000e121848 */
[----:B----4-:R-:W-:-:S03]  /*d080*/  IMAD.WIDE R32, R252, 0x4, R18 ;  /* 0x00000004fc207825 */ /* 0x010fc600078e0212 */
        /* <DEDUP_REMOVED lines=26> */
[----:B---3--:R-:W-:-:S03]  /*d230*/  IMAD.WIDE R26, R251, 0x4, R12 ;  /* 0x00000004fb1a7825 */ /* 0x008fc600078e020c */
[----:B------:R2:W-:Y:S01]  /*d240*/  STL.64 [R1+0x6a0], R30 ;  /* 0x0006a01e01007387 */ /* 0x0005e20000100a00 */
[----:B------:R-:W-:-:S03]  /*d250*/  VIADD R251, R6, 0xffffffef ;  /* 0xffffffef06fb7836 */ /* 0x000fc60000000000 */
[----:B------:R2:W-:Y:S01]  /*d260*/  LDGSTS.E [R248+0x24008], desc[UR8][R30.64], !P6 ;  /* 0x240080001ef87fae */ /* 0x0005e2000f121848 */
[----:B------:R-:W3:Y:S01]  /*d270*/  LDC R6, c[0x0][0x230] ;  /* 0x00008c00ff067b82 */ /* 0x000ee20000000800 */
[C---:B-1----:R-:W-:Y:S02]  /*d280*/  IMAD.WIDE R32, R252.reuse, 0x4, R18 ;  /* 0x00000004fc207825 */ /* 0x042fe400078e0212 */
        /* <DEDUP_REMOVED lines=8> */
[----:B------:R-:W-:Y:S03]  /*d310*/  LDGSTS.E [R248+0x2000c], desc[UR8][R32.64], !P1 ;  /* 0x2000c00020f87fae */ /* 0x000fe6000c921848 */
[----:B------:R-:W-:Y:S01]  /*d320*/  IMAD.WIDE R44, R251, 0x4, R18 ;  /* 0x00000004fb2c7825 */ /* 0x000fe200078e0212 */
[----:B------:R1:W-:Y:S03]  /*d330*/  LDGSTS.E [R248+0x2400c], desc[UR8][R30.64], !P1 ;  /* 0x2400c0001ef87fae */ /* 0x0003e6000c921848 */
[----:B--2---:R-:W-:Y:S01]  /*d340*/  IMAD.WIDE R26, R252, 0x4, R12 ;  /* 0x00000004fc1a7825 */ /* 0x004fe200078e020c */
[----:B------:R2:W-:Y:S03]  /*d350*/  LDGSTS.E [R248+0x2800c], desc[UR8][R28.64], !P1 ;  /* 0x2800c0001cf87fae */ /* 0x0005e6000c921848 */
[----:B------:R-:W-:Y:S01]  /*d360*/  VIADD R252, R25, 0xffffffee ;  /* 0xffffffee19fc7836 */ /* 0x000fe20000000000 */
[----:B------:R2:W-:Y:S01]  /*d370*/  LDGSTS.E [R248+0x2c00c], desc[UR8][R26.64], !P1 ;  /* 0x2c00c0001af87fae */ /* 0x0005e2000c921848 */
[----:B------:R-:W1:Y:S01]  /*d380*/  LDC R25, c[0x0][0x230] ;  /* 0x00008c00ff197b82 */ /* 0x000e620000000800 */
[----:B------:R-:W-:-:S02]  /*d390*/  IMAD.WIDE R60, R251, 0x4, R16 ;  /* 0x00000004fb3c7825 */ /* 0x000fc400078e0210 */
[----:B------:R-:W-:Y:S01]  /*d3a0*/  ISETP.GE.U32.AND P1, PT, R252, 0x7fffff6f, PT ;  /* 0x7fffff6ffc00780c */ /* 0x000fe20003f26070 */
[----:B------:R-:W-:Y:S01]  /*d3b0*/  LDGSTS.E [R248+0x30000], desc[UR8][R44.64], !P2 ;  /* 0x300000002cf87fae */ /* 0x000fe2000d121848 */
[----:B------:R-:W-:Y:S02]  /*d3c0*/  IMAD R252, R20, 0x6d, RZ ;  /* 0x0000006d14fc7824 */ /* 0x000fe400078e02ff */
[C---:B------:R-:W-:Y:S01]  /*d3d0*/  IMAD.WIDE R76, R251.reuse, 0x4, R14 ;  /* 0x00000004fb4c7825 */ /* 0x040fe200078e020e */
[----:B------:R-:W-:Y:S03]  /*d3e0*/  LDGSTS.E [R248+0x34000], desc[UR8][R60.64], !P2 ;  /* 0x340000003cf87fae */ /* 0x000fe6000d121848 */
[----:B------:R-:W-:Y:S01]  /*d3f0*/  IMAD.WIDE R92, R251, 0x4, R12 ;  /* 0x00000004fb5c7825 */ /* 0x000fe200078e020c */
[----:B----4-:R-:W-:Y:S01]  /*d400*/  IADD3 R251, R24, -0x13, RZ ;  /* 0xffffffed18fb7810 */ /* 0x010fe20007ffe0ff */
[----:B------:R-:W-:Y:S01]  /*d410*/  LDGSTS.E [R248+0x38000], desc[UR8][R76.64], !P2 ;  /* 0x380000004cf87fae */ /* 0x000fe2000d121848 */
[----:B------:R-:W4:Y:S01]  /*d420*/  LDC R24, c[0x0][0x230] ;  /* 0x00008c00ff187b82 */ /* 0x000f220000000800 */
[----:B------:R-:W-:-:S02]  /*d430*/  IMAD.WIDE R108, R252, 0x4, R18 ;  /* 0x00000004fc6c7825 */ /* 0x000fc400078e0212 */
[----:B------:R-:W-:Y:S01]  /*d440*/  LDGSTS.E [R248+0x3c000], desc[UR8][R92.64], !P2 ;  /* 0x3c0000005cf87fae */ /* 0x000fe2000d121848 */
[----:B------:R-:W-:Y:S01]  /*d450*/  ISETP.GE.U32.AND P2, PT, R251, 0x7fffff6e, PT ;  /* 0x7fffff6efb00780c */ /* 0x000fe20003f46070 */
[C---:B------:R-:W-:Y:S02]  /*d460*/  IMAD.WIDE R124, R252.reuse, 0x4, R16 ;  /* 0x00000004fc7c7825 */ /* 0x040fe400078e0210 */
[----:B------:R-:W-:Y:S02]  /*d470*/  STL.64 [R1+0x688], R32 ;  /* 0x0006882001007387 */ /* 0x000fe40000100a00 */
[C---:B------:R-:W-:Y:S02]  /*d480*/  IMAD.WIDE R140, R252.reuse, 0x4, R14 ;  /* 0x00000004fc8c7825 */ /* 0x040fe400078e020e */
[----:B------:R-:W-:Y:S02]  /*d490*/  LDGSTS.E [R248+0x30004], desc[UR8][R108.64], !P3 ;  /* 0x300040006cf87fae */ /* 0x000fe4000d921848 */
[----:B------:R-:W-:-:S02]  /*d4a0*/  IMAD.WIDE R156, R252, 0x4, R12 ;  /* 0x00000004fc9c7825 */ /* 0x000fc400078e020c */
[----:B------:R2:W-:Y:S02]  /*d4b0*/  STL.64 [R1+0x680], R30 ;  /* 0x0006801e01007387 */ /* 0x0005e40000100a00 */
[----:B---3--:R-:W-:Y:S02]  /*d4c0*/  VIADD R252, R6, 0xffffffec ;  /* 0xffffffec06fc7836 */ /* 0x008fe40000000000 */
[----:B------:R-:W3:Y:S01]  /*d4d0*/  LDC R6, c[0x0][0x230] ;  /* 0x00008c00ff067b82 */ /* 0x000ee20000000800 */
[----:B------:R-:W-:Y:S01]  /*d4e0*/  IMAD R251, R20, 0x6e, RZ ;  /* 0x0000006e14fb7824 */ /* 0x000fe200078e02ff */
[----:B------:R-:W-:Y:S03]  /*d4f0*/  LDGSTS.E [R248+0x34004], desc[UR8][R124.64], !P3 ;  /* 0x340040007cf87fae */ /* 0x000fe6000d921848 */
[C---:B------:R-:W-:Y:S01]  /*d500*/  IMAD.WIDE R172, R251.reuse, 0x4, R18 ;  /* 0x00000004fbac7825 */ /* 0x040fe200078e0212 */
[----:B------:R4:W-:Y:S03]  /*d510*/  STL.64 [R1+0x678], R28 ;  /* 0x0006781c01007387 */ /* 0x0009e60000100a00 */
[C---:B------:R-:W-:Y:S01]  /*d520*/  IMAD.WIDE R188, R251.reuse, 0x4, R16 ;  /* 0x00000004fbbc7825 */ /* 0x040fe200078e0210 */
[----:B------:R-:W-:Y:S03]  /*d530*/  LDGSTS.E [R248+0x38004], desc[UR8][R140.64], !P3 ;  /* 0x380040008cf87fae */ /* 0x000fe6000d921848 */
[C---:B------:R-:W-:Y:S01]  /*d540*/  IMAD.WIDE R204, R251.reuse, 0x4, R14 ;  /* 0x00000004fbcc7825 */ /* 0x040fe200078e020e */
[----:B------:R3:W-:Y:S03]  /*d550*/  STL.64 [R1+0x670], R26 ;  /* 0x0006701a01007387 */ /* 0x0007e60000100a00 */
[----:B------:R-:W-:Y:S01]  /*d560*/  IMAD.WIDE R220, R251, 0x4, R12 ;  /* 0x00000004fbdc7825 */ /* 0x000fe200078e020c */
[----:B------:R-:W-:Y:S01]  /*d570*/  LDGSTS.E [R248+0x3c004], desc[UR8][R156.64], !P3 ;  /* 0x3c0040009cf87fae */ /* 0x000fe2000d921848 */
[----:B------:R-:W-:-:S02]  /*d580*/  ISETP.GE.U32.AND P3, PT, R252, 0x7fffff6d, PT ;  /* 0x7fffff6dfc00780c */ /* 0x000fc40003f66070 */
[----:B-1----:R-:W-:Y:S01]  /*d590*/  VIADD R251, R25, 0xffffffcf ;  /* 0xffffffcf19fb7836 */ /* 0x002fe20000000000 */
[----:B------:R-:W-:Y:S01]  /*d5a0*/  STL.64 [R1+0x2230], R44 ;  /* 0x0022302c01007387 */ /* 0x000fe20000100a00 */
[----:B------:R-:W1:Y:S01]  /*d5b0*/  LDC R25, c[0x0][0x230] ;  /* 0x00008c00ff197b82 */ /* 0x000e620000000800 */
[----:B------:R-:W-:Y:S02]  /*d5c0*/  IMAD R252, R20, 0x6f, RZ ;  /* 0x0000006f14fc7824 */ /* 0x000fe400078e02ff */
[----:B------:R-:W-:Y:S02]  /*d5d0*/  LDGSTS.E [R248+0x30008], desc[UR8][R172.64], !P4 ;  /* 0x30008000acf87fae */ /* 0x000fe4000e121848 */
[C---:B--2---:R-:W-:Y:S02]  /*d5e0*/  IMAD.WIDE R30, R252.reuse, 0x4, R18 ;  /* 0x00000004fc1e7825 */ /* 0x044fe400078e0212 */
[----:B------:R-:W-:Y:S02]  /*d5f0*/  STL.64 [R1+0x2238], R60 ;  /* 0x0022383c01007387 */ /* 0x000fe40000100a00 */
[----:B------:R-:W-:-:S02]  /*d600*/  IMAD.WIDE R46, R252, 0x4, R16 ;  /* 0x00000004fc2e7825 */ /* 0x000fc400078e0210 */
[----:B------:R-:W-:Y:S02]  /*d610*/  LDGSTS.E [R248+0x34008], desc[UR8][R188.64], !P4 ;  /* 0x34008000bcf87fae */ /* 0x000fe4000e121848 */
[C---:B------:R-:W-:Y:S02]  /*d620*/  IMAD.WIDE R62, R252.reuse, 0x4, R14 ;  /* 0x00000004fc3e7825 */ /* 0x040fe400078e020e */
[----:B------:R-:W-:Y:S02]  /*d630*/  STL.64 [R1+0x2240], R76 ;  /* 0x0022404c01007387 */ /* 0x000fe40000100a00 */
[----:B------:R-:W-:Y:S01]  /*d640*/  IMAD.WIDE R78, R252, 0x4, R12 ;  /* 0x00000004fc4e7825 */ /* 0x000fe200078e020c */
[----:B----4-:R-:W-:Y:S01]  /*d650*/  IADD3 R252, R24, -0x32, RZ ;  /* 0xffffffce18fc7810 */ /* 0x010fe20007ffe0ff */
[----:B------:R-:W-:Y:S01]  /*d660*/  LDGSTS.E [R248+0x38008], desc[UR8][R204.64], !P4 ;  /* 0x38008000ccf87fae */ /* 0x000fe2000e121848 */
[----:B------:R-:W2:Y:S03]  /*d670*/  LDC R24, c[0x0][0x230] ;  /* 0x00008c00ff187b82 */ /* 0x000ea60000000800 */
[----:B------:R-:W-:Y:S04]  /*d680*/  STL.64 [R1+0x2248], R92 ;  /* 0x0022485c01007387 */ /* 0x000fe80000100a00 */
[----:B------:R-:W-:Y:S01]  /*d690*/  LDGSTS.E [R248+0x3c008], desc[UR8][R220.64], !P4 ;  /* 0x3c008000dcf87fae */ /* 0x000fe2000e121848 */
[----:B------:R-:W-:Y:S01]  /*d6a0*/  ISETP.GE.U32.AND P4, PT, R251, 0x7fffff50, PT ;  /* 0x7fffff50fb00780c */ /* 0x000fe20003f86070 */
[----:B------:R-:W-:-:S02]  /*d6b0*/  IMAD.SHL.U32 R251, R20, 0x10, RZ ;  /* 0x0000001014fb7824 */ /* 0x000fc400078e00ff */
[----:B------:R-:W-:Y:S02]  /*d6c0*/  STL.64 [R1+0x2250], R108 ;  /* 0x0022506c01007387 */ /* 0x000fe40000100a00 */
[C---:B------:R-:W-:Y:S02]  /*d6d0*/  IMAD.WIDE R34, R251.reuse, 0x4, R18 ;  /* 0x00000004fb227825 */ /* 0x040fe400078e0212 */
[----:B------:R-:W-:Y:S02]  /*d6e0*/  STL.64 [R1+0x2258], R124 ;  /* 0x0022587c01007387 */ /* 0x000fe40000100a00 */
[C---:B------:R-:W-:Y:S02]  /*d6f0*/  IMAD.WIDE R32, R251.reuse, 0x4, R16 ;  /* 0x00000004fb207825 */ /* 0x040fe400078e0210 */
[----:B------:R-:W-:Y:S02]  /*d700*/  STL.64 [R1+0x2260], R140 ;  /* 0x0022608c01007387 */ /* 0x000fe40000100a00 */
[----:B------:R-:W-:-:S02]  /*d710*/  IMAD.WIDE R28, R251, 0x4, R14 ;  /* 0x00000004fb1c7825 */ /* 0x000fc400078e020e */
[----:B------:R-:W-:Y:S02]  /*d720*/  STL.64 [R1+0x2268], R156 ;  /* 0x0022689c01007387 */ /* 0x000fe40000100a00 */
[----:B---3--:R-:W-:Y:S02]  /*d730*/  IMAD.WIDE R26, R251, 0x4, R12 ;  /* 0x00000004fb1a7825 */ /* 0x008fe400078e020c */
[----:B------:R-:W-:Y:S02]  /*d740*/  STL.64 [R1+0x2270], R172 ;  /* 0x002270ac01007387 */ /* 0x000fe40000100a00 */
[----:B------:R-:W-:Y:S02]  /*d750*/  VIADD R251, R6, 0xffffffcd ;  /* 0xffffffcd06fb7836 */ /* 0x000fe40000000000 */
[----:B------:R-:W-:Y:S01]  /*d760*/  STL.64 [R1+0x2278], R188 ;  /* 0x002278bc01007387 */ /* 0x000fe20000100a00 */
[----:B------:R-:W3:Y:S03]  /*d770*/  LDC R6, c[0x0][0x230] ;  /* 0x00008c00ff067b82 */ /* 0x000ee60000000800 */
[----:B------:R-:W-:Y:S04]  /*d780*/  STL.64 [R1+0x2280], R204 ;  /* 0x002280cc01007387 */ /* 0x000fe80000100a00 */
[----:B------:R4:W-:Y:S04]  /*d790*/  LDGSTS.E [R248+0x3000c], desc[UR8][R30.64], !P5 ;  /* 0x3000c0001ef87fae */ /* 0x0009e8000e921848 */
[----:B------:R-:W-:Y:S04]  /*d7a0*/  STL.64 [R1+0x2288], R220 ;  /* 0x002288dc01007387 */ /* 0x000fe80000100a00 */
[----:B------:R-:W-:Y:S04]  /*d7b0*/  LDGSTS.E [R248+0x3400c], desc[UR8][R46.64], !P5 ;  /* 0x3400c0002ef87fae */ /* 0x000fe8000e921848 */
[----:B------:R4:W-:Y:S04]  /*d7c0*/  STL.64 [R1+0x2290], R30 ;  /* 0x0022901e01007387 */ /* 0x0009e80000100a00 */
[----:B------:R-:W-:Y:S04]  /*d7d0*/  LDGSTS.E [R248+0x3800c], desc[UR8][R62.64], !P5 ;  /* 0x3800c0003ef87fae */ /* 0x000fe8000e921848 */
[----:B------:R-:W-:Y:S04]  /*d7e0*/  STL.64 [R1+0x2298], R46 ;  /* 0x0022982e01007387 */ /* 0x000fe80000100a00 */
[----:B------:R-:W-:Y:S01]  /*d7f0*/  LDGSTS.E [R248+0x3c00c], desc[UR8][R78.64], !P5 ;  /* 0x3c00c0004ef87fae */ /* 0x000fe2000e921848 */
[----:B------:R-:W-:Y:S01]  /*d800*/  ISETP.GE.U32.AND P5, PT, R252, 0x7fffff4f, PT ;  /* 0x7fffff4ffc00780c */ /* 0x000fe20003fa6070 */
[----:B------:R-:W-:-:S02]  /*d810*/  IMAD R252, R20, 0x11, RZ ;  /* 0x0000001114fc7824 */ /* 0x000fc400078e02ff */
[----:B------:R-:W-:Y:S02]  /*d820*/  STL.64 [R1+0x22a0], R62 ;  /* 0x0022a03e01007387 */ /* 0x000fe40000100a00 */
[----:B----4-:R-:W-:Y:S02]  /*d830*/  IMAD.WIDE R30, R252, 0x4, R16 ;  /* 0x00000004fc1e7825 */ /* 0x010fe400078e0210 */
[----:B------:R-:W-:Y:S04]  /*d840*/  STL.64 [R1+0x22a8], R78 ;  /* 0x0022a84e01007387 */ /* 0x000fe80000100a00 */
[----:B------:R-:W-:Y:S04]  /*d850*/  STL.64 [R1+0x1d80], R248 ;  /* 0x001d80f801007387 */ /* 0x000fe80000100a00 */
[----:B------:R4:W-:Y:S04]  /*d860*/  LDGSTS.E [R2], desc[UR8][R34.64], !P6 ;  /* 0x0000000022027fae */ /* 0x0009e8000f121848 */
[----:B------:R4:W-:Y:S04]  /*d870*/  STL.64 [R1+0xe68], R34 ;  /* 0x000e682201007387 */ /* 0x0009e80000100a00 */
[----:B------:R1:W-:Y:S04]  /*d880*/  LDGSTS.E [R2+0x4000], desc[UR8][R32.64], !P6 ;  /* 0x0400000020027fae */ /* 0x0003e8000f121848 */
[----:B------:R1:W-:Y:S04]  /*d890*/  STL.64 [R1+0xe60], R32 ;  /* 0x000e602001007387 */ /* 0x0003e80000100a00 */
[----:B------:R2:W-:Y:S01]  /*d8a0*/  LDGSTS.E [R2+0x8000], desc[UR8][R28.64], !P6 ;  /* 0x080000001c027fae */ /* 0x0005e2000f121848 */
[----:B----4-:R-:W4:Y:S03]  /*d8b0*/  LDC R35, c[0x0][0x230] ;  /* 0x00008c00ff237b82 */ /* 0x010f260000000800 */
[----:B------:R3:W-:Y:S01]  /*d8c0*/  LDGSTS.E [R2+0xc000], desc[UR8][R26.64], !P6 ;  /* 0x0c0000001a027fae */ /* 0x0007e2000f121848 */
[----:B------:R-:W-:Y:S01]  /*d8d0*/  ISETP.GE.U32.AND P6, PT, R251, 0x7fffff4e, PT ;  /* 0x7fffff4efb00780c */ /* 0x000fe20003fc6070 */
[----:B------:R-:W-:-:S02]  /*d8e0*/  IMAD R251, R20, 0x12, RZ ;  /* 0x0000001214fb7824 */ /* 0x000fc400078e02ff */
[C---:B-1----:R-:W-:Y:S01]  /*d8f0*/  IMAD.WIDE R32, R252.reuse, 0x4, R18 ;  /* 0x00000004fc207825 */ /* 0x042fe200078e0212 */
[----:B------:R2:W-:Y:S01]  /*d900*/  STL.64 [R1+0xe58], R28 ;  /* 0x000e581c01007387 */ /* 0x0005e20000100a00 */
[----:B------:R-:W1:Y:S03]  /*d910*/  LDC R34, c[0x0][0x230] ;  /* 0x00008c00ff227b82 */ /* 0x000e660000000800 */
[----:B------:R3:W-:Y:S04]  /*d920*/  STL.64 [R1+0xe50], R26 ;  /* 0x000e501a01007387 */ /* 0x0007e80000100a00 */
[----:B------:R3:W-:Y:S01]  /*d930*/  STL.64 [R1+0xe48], R32 ;  /* 0x000e482001007387 */ /* 0x0007e20000100a00 */
[----:B--2---:R-:W-:-:S03]  /*d940*/  IMAD.WIDE R28, R252, 0x4, R14 ;  /* 0x00000004fc1c7825 */ /* 0x004fc600078e020e */
[----:B------:R2:W-:Y:S01]  /*d950*/  LDGSTS.E [R2+0x4], desc[UR8][R32.64], !P1 ;  /* 0x0000400020027fae */ /* 0x0005e2000c921848 */
[----:B---3--:R-:W-:-:S03]  /*d960*/  IMAD.WIDE R26, R252, 0x4, R12 ;  /* 0x00000004fc1a7825 */ /* 0x008fc600078e020c */
[----:B------:R3:W-:Y:S01]  /*d970*/  STL.64 [R1+0xe40], R30 ;  /* 0x000e401e01007387 */ /* 0x0007e20000100a00 */
[----:B------:R-:W-:-:S03]  /*d980*/  VIADD R252, R25, 0xffffffcc ;  /* 0xffffffcc19fc7836 */ /* 0x000fc60000000000 */
[----:B------:R3:W-:Y:S01]  /*d990*/  LDGSTS.E [R2+0x4004], desc[UR8][R30.64], !P1 ;  /* 0x040040001e027fae */ /* 0x0007e2000c921848 */
[----:B------:R-:W4:Y:S01]  /*d9a0*/  LDC R25, c[0x0][0x230] ;  /* 0x00008c00ff197b82 */ /* 0x000f220000000800 */
[C---:B--2---:R-:W-:Y:S02]  /*d9b0*/  IMAD.WIDE R32, R251.reuse, 0x4, R18 ;  /* 0x00000004fb207825 */ /* 0x044fe400078e0212 */
[----:B------:R2:W-:Y:S04]  /*d9c0*/  STL.64 [R1+0xe38], R28 ;  /* 0x000e381c01007387 */ /* 0x0005e80000100a00 */
[----:B------:R2:W-:Y:S01]  /*d9d0*/  LDGSTS.E [R2+0x8004], desc[UR8][R28.64], !P1 ;  /* 0x080040001c027fae */ /* 0x0005e2000c921848 */
[----:B---3--:R-:W-:-:S03]  /*d9e0*/  IMAD.WIDE R30, R251, 0x4, R16 ;  /* 0x00000004fb1e7825 */ /* 0x008fc600078e0210 */
[----:B------:R3:W-:Y:S04]  /*d9f0*/  STL.64 [R1+0xe30], R26 ;  /* 0x000e301a01007387 */ /* 0x0007e80000100a00 */
        /* <DEDUP_REMOVED lines=10> */
[----:B------:R-:W1:Y:S03]  /*daa0*/  LDC R24, c[0x0][0x230] ;  /* 0x00008c00ff187b82 */ /* 0x000e660000000800 */
[----:B------:R4:W-:Y:S01]  /*dab0*/  STL.64 [R1+0xe18], R28 ;  /* 0x000e181c01007387 */ /* 0x0009e20000100a00 */
[----:B--2---:R-:W-:-:S03]  /*dac0*/  IMAD.WIDE R32, R252, 0x4, R18 ;  /* 0x00000004fc207825 */ /* 0x004fc600078e0212 */
[----:B------:R4:W-:Y:S04]  /*dad0*/  LDGSTS.E [R2+0x8008], desc[UR8][R28.64], !P2 ;  /* 0x080080001c027fae */ /* 0x0009e8000d121848 */
[----:B------:R2:W-:Y:S01]  /*dae0*/  STL.64 [R1+0xe10], R26 ;  /* 0x000e101a01007387 */ /* 0x0005e20000100a00 */
[----:B---3--:R-:W-:-:S03]  /*daf0*/  IMAD.WIDE R30, R252, 0x4, R16 ;  /* 0x00000004fc1e7825 */ /* 0x008fc600078e0210 */
        /* <DEDUP_REMOVED lines=70> */
[----:B-1----:R-:W-:Y:S01]  /*df60*/  IMAD.WIDE R26, R252, 0x4, R12 ;  /* 0x00000004fc1a7825 */ /* 0x002fe200078e020c */
[----:B---3--:R-:W-:Y:S02]  /*df70*/  IADD3 R252, R25, -0x72, RZ ;  /* 0xffffff8e19fc7810 */ /* 0x008fe40007ffe0ff */
[----:B------:R1:W-:Y:S01]  /*df80*/  STL.64 [R1+0xa00], R30 ;  /* 0x000a001e01007387 */ /* 0x0003e20000100a00 */
[----:B------:R-:W3:Y:S03]  /*df90*/  LDC R25, c[0x0][0x230] ;  /* 0x00008c00ff197b82 */ /* 0x000ee60000000800 */
[----:B------:R1:W-:Y:S01]  /*dfa0*/  LDGSTS.E [R2+0x1400c], desc[UR8][R30.64], !P1 ;  /* 0x1400c0001e027fae */ /* 0x0003e2000c921848 */
[----:B--2---:R-:W-:-:S03]  /*dfb0*/  IMAD.WIDE R32, R251, 0x4, R18 ;  /* 0x00000004fb207825 */ /* 0x004fc600078e0212 */
        /* <DEDUP_REMOVED lines=23> */
[C---:B---3--:R-:W-:Y:S01]  /*e130*/  IMAD.WIDE R28, R252.reuse, 0x4, R14 ;  /* 0x00000004fc1c7825 */ /* 0x048fe200078e020e */
[----:B------:R-:W-:Y:S03]  /*e140*/  STL.64 [R1+0x648], R32 ;  /* 0x0006482001007387 */ /* 0x000fe60000100a00 */
[C-C-:B------:R-:W-:Y:S01]  /*e150*/  IMAD.WIDE R78, R251.reuse, 0x4, R12.reuse ;  /* 0x00000004fb4e7825 */ /* 0x140fe200078e020c */
[----:B------:R-:W-:Y:S03]  /*e160*/  LDGSTS.E [R2+0x20004], desc[UR8][R32.64], !P3 ;  /* 0x2000400020027fae */ /* 0x000fe6000d921848 */
[----:B--2---:R-:W-:Y:S01]  /*e170*/  IMAD.WIDE R26, R252, 0x4, R12 ;  /* 0x00000004fc1a7825 */ /* 0x004fe200078e020c */
[----:B------:R1:W-:Y:S03]  /*e180*/  STL.64 [R1+0x640], R30 ;  /* 0x0006401e01007387 */ /* 0x0003e60000100a00 */
[----:B------:R-:W-:Y:S01]  /*e190*/  VIADD R252, R6, 0xffffff8c ;  /* 0xffffff8c06fc7836 */ /* 0x000fe20000000000 */
[----:B------:R1:W-:Y:S01]  /*e1a0*/  LDGSTS.E [R2+0x24004], desc[UR8][R30.64], !P3 ;  /* 0x240040001e027fae */ /* 0x0003e2000d921848 */
[----:B------:R-:W2:Y:S03]  /*e1b0*/  LDC R6, c[0x0][0x230] ;  /* 0x00008c00ff067b82 */ /* 0x000ea60000000800 */
        /* <DEDUP_REMOVED lines=8> */
[----:B------:R3:W-:Y:S03]  /*e240*/  LDGSTS.E [R2+0x20008], desc[UR8][R30.64], !P4 ;  /* 0x200080001e027fae */ /* 0x0007e6000e121848 */
[C---:B------:R-:W-:Y:S01]  /*e250*/  IMAD.WIDE R62, R252.reuse, 0x4, R18 ;  /* 0x00000004fc3e7825 */ /* 0x040fe200078e0212 */
[----:B------:R-:W-:Y:S03]  /*e260*/  LDGSTS.E [R2+0x24008], desc[UR8][R28.64], !P4 ;  /* 0x240080001c027fae */ /* 0x000fe6000e121848 */
[----:B-1----:R-:W-:Y:S01]  /*e270*/  IMAD.WIDE R26, R251, 0x4, R14 ;  /* 0x00000004fb1a7825 */ /* 0x002fe200078e020e */
[----:B------:R3:W-:Y:S03]  /*e280*/  STL.64 [R1+0x628], R30 ;  /* 0x0006281e01007387 */ /* 0x0007e60000100a00 */
[----:B------:R-:W-:Y:S01]  /*e290*/  VIADD R251, R25, 0xffffffeb ;  /* 0xffffffeb19fb7836 */ /* 0x000fe20000000000 */
[----:B------:R-:W-:Y:S01]  /*e2a0*/  LDGSTS.E [R2+0x28008], desc[UR8][R26.64], !P4 ;  /* 0x280080001a027fae */ /* 0x000fe2000e121848 */
[----:B------:R-:W1:Y:S01]  /*e2b0*/  LDC R25, c[0x0][0x230] ;  /* 0x00008c00ff197b82 */ /* 0x000e620000000800 */
[----:B------:R-:W-:-:S02]  /*e2c0*/  IMAD.WIDE R46, R252, 0x4, R16 ;  /* 0x00000004fc2e7825 */ /* 0x000fc400078e0210 */
[----:B------:R-:W-:Y:S01]  /*e2d0*/  LDGSTS.E [R2+0x2c008], desc[UR8][R78.64], !P4 ;  /* 0x2c0080004e027fae */ /* 0x000fe2000e121848 */
[----:B------:R-:W-:Y:S01]  /*e2e0*/  ISETP.GE.U32.AND P4, PT, R251, 0x7fffff6c, PT ;  /* 0x7fffff6cfb00780c */ /* 0x000fe20003f86070 */
[----:B------:R-:W-:Y:S02]  /*e2f0*/  IMAD R251, R20, 0x70, RZ ;  /* 0x0000007014fb7824 */ /* 0x000fe400078e02ff */
[C---:B---3--:R-:W-:Y:S01]  /*e300*/  IMAD.WIDE R30, R252.reuse, 0x4, R14 ;  /* 0x00000004fc1e7825 */ /* 0x048fe200078e020e */
[----:B------:R-:W-:Y:S03]  /*e310*/  LDGSTS.E [R2+0x2000c], desc[UR8][R62.64], !P5 ;  /* 0x2000c0003e027fae */ /* 0x000fe6000e921848 */
[----:B------:R-:W-:Y:S01]  /*e320*/  IMAD.WIDE R220, R252, 0x4, R12 ;  /* 0x00000004fcdc7825 */ /* 0x000fe200078e020c */
[----:B----4-:R-:W-:Y:S01]  /*e330*/  IADD3 R252, R24, -0x16, RZ ;  /* 0xffffffea18fc7810 */ /* 0x010fe20007ffe0ff */
[----:B------:R-:W-:Y:S01]  /*e340*/  LDGSTS.E [R2+0x2400c], desc[UR8][R46.64], !P5 ;  /* 0x2400c0002e027fae */ /* 0x000fe2000e921848 */
[----:B------:R-:W3:Y:S01]  /*e350*/  LDC R24, c[0x0][0x230] ;  /* 0x00008c00ff187b82 */ /* 0x000ee20000000800 */
[----:B------:R-:W-:-:S02]  /*e360*/  IMAD.WIDE R94, R251, 0x4, R18 ;  /* 0x00000004fb5e7825 */ /* 0x000fc400078e0212 */
[----:B------:R4:W-:Y:S02]  /*e370*/  LDGSTS.E [R2+0x2800c], desc[UR8][R30.64], !P5 ;  /* 0x2800c0001e027fae */ /* 0x0009e4000e921848 */
[C---:B------:R-:W-:Y:S02]  /*e380*/  IMAD.WIDE R110, R251.reuse, 0x4, R16 ;  /* 0x00000004fb6e7825 */ /* 0x040fe400078e0210 */
[----:B------:R-:W-:Y:S01]  /*e390*/  LDGSTS.E [R2+0x2c00c], desc[UR8][R220.64], !P5 ;  /* 0x2c00c000dc027fae */ /* 0x000fe2000e921848 */
[----:B------:R-:W-:Y:S01]  /*e3a0*/  ISETP.GE.U32.AND P5, PT, R252, 0x7fffff6b, PT ;  /* 0x7fffff6bfc00780c */ /* 0x000fe20003fa6070 */
[C---:B------:R-:W-:Y:S02]  /*e3b0*/  IMAD.WIDE R126, R251.reuse, 0x4, R14 ;  /* 0x00000004fb7e7825 */ /* 0x040fe400078e020e */
[----:B------:R-:W-:Y:S02]  /*e3c0*/  STL.64 [R1+0x620], R28 ;  /* 0x0006201c01007387 */ /* 0x000fe40000100a00 */
[----:B------:R-:W-:-:S02]  /*e3d0*/  IMAD.WIDE R142, R251, 0x4, R12 ;  /* 0x00000004fb8e7825 */ /* 0x000fc400078e020c */
[----:B------:R-:W-:Y:S02]  /*e3e0*/  STL.64 [R1+0x618], R26 ;  /* 0x0006181a01007387 */ /* 0x000fe40000100a00 */
[----:B--2---:R-:W-:Y:S02]  /*e3f0*/  VIADD R251, R6, 0xffffffe9 ;  /* 0xffffffe906fb7836 */ /* 0x004fe40000000000 */
[----:B------:R-:W2:Y:S01]  /*e400*/  LDC R6, c[0x0][0x230] ;  /* 0x00008c00ff067b82 */ /* 0x000ea20000000800 */
        /* <DEDUP_REMOVED lines=10> */
[----:B-1----:R-:W-:Y:S01]  /*e4b0*/  VIADD R252, R25, 0xffffffe8 ;  /* 0xffffffe819fc7836 */ /* 0x002fe20000000000 */
[----:B------:R-:W-:Y:S04]  /*e4c0*/  STL.64 [R1+0x22c0], R46 ;  /* 0x0022c02e01007387 */ /* 0x000fe80000100a00 */
[----:B------:R-:W-:Y:S01]  /*e4d0*/  LDGSTS.E [R2+0x3c000], desc[UR8][R142.64], !P6 ;  /* 0x3c0000008e027fae */ /* 0x000fe2000f121848 */
[----:B------:R-:W-:Y:S01]  /*e4e0*/  ISETP.GE.U32.AND P6, PT, R251, 0x7fffff6a, PT ;  /* 0x7fffff6afb00780c */ /* 0x000fe20003fc6070 */
[----:B------:R-:W-:-:S02]  /*e4f0*/  IMAD R251, R20, 0x72, RZ ;  /* 0x0000007214fb7824 */ /* 0x000fc400078e02ff */
[----:B------:R4:W-:Y:S02]  /*e500*/  STL.64 [R1+0x22c8], R30 ;  /* 0x0022c81e01007387 */ /* 0x0009e40000100a00 */
[C---:B------:R-:W-:Y:S02]  /*e510*/  IMAD.WIDE R222, R251.reuse, 0x4, R18 ;  /* 0x00000004fbde7825 */ /* 0x040fe400078e0212 */
[----:B------:R-:W-:Y:S02]  /*e520*/  LDGSTS.E [R2+0x30004], desc[UR8][R158.64], !P1 ;  /* 0x300040009e027fae */ /* 0x000fe4000c921848 */
[C---:B------:R-:W-:Y:S02]  /*e530*/  IMAD.WIDE R32, R251.reuse, 0x4, R16 ;  /* 0x00000004fb207825 */ /* 0x040fe400078e0210 */
[----:B------:R-:W-:Y:S02]  /*e540*/  STL.64 [R1+0x22d0], R220 ;  /* 0x0022d0dc01007387 */ /* 0x000fe40000100a00 */
[----:B------:R-:W-:-:S02]  /*e550*/  IMAD.WIDE R48, R251, 0x4, R14 ;  /* 0x00000004fb307825 */ /* 0x000fc400078e020e */
[----:B------:R-:W-:Y:S02]  /*e560*/  LDGSTS.E [R2+0x34004], desc[UR8][R174.64], !P1 ;  /* 0x34004000ae027fae */ /* 0x000fe4000c921848 */
[----:B------:R-:W-:Y:S02]  /*e570*/  IMAD.WIDE R64, R251, 0x4, R12 ;  /* 0x00000004fb407825 */ /* 0x000fe400078e020c */
[----:B------:R-:W-:Y:S02]  /*e580*/  STL.64 [R1+0x22d8], R94 ;  /* 0x0022d85e01007387 */ /* 0x000fe40000100a00 */
[----:B---3--:R-:W-:Y:S02]  /*e590*/  VIADD R251, R24, 0xffffffcb ;  /* 0xffffffcb18fb7836 */ /* 0x008fe40000000000 */
[----:B------:R-:W-:Y:S04]  /*e5a0*/  LDGSTS.E [R2+0x38004], desc[UR8][R190.64], !P1 ;  /* 0x38004000be027fae */ /* 0x000fe8000c921848 */
[----:B------:R-:W-:Y:S04]  /*e5b0*/  STL.64 [R1+0x22e0], R110 ;  /* 0x0022e06e01007387 */ /* 0x000fe80000100a00 */
        /* <DEDUP_REMOVED lines=10> */
[----:B------:R-:W-:Y:S01]  /*e660*/  IMAD.WIDE R128, R252, 0x4, R12 ;  /* 0x00000004fc807825 */ /* 0x000fe200078e020c */
[----:B--2---:R-:W-:Y:S01]  /*e670*/  IADD3 R252, R6, -0x36, RZ ;  /* 0xffffffca06fc7810 */ /* 0x004fe20007ffe0ff */
[----:B------:R-:W-:Y:S01]  /*e680*/  STL.64 [R1+0x2308], R190 ;  /* 0x002308be01007387 */ /* 0x000fe20000100a00 */
[----:B------:R-:W1:Y:S03]  /*e690*/  LDC R6, c[0x0][0x230] ;  /* 0x00008c00ff067b82 */ /* 0x000e660000000800 */
[----:B------:R-:W-:Y:S04]  /*e6a0*/  STL.64 [R1+0x2310], R206 ;  /* 0x002310ce01007387 */ /* 0x000fe80000100a00 */
[----:B------:R-:W-:Y:S04]  /*e6b0*/  LDGSTS.E [R2+0x30008], desc[UR8][R222.64], !P2 ;  /* 0x30008000de027fae */ /* 0x000fe8000d121848 */
[----:B------:R-:W-:Y:S04]  /*e6c0*/  STL.64 [R1+0x2318], R222 ;  /* 0x002318de01007387 */ /* 0x000fe80000100a00 */
[----:B------:R-:W-:Y:S04]  /*e6d0*/  LDGSTS.E [R2+0x34008], desc[UR8][R32.64], !P2 ;  /* 0x3400800020027fae */ /* 0x000fe8000d121848 */
[----:B------:R-:W-:Y:S04]  /*e6e0*/  STL.64 [R1+0x2320], R32 ;  /* 0x0023202001007387 */ /* 0x000fe80000100a00 */
[----:B------:R-:W-:Y:S04]  /*e6f0*/  LDGSTS.E [R2+0x38008], desc[UR8][R48.64], !P2 ;  /* 0x3800800030027fae */ /* 0x000fe8000d121848 */
[----:B------:R-:W-:Y:S04]  /*e700*/  STL.64 [R1+0x2328], R48 ;  /* 0x0023283001007387 */ /* 0x000fe80000100a00 */
[----:B------:R-:W-:Y:S01]  /*e710*/  LDGSTS.E [R2+0x3c008], desc[UR8][R64.64], !P2 ;  /* 0x3c00800040027fae */ /* 0x000fe2000d121848 */
[----:B------:R-:W-:Y:S01]  /*e720*/  ISETP.GE.U32.AND P2, PT, R251, 0x7fffff4c, PT ;  /* 0x7fffff4cfb00780c */ /* 0x000fe20003f46070 */
[----:B------:R-:W-:-:S02]  /*e730*/  IMAD R251, R20, 0x14, RZ ;  /* 0x0000001414fb7824 */ /* 0x000fc400078e02ff */
[----:B------:R-:W-:Y:S02]  /*e740*/  STL.64 [R1+0x2330], R64 ;  /* 0x0023304001007387 */ /* 0x000fe40000100a00 */
[C---:B----4-:R-:W-:Y:S02]  /*e750*/  IMAD.WIDE R30, R251.reuse, 0x4, R18 ;  /* 0x00000004fb1e7825 */ /* 0x050fe400078e0212 */
[----:B------:R-:W-:Y:S02]  /*e760*/  STL.64 [R1+0x2338], R80 ;  /* 0x0023385001007387 */ /* 0x000fe40000100a00 */
[C---:B------:R-:W-:Y:S02]  /*e770*/  IMAD.WIDE R28, R251.reuse, 0x4, R16 ;  /* 0x00000004fb1c7825 */ /* 0x040fe400078e0210 */
[----:B------:R-:W-:Y:S02]  /*e780*/  LDGSTS.E [R2+0x3000c], desc[UR8][R80.64], !P3 ;  /* 0x3000c00050027fae */ /* 0x000fe4000d921848 */
[----:B------:R-:W-:-:S02]  /*e790*/  IMAD.WIDE R26, R251, 0x4, R14 ;  /* 0x00000004fb1a7825 */ /* 0x000fc400078e020e */
[----:B------:R-:W-:Y:S02]  /*e7a0*/  STL.64 [R1+0x2340], R96 ;  /* 0x0023406001007387 */ /* 0x000fe40000100a00 */
[----:B------:R-:W-:Y:S02]  /*e7b0*/  IMAD.WIDE R24, R251, 0x4, R12 ;  /* 0x00000004fb187825 */ /* 0x000fe400078e020c */
[----:B------:R-:W-:Y:S02]  /*e7c0*/  LDGSTS.E [R2+0x3400c], desc[UR8][R96.64], !P3 ;  /* 0x3400c00060027fae */ /* 0x000fe4000d921848 */
[----:B------:R-:W-:Y:S02]  /*e7d0*/  VIADD R251, R35, 0xffffffc9 ;  /* 0xffffffc923fb7836 */ /* 0x000fe40000000000 */
[----:B------:R-:W-:Y:S04]  /*e7e0*/  STL.64 [R1+0x2348], R112 ;  /* 0x0023487001007387 */ /* 0x000fe80000100a00 */
[----:B------:R-:W-:Y:S04]  /*e7f0*/  LDGSTS.E [R2+0x3800c], desc[UR8][R112.64], !P3 ;  /* 0x3800c00070027fae */ /* 0x000fe8000d921848 */
[----:B------:R-:W-:Y:S04]  /*e800*/  STL.64 [R1+0x2350], R128 ;  /* 0x0023508001007387 */ /* 0x000fe80000100a00 */
[----:B------:R2:W-:Y:S01]  /*e810*/  LDGSTS.E [R2+0x3c00c], desc[UR8][R128.64], !P3 ;  /* 0x3c00c00080027fae */ /* 0x0005e2000d921848 */
[----:B------:R-:W-:Y:S01]  /*e820*/  ISETP.GE.U32.AND P3, PT, R252, 0x7fffff4b, PT ;  /* 0x7fffff4bfc00780c */ /* 0x000fe20003f66070 */
[----:B------:R-:W-:-:S02]  /*e830*/  IMAD R252, R20, 0x15, RZ ;  /* 0x0000001514fc7824 */ /* 0x000fc400078e02ff */
[----:B------:R2:W-:Y:S04]  /*e840*/  STL.64 [R1+0x1d78], R2 ;  /* 0x001d780201007387 */ /* 0x0005e80000100a00 */
[----:B------:R3:W-:Y:S04]  /*e850*/  STL.64 [R1+0xde8], R30 ;  /* 0x000de81e01007387 */ /* 0x0007e80000100a00 */
[----:B------:R3:W-:Y:S01]  /*e860*/  LDGSTS.E [R21], desc[UR8][R30.64], !P4 ;  /* 0x000000001e157fae */ /* 0x0007e2000e121848 */
[----:B--2---:R-:W2:Y:S03]  /*e870*/  LDC R2, c[0x0][0x230] ;  /* 0x00008c00ff027b82 */ /* 0x004ea60000000800 */
[----:B------:R4:W-:Y:S04]  /*e880*/  STL.64 [R1+0xde0], R28 ;  /* 0x000de01c01007387 */ /* 0x0009e80000100a00 */
[----:B------:R4:W-:Y:S01]  /*e890*/  LDGSTS.E [R21+0x4000], desc[UR8][R28.64], !P4 ;  /* 0x040000001c157fae */ /* 0x0009e2000e121848 */
[----:B---3--:R-:W-:-:S03]  /*e8a0*/  IMAD.WIDE R30, R252, 0x4, R18 ;  /* 0x00000004fc1e7825 */ /* 0x008fc600078e0212 */
[----:B------:R3:W-:Y:S01]  /*e8b0*/  STL.64 [R1+0xdd8], R26 ;  /* 0x000dd81a01007387 */ /* 0x0007e20000100a00 */
[----:B------:R-:W2:Y:S03]  /*e8c0*/  LDC R3, c[0x0][0x230] ;  /* 0x00008c00ff037b82 */ /* 0x000ea60000000800 */
[----:B------:R3:W-:Y:S01]  /*e8d0*/  LDGSTS.E [R21+0x8000], desc[UR8][R26.64], !P4 ;  /* 0x080000001a157fae */ /* 0x0007e2000e121848 */
[----:B----4-:R-:W-:-:S03]  /*e8e0*/  IMAD.WIDE R28, R252, 0x4, R16 ;  /* 0x00000004fc1c7825 */ /* 0x010fc600078e0210 */
[----:B------:R4:W-:Y:S04]  /*e8f0*/  STL.64 [R1+0xdd0], R24 ;  /* 0x000dd01801007387 */ /* 0x0009e80000100a00 */
[----:B------:R4:W-:Y:S01]  /*e900*/  LDGSTS.E [R21+0xc000], desc[UR8][R24.64], !P4 ;  /* 0x0c00000018157fae */ /* 0x0009e2000e121848 */
[----:B------:R-:W-:Y:S01]  /*e910*/  ISETP.GE.U32.AND P4, PT, R251, 0x7fffff4a, PT ;  /* 0x7fffff4afb00780c */ /* 0x000fe20003f86070 */
[----:B------:R-:W-:Y:S02]  /*e920*/  IMAD R251, R20, 0x16, RZ ;  /* 0x0000001614fb7824 */ /* 0x000fe400078e02ff */
[C---:B---3--:R-:W-:Y:S01]  /*e930*/  IMAD.WIDE R26, R252.reuse, 0x4, R14 ;  /* 0x00000004fc1a7825 */ /* 0x048fe200078e020e */
[----:B------:R3:W-:Y:S04]  /*e940*/  STL.64 [R1+0xdc8], R30 ;  /* 0x000dc81e01007387 */ /* 0x0007e80000100a00 */
[----:B------:R3:W-:Y:S01]  /*e950*/  LDGSTS.E [R21+0x4], desc[UR8][R30.64], !P5 ;  /* 0x000040001e157fae */ /* 0x0007e2000e921848 */
[----:B----4-:R-:W-:-:S03]  /*e960*/  IMAD.WIDE R24, R252, 0x4, R12 ;  /* 0x00000004fc187825 */ /* 0x010fc600078e020c */
[----:B------:R4:W-:Y:S01]  /*e970*/  STL.64 [R1+0xdc0], R28 ;  /* 0x000dc01c01007387 */ /* 0x0009e20000100a00 */
[----:B------:R-:W-:-:S03]  /*e980*/  VIADD R252, R34, 0xffffffc8 ;  /* 0xffffffc822fc7836 */ /* 0x000fc60000000000 */
[----:B------:R4:W-:Y:S04]  /*e990*/  LDGSTS.E [R21+0x4004], desc[UR8][R28.64], !P5 ;  /* 0x040040001c157fae */ /* 0x0009e8000e921848 */
[----:B------:R1:W-:Y:S01]  /*e9a0*/  STL.64 [R1+0xdb8], R26 ;  /* 0x000db81a01007387 */ /* 0x0003e20000100a00 */
[----:B---3--:R-:W-:-:S03]  /*e9b0*/  IMAD.WIDE R30, R251, 0x4, R18 ;  /* 0x00000004fb1e7825 */ /* 0x008fc600078e0212 */
[----:B------:R1:W-:Y:S04]  /*e9c0*/  LDGSTS.E [R21+0x8004], desc[UR8][R26.64], !P5 ;  /* 0x080040001a157fae */ /* 0x0003e8000e921848 */
[----:B------:R3:W-:Y:S01]  /*e9d0*/  STL.64 [R1+0xdb0], R24 ;  /* 0x000db01801007387 */ /* 0x0007e20000100a00 */
[----:B----4-:R-:W-:-:S03]  /*e9e0*/  IMAD.WIDE R28, R251, 0x4, R16 ;  /* 0x00000004fb1c7825 */ /* 0x010fc600078e0210 */
        /* <DEDUP_REMOVED lines=8> */
[----:B------:R-:W-:-:S03]  /*ea70*/  VIADD R251, R6, 0xffffffab ;  /* 0xffffffab06fb7836 */ /* 0x000fc60000000000 */
[----:B------:R3:W-:Y:S01]  /*ea80*/  LDGSTS.E [R21+0x4008], desc[UR8][R28.64], !P6 ;  /* 0x040080001c157fae */ /* 0x0007e2000f121848 */
[----:B------:R-:W4:Y:S03]  /*ea90*/  LDC R6, c[0x0][0x230] ;  /* 0x00008c00ff067b82 */ /* 0x000f260000000800 */
[----:B------:R2:W-:Y:S01]  /*eaa0*/  STL.64 [R1+0xd98], R26 ;  /* 0x000d981a01007387 */ /* 0x0005e20000100a00 */
[----:B-1----:R-:W-:-:S03]  /*eab0*/  IMAD.WIDE R30, R252, 0x4, R18 ;  /* 0x00000004fc1e7825 */ /* 0x002fc600078e0212 */
[----:B------:R2:W-:Y:S04]  /*eac0*/  LDGSTS.E [R21+0x8008], desc[UR8][R26.64], !P6 ;  /* 0x080080001a157fae */ /* 0x0005e8000f121848 */
[----:B------:R1:W-:Y:S01]  /*ead0*/  STL.64 [R1+0xd90], R24 ;  /* 0x000d901801007387 */ /* 0x0003e20000100a00 */
[----:B---3--:R-:W-:-:S03]  /*eae0*/  IMAD.WIDE R28, R252, 0x4, R16 ;  /* 0x00000004fc1c7825 */ /* 0x008fc600078e0210 */
[----:B------:R1:W-:Y:S01]  /*eaf0*/  LDGSTS.E [R21+0xc008], desc[UR8][R24.64], !P6 ;  /* 0x0c00800018157fae */ /* 0x0003e2000f121848 */
[----:B------:R-:W-:Y:S01]  /*eb00*/  ISETP.GE.U32.AND P6, PT, R251, 0x7fffff2c, PT ;  /* 0x7fffff2cfb00780c */ /* 0x000fe20003fc6070 */
[----:B------:R-:W-:Y:S02]  /*eb10*/  IMAD R251, R20, 0x34, RZ ;  /* 0x0000003414fb7824 */ /* 0x000fe400078e02ff */
[C---:B--2---:R-:W-:Y:S01]  /*eb20*/  IMAD.WIDE R26, R252.reuse, 0x4, R14 ;  /* 0x00000004fc1a7825 */ /* 0x044fe200078e020e */
[----:B------:R2:W-:Y:S04]  /*eb30*/  STL.64 [R1+0xd88], R30 ;  /* 0x000d881e01007387 */ /* 0x0005e80000100a00 */
[----:B------:R2:W-:Y:S01]  /*eb40*/  LDGSTS.E [R21+0xc], desc[UR8][R30.64], !P1 ;  /* 0x0000c0001e157fae */ /* 0x0005e2000c921848 */
[----:B-1----:R-:W-:Y:S01]  /*eb50*/  IMAD.WIDE R24, R252, 0x4, R12 ;  /* 0x00000004fc187825 */ /* 0x002fe200078e020c */
[----:B------:R-:W-:-:S02]  /*eb60*/  IADD3 R252, R2, -0x56, RZ ;  /* 0xffffffaa02fc7810 */ /* 0x000fc40007ffe0ff */
[----:B------:R1:W-:Y:S01]  /*eb70*/  STL.64 [R1+0xd80], R28 ;  /* 0x000d801c01007387 */ /* 0x0003e20000100a00 */
[----:B------:R-:W3:Y:S03]  /*eb80*/  LDC R2, c[0x0][0x230] ;  /* 0x00008c00ff027b82 */ /* 0x000ee60000000800 */
[----:B------:R1:W-:Y:S01]  /*eb90*/  LDGSTS.E [R21+0x400c], desc[UR8][R28.64], !P1 ;  /* 0x0400c0001c157fae */ /* 0x0003e2000c921848 */
[----:B--2---:R-:W-:-:S03]  /*eba0*/  IMAD.WIDE R30, R251, 0x4, R18 ;  /* 0x00000004fb1e7825 */ /* 0x004fc600078e0212 */
[----:B------:R2:W-:Y:S04]  /*ebb0*/  STL.64 [R1+0xd78], R26 ;  /* 0x000d781a01007387 */ /* 0x0005e80000100a00 */
        /* <DEDUP_REMOVED lines=9> */
[----:B----4-:R-:W-:-:S03]  /*ec50*/  IMAD.WIDE R24, R251, 0x4, R12 ;  /* 0x00000004fb187825 */ /* 0x010fc600078e020c */
        /* <DEDUP_REMOVED lines=8> */
[----:B--2---:R-:W-:-:S03]  /*ece0*/  IMAD.WIDE R28, R252, 0x4, R16 ;  /* 0x00000004fc1c7825 */ /* 0x004fc600078e0210 */
        /* <DEDUP_REMOVED lines=22> */
[----:B--2---:R-:W-:-:S03]  /*ee50*/  IMAD.WIDE R24, R251, 0x4, R12 ;  /* 0x00000004fb187825 */ /* 0x004fc600078e020c */
        /* <DEDUP_REMOVED lines=13> */
[----:B------:R-:W-:Y:S03]  /*ef30*/  LDGSTS.E [R21+0x1000c], desc[UR8][R30.64], !P5 ;  /* 0x1000c0001e157fae */ /* 0x000fe6000e921848 */
[----:B------:R-:W-:Y:S01]  /*ef40*/  IMAD.WIDE R204, R251, 0x4, R18 ;  /* 0x00000004fbcc7825 */ /* 0x000fe200078e0212 */
[----:B------:R2:W-:Y:S03]  /*ef50*/  LDGSTS.E [R21+0x1400c], desc[UR8][R28.64], !P5 ;  /* 0x1400c0001c157fae */ /* 0x0005e6000e921848 */
[----:B-1----:R-:W-:Y:S01]  /*ef60*/  IMAD.WIDE R24, R252, 0x4, R12 ;  /* 0x00000004fc187825 */ /* 0x002fe200078e020c */
[----:B------:R-:W-:Y:S01]  /*ef70*/  IADD3 R252, R3, -0x76, RZ ;  /* 0xffffff8a03fc7810 */ /* 0x000fe20007ffe0ff */
[----:B------:R-:W-:Y:S01]  /*ef80*/  LDGSTS.E [R21+0x1800c], desc[UR8][R26.64], !P5 ;  /* 0x1800c0001a157fae */ /* 0x000fe2000e921848 */
[----:B------:R-:W1:Y:S01]  /*ef90*/  LDC R3, c[0x0][0x230] ;  /* 0x00008c00ff037b82 */ /* 0x000e620000000800 */
[----:B------:R-:W-:-:S02]  /*efa0*/  IMAD.WIDE R188, R251, 0x4, R16 ;  /* 0x00000004fbbc7825 */ /* 0x000fc400078e0210 */
[----:B------:R3:W-:Y:S01]  /*efb0*/  LDGSTS.E [R21+0x1c00c], desc[UR8][R24.64], !P5 ;  /* 0x1c00c00018157fae */ /* 0x0007e2000e921848 */
[----:B------:R-:W-:Y:S01]  /*efc0*/  ISETP.GE.U32.AND P5, PT, R252, 0x7fffff0b, PT ;  /* 0x7fffff0bfc00780c */ /* 0x000fe20003fa6070 */
[C---:B------:R-:W-:Y:S02]  /*efd0*/  IMAD.WIDE R172, R251.reuse, 0x4, R14 ;  /* 0x00000004fbac7825 */ /* 0x040fe400078e020e */
[----:B------:R-:W-:Y:S02]  /*efe0*/  LDGSTS.E [R21+0x20000], desc[UR8][R204.64], !P6 ;  /* 0x20000000cc157fae */ /* 0x000fe4000f121848 */
[----:B------:R-:W-:Y:S02]  /*eff0*/  IMAD.WIDE R156, R251, 0x4, R12 ;  /* 0x00000004fb9c7825 */ /* 0x000fe400078e020c */
[----:B------:R-:W-:Y:S02]  /*f000*/  LDGSTS.E [R21+0x24000], desc[UR8][R188.64], !P6 ;  /* 0x24000000bc157fae */ /* 0x000fe4000f121848 */
[----:B------:R-:W-:-:S02]  /*f010*/  VIADD R251, R6, 0xffffff89 ;  /* 0xffffff8906fb7836 */ /* 0x000fc40000000000 */
[----:B------:R-:W3:Y:S01]  /*f020*/  LDC R6, c[0x0][0x230] ;  /* 0x00008c00ff067b82 */ /* 0x000ee20000000800 */
[----:B------:R-:W-:Y:S01]  /*f030*/  IMAD R252, R20, 0x55, RZ ;  /* 0x0000005514fc7824 */ /* 0x000fe200078e02ff */
[----:B------:R-:W-:Y:S03]  /*f040*/  LDGSTS.E [R21+0x28000], desc[UR8][R172.64], !P6 ;  /* 0x28000000ac157fae */ /* 0x000fe6000f121848 */
[C---:B------:R-:W-:Y:S01]  /*f050*/  IMAD.WIDE R140, R252.reuse, 0x4, R18 ;  /* 0x00000004fc8c7825 */ /* 0x040fe200078e0212 */
[----:B------:R-:W-:Y:S01]  /*f060*/  LDGSTS.E [R21+0x2c000], desc[UR8][R156.64], !P6 ;  /* 0x2c0000009c157fae */ /* 0x000fe2000f121848 */
[----:B------:R-:W-:Y:S02]  /*f070*/  ISETP.GE.U32.AND P6, PT, R251, 0x7fffff0a, PT ;  /* 0x7fffff0afb00780c */ /* 0x000fe40003fc6070 */
[C---:B------:R-:W-:Y:S01]  /*f080*/  IMAD.WIDE R124, R252.reuse, 0x4, R16 ;  /* 0x00000004fc7c7825 */ /* 0x040fe200078e0210 */
[----:B------:R-:W-:Y:S03]  /*f090*/  STL.64 [R1+0x988], R30 ;  /* 0x0009881e01007387 */ /* 0x000fe60000100a00 */
[C---:B------:R-:W-:Y:S01]  /*f0a0*/  IMAD.WIDE R108, R252.reuse, 0x4, R14 ;  /* 0x00000004fc6c7825 */ /* 0x040fe200078e020e */
[----:B------:R2:W-:Y:S03]  /*f0b0*/  STL.64 [R1+0x980], R28 ;  /* 0x0009801c01007387 */ /* 0x0005e60000100a00 */
[----:B------:R-:W-:Y:S01]  /*f0c0*/  IMAD.WIDE R92, R252, 0x4, R12 ;  /* 0x00000004fc5c7825 */ /* 0x000fe200078e020c */
[----:B------:R-:W-:Y:S03]  /*f0d0*/  LDGSTS.E [R21+0x20004], desc[UR8][R140.64], !P1 ;  /* 0x200040008c157fae */ /* 0x000fe6000c921848 */
[----:B----4-:R-:W-:Y:S01]  /*f0e0*/  VIADD R252, R2, 0xffffff88 ;  /* 0xffffff8802fc7836 */ /* 0x010fe20000000000 */
[----:B------:R-:W-:Y:S01]  /*f0f0*/  LDGSTS.E [R21+0x24004], desc[UR8][R124.64], !P1 ;  /* 0x240040007c157fae */ /* 0x000fe2000c921848 */
[----:B------:R-:W4:Y:S01]  /*f100*/  LDC R2, c[0x0][0x230] ;  /* 0x00008c00ff027b82 */ /* 0x000f220000000800 */
[----:B------:R-:W-:-:S02]  /*f110*/  IMAD R251, R20, 0x56, RZ ;  /* 0x0000005614fb7824 */ /* 0x000fc400078e02ff */
[----:B------:R-:W-:Y:S02]  /*f120*/  LDGSTS.E [R21+0x28004], desc[UR8][R108.64], !P1 ;  /* 0x280040006c157fae */ /* 0x000fe4000c921848 */
[C---:B------:R-:W-:Y:S02]  /*f130*/  IMAD.WIDE R76, R251.reuse, 0x4, R18 ;  /* 0x00000004fb4c7825 */ /* 0x040fe400078e0212 */
[----:B------:R-:W-:Y:S01]  /*f140*/  LDGSTS.E [R21+0x2c004], desc[UR8][R92.64], !P1 ;  /* 0x2c0040005c157fae */ /* 0x000fe2000c921848 */
[----:B------:R-:W-:Y:S01]  /*f150*/  ISETP.GE.U32.AND P1, PT, R252, 0x7fffff09, PT ;  /* 0x7fffff09fc00780c */ /* 0x000fe20003f26070 */
[C---:B------:R-:W-:Y:S02]  /*f160*/  IMAD.WIDE R60, R251.reuse, 0x4, R16 ;  /* 0x00000004fb3c7825 */ /* 0x040fe400078e0210 */
[----:B------:R-:W-:Y:S02]  /*f170*/  LDGSTS.E [R21+0x20008], desc[UR8][R76.64], !P2 ;  /* 0x200080004c157fae */ /* 0x000fe4000d121848 */
[----:B------:R-:W-:-:S02]  /*f180*/  IMAD.WIDE R44, R251, 0x4, R14 ;  /* 0x00000004fb2c7825 */ /* 0x000fc400078e020e */
[----:B------:R-:W-:Y:S02]  /*f190*/  LDGSTS.E [R21+0x24008], desc[UR8][R60.64], !P2 ;  /* 0x240080003c157fae */ /* 0x000fe4000d121848 */
[----:B--2---:R-:W-:Y:S02]  /*f1a0*/  IMAD.WIDE R28, R251, 0x4, R12 ;  /* 0x00000004fb1c7825 */ /* 0x004fe400078e020c */
[----:B------:R-:W-:Y:S02]  /*f1b0*/  LDGSTS.E [R21+0x28008], desc[UR8][R44.64], !P2 ;  /* 0x280080002c157fae */ /* 0x000fe4000d121848 */
[----:B-1----:R-:W-:Y:S02]  /*f1c0*/  VIADD R251, R3, 0xffffffe7 ;  /* 0xffffffe703fb7836 */ /* 0x002fe40000000000 */
[----:B------:R-:W1:Y:S01]  /*f1d0*/  LDC R3, c[0x0][0x230] ;  /* 0x00008c00ff037b82 */ /* 0x000e620000000800 */
[C---:B------:R-:W-:Y:S01]  /*f1e0*/  IMAD R252, R20.reuse, 0x57, RZ ;  /* 0x0000005714fc7824 */ /* 0x040fe200078e02ff */
[----:B------:R-:W-:Y:S01]  /*f1f0*/  LDGSTS.E [R21+0x2c008], desc[UR8][R28.64], !P2 ;  /* 0x2c0080001c157fae */ /* 0x000fe2000d121848 */
[----:B------:R-:W-:Y:S01]  /*f200*/  ISETP.GE.U32.AND P2, PT, R251, 0x7fffff68, PT ;  /* 0x7fffff68fb00780c */ /* 0x000fe20003f46070 */
[----:B------:R-:W-:-:S02]  /*f210*/  IMAD R251, R20, 0x74, RZ ;  /* 0x0000007414fb7824 */ /* 0x000fc400078e02ff */
[C---:B------:R-:W-:Y:S01]  /*f220*/  IMAD.WIDE R218, R252.reuse, 0x4, R18 ;  /* 0x00000004fcda7825 */ /* 0x040fe200078e0212 */
[----:B------:R-:W-:Y:S03]  /*f230*/  STL.64 [R1+0x978], R26 ;  /* 0x0009781a01007387 */ /* 0x000fe60000100a00 */
[C---:B------:R-:W-:Y:S01]  /*f240*/  IMAD.WIDE R202, R252.reuse, 0x4, R16 ;  /* 0x00000004fcca7825 */ /* 0x040fe200078e0210 */
[----:B------:R2:W-:Y:S03]  /*f250*/  LDGSTS.E [R21+0x2000c], desc[UR8][R218.64], !P3 ;  /* 0x2000c000da157fae */ /* 0x0005e6000d921848 */
[C---:B------:R-:W-:Y:S01]  /*f260*/  IMAD.WIDE R186, R252.reuse, 0x4, R14 ;  /* 0x00000004fcba7825 */ /* 0x040fe200078e020e */
[----:B------:R2:W-:Y:S03]  /*f270*/  LDGSTS.E [R21+0x2400c], desc[UR8][R202.64], !P3 ;  /* 0x2400c000ca157fae */ /* 0x0005e6000d921848 */
[----:B------:R-:W-:Y:S01]  /*f280*/  IMAD.WIDE R170, R252, 0x4, R12 ;  /* 0x00000004fcaa7825 */ /* 0x000fe200078e020c */
[----:B---3--:R-:W-:Y:S01]  /*f290*/  IADD3 R252, R6, -0x1a, RZ ;  /* 0xffffffe606fc7810 */ /* 0x008fe20007ffe0ff */
[----:B------:R-:W-:Y:S01]  /*f2a0*/  LDGSTS.E [R21+0x2800c], desc[UR8][R186.64], !P3 ;  /* 0x2800c000ba157fae */ /* 0x000fe2000d921848 */
[----:B------:R-:W3:Y:S01]  /*f2b0*/  LDC R6, c[0x0][0x230] ;  /* 0x00008c00ff067b82 */ /* 0x000ee20000000800 */
[----:B------:R-:W-:-:S02]  /*f2c0*/  IMAD.WIDE R144, R251, 0x4, R18 ;  /* 0x00000004fb907825 */ /* 0x000fc400078e0212 */
[----:B------:R-:W-:Y:S01]  /*f2d0*/  LDGSTS.E [R21+0x2c00c], desc[UR8][R170.64], !P3 ;  /* 0x2c00c000aa157fae */ /* 0x000fe2000d921848 */
[----:B------:R-:W-:Y:S01]  /*f2e0*/  ISETP.GE.U32.AND P3, PT, R252, 0x7fffff67, PT ;  /* 0x7fffff67fc00780c */ /* 0x000fe20003f66070 */
[C---:B------:R-:W-:Y:S02]  /*f2f0*/  IMAD.WIDE R160, R251.reuse, 0x4, R16 ;  /* 0x00000004fba07825 */ /* 0x040fe400078e0210 */
[----:B------:R2:W-:Y:S02]  /*f300*/  STL.64 [R1+0x970], R24 ;  /* 0x0009701801007387 */ /* 0x0005e40000100a00 */
[C---:B------:R-:W-:Y:S02]  /*f310*/  IMAD.WIDE R176, R251.reuse, 0x4, R14 ;  /* 0x00000004fbb07825 */ /* 0x040fe400078e020e */
[----:B------:R-:W-:Y:S02]  /*f320*/  LDGSTS.E [R21+0x30000], desc[UR8][R144.64], !P4 ;  /* 0x3000000090157fae */ /* 0x000fe4000e121848 */
[----:B------:R-:W-:-:S02]  /*f330*/  IMAD.WIDE R192, R251, 0x4, R12 ;  /* 0x00000004fbc07825 */ /* 0x000fc400078e020c */
[----:B------:R-:W-:Y:S02]  /*f340*/  STL.64 [R1+0x2358], R204 ;  /* 0x002358cc01007387 */ /* 0x000fe40000100a00 */
[----:B----4-:R-:W-:Y:S02]  /*f350*/  VIADD R251, R2, 0xffffffe5 ;  /* 0xffffffe502fb7836 */ /* 0x010fe40000000000 */
[----:B------:R-:W4:Y:S01]  /*f360*/  LDC R2, c[0x0][0x230] ;  /* 0x00008c00ff027b82 */ /* 0x000f220000000800 */
        /* <DEDUP_REMOVED lines=9> */
[----:B------:R-:W-:Y:S01]  /*f400*/  LDGSTS.E [R21+0x3c000], desc[UR8][R192.64], !P4 ;  /* 0x3c000000c0157fae */ /* 0x000fe2000e121848 */
[----:B------:R-:W-:-:S02]  /*f410*/  ISETP.GE.U32.AND P4, PT, R251, 0x7fffff66, PT ;  /* 0x7fffff66fb00780c */ /* 0x000fc40003f86070 */
[----:B-1----:R-:W-:Y:S01]  /*f420*/  VIADD R252, R3, 0xffffffe4 ;  /* 0xffffffe403fc7836 */ /* 0x002fe20000000000 */
[----:B------:R-:W-:Y:S01]  /*f430*/  STL.64 [R1+0x2370], R156 ;  /* 0x0023709c01007387 */ /* 0x000fe20000100a00 */
[----:B------:R-:W1:Y:S01]  /*f440*/  LDC R3, c[0x0][0x230] ;  /* 0x00008c00ff037b82 */ /* 0x000e620000000800 */
[----:B------:R-:W-:Y:S02]  /*f450*/  IMAD R251, R20, 0x76, RZ ;  /* 0x0000007614fb7824 */ /* 0x000fe400078e02ff */
[----:B------:R-:W-:Y:S02]  /*f460*/  STL.64 [R1+0x2378], R140 ;  /* 0x0023788c01007387 */ /* 0x000fe40000100a00 */
[C---:B------:R-:W-:Y:S02]  /*f470*/  IMAD.WIDE R66, R251.reuse, 0x4, R18 ;  /* 0x00000004fb427825 */ /* 0x040fe400078e0212 */
[----:B------:R-:W-:Y:S02]  /*f480*/  STL.64 [R1+0x2380], R124 ;  /* 0x0023807c01007387 */ /* 0x000fe40000100a00 */
[----:B------:R-:W-:-:S02]  /*f490*/  IMAD.WIDE R82, R251, 0x4, R16 ;  /* 0x00000004fb527825 */ /* 0x000fc400078e0210 */
[----:B------:R-:W-:Y:S02]  /*f4a0*/  STL.64 [R1+0x2388], R108 ;  /* 0x0023886c01007387 */ /* 0x000fe40000100a00 */
[C---:B------:R-:W-:Y:S02]  /*f4b0*/  IMAD.WIDE R98, R251.reuse, 0x4, R14 ;  /* 0x00000004fb627825 */ /* 0x040fe400078e020e */
[----:B------:R-:W-:Y:S02]  /*f4c0*/  STL.64 [R1+0x2390], R92 ;  /* 0x0023905c01007387 */ /* 0x000fe40000100a00 */
[----:B------:R-:W-:Y:S02]  /*f4d0*/  IMAD.WIDE R114, R251, 0x4, R12 ;  /* 0x00000004fb727825 */ /* 0x000fe400078e020c */
[----:B------:R-:W-:Y:S02]  /*f4e0*/  LDGSTS.E [R21+0x30004], desc[UR8][R208.64], !P5 ;  /* 0x30004000d0157fae */ /* 0x000fe4000e921848 */
[----:B---3--:R-:W-:-:S02]  /*f4f0*/  VIADD R251, R6, 0xffffffc7 ;  /* 0xffffffc706fb7836 */ /* 0x008fc40000000000 */
[----:B------:R-:W-:Y:S01]  /*f500*/  STL.64 [R1+0x2398], R76 ;  /* 0x0023984c01007387 */ /* 0x000fe20000100a00 */
[----:B------:R-:W3:Y:S03]  /*f510*/  LDC R6, c[0x0][0x230] ;  /* 0x00008c00ff067b82 */ /* 0x000ee60000000800 */
        /* <DEDUP_REMOVED lines=8> */
[C---:B------:R-:W-:Y:S02]  /*f5a0*/  IMAD.WIDE R130, R252.reuse, 0x4, R18 ;  /* 0x00000004fc827825 */ /* 0x040fe400078e0212 */
[----:B------:R1:W-:Y:S02]  /*f5b0*/  STL.64 [R1+0x23b8], R218 ;  /* 0x0023b8da01007387 */ /* 0x0003e40000100a00 */
[C---:B------:R-:W-:Y:S02]  /*f5c0*/  IMAD.WIDE R146, R252.reuse, 0x4, R16 ;  /* 0x00000004fc927825 */ /* 0x040fe400078e0210 */
[----:B------:R1:W-:Y:S02]  /*f5d0*/  STL.64 [R1+0x23c0], R202 ;  /* 0x0023c0ca01007387 */ /* 0x0003e40000100a00 */
[----:B------:R-:W-:-:S02]  /*f5e0*/  IMAD.WIDE R162, R252, 0x4, R14 ;  /* 0x00000004fca27825 */ /* 0x000fc400078e020e */
[----:B------:R-:W-:Y:S02]  /*f5f0*/  STL.64 [R1+0x23c8], R186 ;  /* 0x0023c8ba01007387 */ /* 0x000fe40000100a00 */
[----:B------:R-:W-:Y:S01]  /*f600*/  IMAD.WIDE R178, R252, 0x4, R12 ;  /* 0x00000004fcb27825 */ /* 0x000fe200078e020c */
[----:B----4-:R-:W-:Y:S01]  /*f610*/  IADD3 R252, R2, -0x3a, RZ ;  /* 0xffffffc602fc7810 */ /* 0x010fe20007ffe0ff */
[----:B------:R-:W-:Y:S01]  /*f620*/  STL.64 [R1+0x23d0], R170 ;  /* 0x0023d0aa01007387 */ /* 0x000fe20000100a00 */
[----:B------:R-:W4:Y:S03]  /*f630*/  LDC R2, c[0x0][0x230] ;  /* 0x00008c00ff027b82 */ /* 0x000f260000000800 */
        /* <DEDUP_REMOVED lines=11> */
[C---:B--2---:R-:W-:Y:S02]  /*f6f0*/  IMAD.WIDE R24, R251.reuse, 0x4, R18 ;  /* 0x00000004fb187825 */ /* 0x044fe400078e0212 */
[----:B------:R-:W-:Y:S02]  /*f700*/  STL.64 [R1+0x2400], R224 ;  /* 0x002400e001007387 */ /* 0x000fe40000100a00 */
[C---:B-1----:R-:W-:Y:S02]  /*f710*/  IMAD.WIDE R218, R251.reuse, 0x4, R16 ;  /* 0x00000004fbda7825 */ /* 0x042fe400078e0210 */
[----:B------:R-:W-:Y:S02]  /*f720*/  STL.64 [R1+0x2408], R34 ;  /* 0x0024082201007387 */ /* 0x000fe40000100a00 */
[----:B------:R-:W-:-:S02]  /*f730*/  IMAD.WIDE R202, R251, 0x4, R14 ;  /* 0x00000004fbca7825 */ /* 0x000fc400078e020e */
[----:B------:R-:W-:Y:S02]  /*f740*/  STL.64 [R1+0x2410], R50 ;  /* 0x0024103201007387 */ /* 0x000fe40000100a00 */
[----:B------:R-:W-:Y:S02]  /*f750*/  IMAD.WIDE R28, R251, 0x4, R12 ;  /* 0x00000004fb1c7825 */ /* 0x000fe400078e020c */
[----:B------:R-:W-:Y:S02]  /*f760*/  LDGSTS.E [R21+0x3000c], desc[UR8][R130.64], !P1 ;  /* 0x3000c00082157fae */ /* 0x000fe4000c921848 */
[----:B------:R-:W-:Y:S02]  /*f770*/  VIADD R251, R3, 0xffffffc5 ;  /* 0xffffffc503fb7836 */ /* 0x000fe40000000000 */
[----:B------:R-:W-:Y:S01]  /*f780*/  STL.64 [R1+0x2418], R66 ;  /* 0x0024184201007387 */ /* 0x000fe20000100a00 */
[----:B------:R-:W1:Y:S03]  /*f790*/  LDC R3, c[0x0][0x230] ;  /* 0x00008c00ff037b82 */ /* 0x000e660000000800 */
        /* <DEDUP_REMOVED lines=13> */
[----:B------:R-:W-:Y:S04]  /*f870*/  STL.64 [R1+0x2448], R162 ;  /* 0x002448a201007387 */ /* 0x000fe80000100a00 */
[----:B------:R-:W-:Y:S04]  /*f880*/  STL.64 [R1+0x2450], R178 ;  /* 0x002450b201007387 */ /* 0x000fe80000100a00 */
[----:B------:R2:W-:Y:S04]  /*f890*/  STL.64 [R1+0xd68], R24 ;  /* 0x000d681801007387 */ /* 0x0005e80000100a00 */
[----:B------:R2:W-:Y:S04]  /*f8a0*/  LDGSTS.E [R250], desc[UR8][R24.64], !P2 ;  /* 0x0000000018fa7fae */ /* 0x0005e8000d121848 */
[----:B------:R4:W-:Y:S04]  /*f8b0*/  LDGSTS.E [R250+0x4000], desc[UR8][R218.64], !P2 ;  /* 0x04000000dafa7fae */ /* 0x0009e8000d121848 */
[----:B------:R4:W-:Y:S01]  /*f8c0*/  STL.64 [R1+0x2488], R218 ;  /* 0x002488da01007387 */ /* 0x0009e20000100a00 */
[----:B--2---:R-:W-:-:S03]  /*f8d0*/  IMAD.WIDE R24, R252, 0x4, R12 ;  /* 0x00000004fc187825 */ /* 0x004fc600078e020c */
[----:B------:R2:W-:Y:S01]  /*f8e0*/  LDGSTS.E [R250+0x8000], desc[UR8][R202.64], !P2 ;  /* 0x08000000cafa7fae */ /* 0x0005e2000d121848 */
[----:B---3--:R-:W-:-:S03]  /*f8f0*/  VIADD R252, R6, 0xffffffc4 ;  /* 0xffffffc406fc7836 */ /* 0x008fc60000000000 */
[----:B------:R2:W-:Y:S01]  /*f900*/  STL.64 [R1+0x2490], R202 ;  /* 0x002490ca01007387 */ /* 0x0005e20000100a00 */
[----:B------:R-:W3:Y:S01]  /*f910*/  LDC R6, c[0x0][0x230] ;  /* 0x00008c00ff067b82 */ /* 0x000ee20000000800 */
[----:B----4-:R-:W-:Y:S02]  /*f920*/  IMAD.MOV.U32 R218, RZ, RZ, R72 ;  /* 0x000000ffffda7224 */ /* 0x010fe400078e0048 */
[----:B------:R4:W-:Y:S01]  /*f930*/  LDGSTS.E [R250+0xc000], desc[UR8][R28.64], !P2 ;  /* 0x0c0000001cfa7fae */ /* 0x0009e2000d121848 */
[----:B------:R-:W-:Y:S01]  /*f940*/  ISETP.GE.U32.AND P2, PT, R251, 0x7fffff46, PT ;  /* 0x7fffff46fb00780c */ /* 0x000fe20003f46070 */
[----:B------:R-:W-:Y:S02]  /*f950*/  IMAD R251, R20, 0x1a, RZ ;  /* 0x0000001a14fb7824 */ /* 0x000fe400078e02ff */
[----:B------:R4:W-:Y:S01]  /*f960*/  STL.64 [R1+0x2498], R28 ;  /* 0x0024981c01007387 */ /* 0x0009e20000100a00 */
[----:B------:R-:W-:Y:S02]  /*f970*/  IMAD.MOV.U32 R219, RZ, RZ, R73 ;  /* 0x000000ffffdb7224 */ /* 0x000fe400078e0049 */
[----:B------:R-:W-:Y:S01]  /*f980*/  IMAD.WIDE R224, R251, 0x4, R12 ;  /* 0x00000004fbe07825 */ /* 0x000fe200078e020c */
[----:B------:R-:W-:Y:S01]  /*f990*/  STL.64 [R1+0xd48], R32 ;  /* 0x000d482001007387 */ /* 0x000fe20000100a00 */
[----:B--2---:R-:W-:-:S02]  /*f9a0*/  MOV R203, R89 ;  /* 0x0000005900cb7202 */ /* 0x004fc40000000f00 */
[----:B------:R-:W-:Y:S01]  /*f9b0*/  IMAD.MOV.U32 R202, RZ, RZ, R88 ;  /* 0x000000ffffca7224 */ /* 0x000fe200078e0058 */
[----:B------:R-:W-:Y:S04]  /*f9c0*/  LDGSTS.E [R250+0x4], desc[UR8][R32.64], !P3 ;  /* 0x0000400020fa7fae */ /* 0x000fe8000d921848 */
[----:B------:R-:W-:Y:S01]  /*f9d0*/  STL.64 [R1+0xd40], R30 ;  /* 0x000d401e01007387 */ /* 0x000fe20000100a00 */
[----:B----4-:R-:W-:-:S03]  /*f9e0*/  IMAD.WIDE R28, R251, 0x4, R18 ;  /* 0x00000004fb1c7825 */ /* 0x010fc600078e0212 */
        /* <DEDUP_REMOVED lines=8> */
[----:B------:R2:W-:Y:S03]  /*fa70*/  LDGSTS.E [R250+0x8], desc[UR8][R28.64], !P4 ;  /* 0x000080001cfa7fae */ /* 0x0005e6000e121848 */
[----:B------:R-:W-:Y:S01]  /*fa80*/  IMAD.WIDE R208, R252, 0x4, R18 ;  /* 0x00000004fcd07825 */ /* 0x000fe200078e0212 */
[----:B------:R-:W-:Y:S03]  /*fa90*/  LDGSTS.E [R250+0x4008], desc[UR8][R26.64], !P4 ;  /* 0x040080001afa7fae */ /* 0x000fe6000e121848 */
[----:B----4-:R-:W-:Y:S01]  /*faa0*/  IMAD.WIDE R24, R251, 0x4, R14 ;  /* 0x00000004fb187825 */ /* 0x010fe200078e020e */
[----:B------:R2:W-:Y:S03]  /*fab0*/  STL.64 [R1+0xd28], R28 ;  /* 0x000d281c01007387 */ /* 0x0005e60000100a00 */
[----:B------:R-:W-:Y:S01]  /*fac0*/  VIADD R251, R2, 0xffffffa7 ;  /* 0xffffffa702fb7836 */ /* 0x000fe20000000000 */
[----:B------:R-:W-:Y:S01]  /*fad0*/  LDGSTS.E [R250+0x8008], desc[UR8][R24.64], !P4 ;  /* 0x0800800018fa7fae */ /* 0x000fe2000e121848 */
[----:B------:R-:W4:Y:S01]  /*fae0*/  LDC R2, c[0x0][0x230] ;  /* 0x00008c00ff027b82 */ /* 0x000f220000000800 */
[----:B------:R-:W-:-:S02]  /*faf0*/  IMAD.WIDE R192, R252, 0x4, R16 ;  /* 0x00000004fcc07825 */ /* 0x000fc400078e0210 */
[----:B------:R4:W-:Y:S01]  /*fb00*/  LDGSTS.E [R250+0xc008], desc[UR8][R224.64], !P4 ;  /* 0x0c008000e0fa7fae */ /* 0x0009e2000e121848 */
[----:B------:R-:W-:Y:S01]  /*fb10*/  ISETP.GE.U32.AND P4, PT, R251, 0x7fffff28, PT ;  /* 0x7fffff28fb00780c */ /* 0x000fe20003f86070 */
[C---:B------:R-:W-:Y:S02]  /*fb20*/  IMAD.WIDE R186, R252.reuse, 0x4, R14 ;  /* 0x00000004fcba7825 */ /* 0x040fe400078e020e */
[----:B------:R-:W-:Y:S02]  /*fb30*/  LDGSTS.E [R250+0xc], desc[UR8][R208.64], !P5 ;  /* 0x0000c000d0fa7fae */ /* 0x000fe4000e921848 */
[----:B------:R-:W-:Y:S01]  /*fb40*/  IMAD.WIDE R178, R252, 0x4, R12 ;  /* 0x00000004fcb27825 */ /* 0x000fe200078e020c */
[----:B-1----:R-:W-:Y:S01]  /*fb50*/  IADD3 R252, R3, -0x5a, RZ ;  /* 0xffffffa603fc7810 */ /* 0x002fe20007ffe0ff */
[----:B------:R1:W-:Y:S01]  /*fb60*/  LDGSTS.E [R250+0x400c], desc[UR8][R192.64], !P5 ;  /* 0x0400c000c0fa7fae */ /* 0x0003e2000e921848 */
[----:B------:R-:W1:Y:S01]  /*fb70*/  LDC R3, c[0x0][0x230] ;  /* 0x00008c00ff037b82 */ /* 0x000e620000000800 */
[----:B------:R-:W-:-:S02]  /*fb80*/  IMAD R251, R20, 0x38, RZ ;  /* 0x0000003814fb7824 */ /* 0x000fc400078e02ff */
[----:B------:R-:W-:Y:S01]  /*fb90*/  LDGSTS.E [R250+0x800c], desc[UR8][R186.64], !P5 ;  /* 0x0800c000bafa7fae */ /* 0x000fe2000e921848 */
[----:B--2---:R-:W-:Y:S02]  /*fba0*/  IMAD R28, R20, 0x1d, RZ ;  /* 0x0000001d141c7824 */ /* 0x004fe400078e02ff */
[C---:B------:R-:W-:Y:S01]  /*fbb0*/  IMAD.WIDE R44, R251.reuse, 0x4, R18 ;  /* 0x00000004fb2c7825 */ /* 0x040fe200078e0212 */
[----:B------:R2:W-:Y:S01]  /*fbc0*/  LDGSTS.E [R250+0xc00c], desc[UR8][R178.64], !P5 ;  /* 0x0c00c000b2fa7fae */ /* 0x0005e2000e921848 */
[----:B------:R-:W-:Y:S02]  /*fbd0*/  ISETP.GE.U32.AND P5, PT, R252, 0x7fffff27, PT ;  /* 0x7fffff27fc00780c */ /* 0x000fe40003fa6070 */
[C---:B------:R-:W-:Y:S01]  /*fbe0*/  IMAD.WIDE R220, R251.reuse, 0x4, R16 ;  /* 0x00000004fbdc7825 */ /* 0x040fe200078e0210 */
[----:B------:R-:W-:Y:S03]  /*fbf0*/  LDGSTS.E [R250+0x10000], desc[UR8][R44.64], !P6 ;  /* 0x100000002cfa7fae */ /* 0x000fe6000f121848 */
[C---:B------:R-:W-:Y:S01]  /*fc00*/  IMAD.WIDE R206, R251.reuse, 0x4, R14 ;  /* 0x00000004fbce7825 */ /* 0x040fe200078e020e */
[----:B------:R-:W-:Y:S03]  /*fc10*/  LDGSTS.E [R250+0x14000], desc[UR8][R220.64], !P6 ;  /* 0x14000000dcfa7fae */ /* 0x000fe6000f121848 */
[----:B------:R-:W-:Y:S01]  /*fc20*/  IMAD.WIDE R190, R251, 0x4, R12 ;  /* 0x00000004fbbe7825 */ /* 0x000fe200078e020c */
[----:B------:R2:W-:Y:S03]  /*fc30*/  LDGSTS.E [R250+0x18000], desc[UR8][R206.64], !P6 ;  /* 0x18000000cefa7fae */ /* 0x0005e6000f121848 */
[----:B---3--:R-:W-:Y:S01]  /*fc40*/  VIADD R251, R6, 0xffffffa5 ;  /* 0xffffffa506fb7836 */ /* 0x008fe20000000000 */
[----:B------:R-:W-:Y:S01]  /*fc50*/  LDGSTS.E [R250+0x1c000], desc[UR8][R190.64], !P6 ;  /* 0x1c000000befa7fae */ /* 0x000fe2000f121848 */
[----:B------:R-:W3:Y:S01]  /*fc60*/  LDC R6, c[0x0][0x230] ;  /* 0x00008c00ff067b82 */ /* 0x000ee20000000800 */
[----:B------:R-:W-:-:S02]  /*fc70*/  IMAD R252, R20, 0x39, RZ ;  /* 0x0000003914fc7824 */ /* 0x000fc400078e02ff */
[----:B------:R-:W-:Y:S01]  /*fc80*/  ISETP.GE.U32.AND P6, PT, R251, 0x7fffff26, PT ;  /* 0x7fffff26fb00780c */ /* 0x000fe20003fc6070 */
[----:B------:R-:W-:Y:S01]  /*fc90*/  IMAD R251, R20, 0x3a, RZ ;  /* 0x0000003a14fb7824 */ /* 0x000fe200078e02ff */
[----:B------:R-:W-:Y:S01]  /*fca0*/  STL.64 [R1+0xd20], R26 ;  /* 0x000d201a01007387 */ /* 0x000fe20000100a00 */
[----:B------:R-:W-:-:S03]  /*fcb0*/  IMAD.WIDE R174, R252, 0x4, R18 ;  /* 0x00000004fcae7825 */ /* 0x000fc600078e0212 */
[----:B------:R-:W-:Y:S01]  /*fcc0*/  STL.64 [R1+0xd18], R24 ;  /* 0x000d181801007387 */ /* 0x000fe20000100a00 */
[----:B------:R-:W-:-:S03]  /*fcd0*/  IMAD.WIDE R158, R252, 0x4, R16 ;  /* 0x00000004fc9e7825 */ /* 0x000fc600078e0210 */
[----:B------:R2:W-:Y:S01]  /*fce0*/  LDGSTS.E [R250+0x10004], desc[UR8][R174.64], !P1 ;  /* 0x10004000aefa7fae */ /* 0x0005e2000c921848 */
[----:B------:R-:W-:-:S03]  /*fcf0*/  IMAD.WIDE R142, R252, 0x4, R14 ;  /* 0x00000004fc8e7825 */ /* 0x000fc600078e020e */
[----:B------:R2:W-:Y:S01]  /*fd00*/  LDGSTS.E [R250+0x14004], desc[UR8][R158.64], !P1 ;  /* 0x140040009efa7fae */ /* 0x0005e2000c921848 */
[----:B------:R-:W-:-:S03]  /*fd10*/  IMAD.WIDE R126, R252, 0x4, R12 ;  /* 0x00000004fc7e7825 */ /* 0x000fc600078e020c */
[----:B------:R2:W-:Y:S01]  /*fd20*/  LDGSTS.E [R250+0x18004], desc[UR8][R142.64], !P1 ;  /* 0x180040008efa7fae */ /* 0x0005e2000c921848 */
[----:B----4-:R-:W-:Y:S02]  /*fd30*/  VIADD R252, R2, 0xffffffa4 ;  /* 0xffffffa402fc7836 */ /* 0x010fe40000000000 */
[----:B------:R-:W4:Y:S01]  /*fd40*/  LDC R2, c[0x0][0x230] ;  /* 0x00008c00ff027b82 */ /* 0x000f220000000800 */
[C---:B------:R-:W-:Y:S01]  /*fd50*/  IMAD.WIDE R110, R251.reuse, 0x4, R18 ;  /* 0x00000004fb6e7825 */ /* 0x040fe200078e0212 */
[----:B------:R-:W-:Y:S01]  /*fd60*/  LDGSTS.E [R250+0x1c004], desc[UR8][R126.64], !P1 ;  /* 0x1c0040007efa7fae */ /* 0x000fe2000c921848 */
[----:B------:R-:W-:Y:S02]  /*fd70*/  ISETP.GE.U32.AND P1, PT, R252, 0x7fffff25, PT ;  /* 0x7fffff25fc00780c */ /* 0x000fe40003f26070 */
[C---:B------:R-:W-:Y:S01]  /*fd80*/  IMAD.WIDE R94, R251.reuse, 0x4, R16 ;  /* 0x00000004fb5e7825 */ /* 0x040fe200078e0210 */
[----:B------:R2:W-:Y:S03]  /*fd90*/  LDGSTS.E [R250+0x10008], desc[UR8][R110.64], !P2 ;  /* 0x100080006efa7fae */ /* 0x0005e6000d121848 */
[C---:B------:R-:W-:Y:S01]  /*fda0*/  IMAD.WIDE R78, R251.reuse, 0x4, R14 ;  /* 0x00000004fb4e7825 */ /* 0x040fe200078e020e */
[----:B------:R-:W-:Y:S03]  /*fdb0*/  LDGSTS.E [R250+0x14008], desc[UR8][R94.64], !P2 ;  /* 0x140080005efa7fae */ /* 0x000fe6000d121848 */
[----:B------:R-:W-:Y:S01]  /*fdc0*/  IMAD.WIDE R62, R251, 0x4, R12 ;  /* 0x00000004fb3e7825 */ /* 0x000fe200078e020c */
[----:B------:R2:W-:Y:S03]  /*fdd0*/  LDGSTS.E [R250+0x18008], desc[UR8][R78.64], !P2 ;  /* 0x180080004efa7fae */ /* 0x0005e6000d121848 */
[----:B-1----:R-:W-:Y:S01]  /*fde0*/  VIADD R251, R3, 0xffffffe3 ;  /* 0xffffffe303fb7836 */ /* 0x002fe20000000000 */
[----:B------:R1:W-:Y:S01]  /*fdf0*/  LDGSTS.E [R250+0x1c008], desc[UR8][R62.64], !P2 ;  /* 0x1c0080003efa7fae */ /* 0x0003e2000d121848 */
[----:B------:R-:W2:Y:S01]  /*fe00*/  LDC R3, c[0x0][0x230] ;  /* 0x00008c00ff037b82 */ /* 0x000ea20000000800 */
[----:B------:R-:W-:-:S02]  /*fe10*/  IMAD R252, R20, 0x3b, RZ ;  /* 0x0000003b14fc7824 */ /* 0x000fc400078e02ff */
[----:B------:R-:W-:Y:S01]  /*fe20*/  ISETP.GE.U32.AND P2, PT, R251, 0x7fffff64, PT ;  /* 0x7fffff64fb00780c */ /* 0x000fe20003f46070 */
[----:B------:R-:W-:Y:S01]  /*fe30*/  IMAD R251, R20, 0x58, RZ ;  /* 0x0000005814fb7824 */ /* 0x000fe200078e02ff */
[----:B------:R1:W-:Y:S01]  /*fe40*/  STL.64 [R1+0x24a0], R224 ;  /* 0x0024a0e001007387 */ /* 0x0003e20000100a00 */
[----:B------:R-:W-:-:S03]  /*fe50*/  IMAD.WIDE R46, R252, 0x4, R18 ;  /* 0x00000004fc2e7825 */ /* 0x000fc600078e0212 */
[----:B------:R-:W-:Y:S01]  /*fe60*/  STL.64 [R1+0x24a8], R208 ;  /* 0x0024a8d001007387 */ /* 0x000fe20000100a00 */
[----:B------:R-:W-:-:S03]  /*fe70*/  IMAD.WIDE R30, R252, 0x4, R16 ;  /* 0x00000004fc1e7825 */ /* 0x000fc600078e0210 */
[----:B------:R-:W-:Y:S01]  /*fe80*/  LDGSTS.E [R250+0x1000c], desc[UR8][R46.64], !P3 ;  /* 0x1000c0002efa7fae */ /* 0x000fe2000d921848 */
[----:B------:R-:W-:-:S03]  /*fe90*/  IMAD.WIDE R60, R252, 0x4, R14 ;  /* 0x00000004fc3c7825 */ /* 0x000fc600078e020e */
[----:B------:R2:W-:Y:S01]  /*fea0*/  LDGSTS.E [R250+0x1400c], desc[UR8][R30.64], !P3 ;  /* 0x1400c0001efa7fae */ /* 0x0005e2000d921848 */
[----:B------:R-:W-:Y:S01]  /*feb0*/  IMAD.WIDE R76, R252, 0x4, R12 ;  /* 0x00000004fc4c7825 */ /* 0x000fe200078e020c */
[----:B---3--:R-:W-:Y:S02]  /*fec0*/  IADD3 R252, R6, -0x1e, RZ ;  /* 0xffffffe206fc7810 */ /* 0x008fe40007ffe0ff */
[----:B------:R-:W3:Y:S01]  /*fed0*/  LDC R6, c[0x0][0x230] ;  /* 0x00008c00ff067b82 */ /* 0x000ee20000000800 */
[----:B------:R-:W-:Y:S01]  /*fee0*/  LDGSTS.E [R250+0x1800c], desc[UR8][R60.64], !P3 ;  /* 0x1800c0003cfa7fae */ /* 0x000fe2000d921848 */
[C---:B------:R-:W-:Y:S01]  /*fef0*/  IMAD.WIDE R154, R251.reuse, 0x4, R18 ;  /* 0x00000004fb9a7825 */ /* 0x040fe200078e0212 */
[----:B-1----:R-:W-:Y:S02]  /*ff00*/  MOV R224, R38 ;  /* 0x0000002600e07202 */ /* 0x002fe40000000f00 */
[----:B------:R1:W-:Y:S01]  /*ff10*/  LDGSTS.E [R250+0x1c00c], desc[UR8][R76.64], !P3 ;  /* 0x1c00c0004cfa7fae */ /* 0x0003e2000d921848 */
[----:B------:R-:W-:Y:S01]  /*ff20*/  IMAD.WIDE R138, R251, 0x4, R16 ;  /* 0x00000004fb8a7825 */ /* 0x000fe200078e0210 */
[----:B------:R-:W-:-:S02]  /*ff30*/  ISETP.GE.U32.AND P3, PT, R252, 0x7fffff63, PT ;  /* 0x7fffff63fc00780c */ /* 0x000fc40003f66070 */
[----:B------:R-:W-:Y:S01]  /*ff40*/  LDGSTS.E [R250+0x20000], desc[UR8][R154.64], !P4 ;  /* 0x200000009afa7fae */ /* 0x000fe2000e121848 */
[----:B------:R-:W-:-:S03]  /*ff50*/  IMAD.WIDE R122, R251, 0x4, R14 ;  /* 0x00000004fb7a7825 */ /* 0x000fc600078e020e */
[----:B------:R-:W-:Y:S01]  /*ff60*/  LDGSTS.E [R250+0x24000], desc[UR8][R138.64], !P4 ;  /* 0x240000008afa7fae */ /* 0x000fe2000e121848 */
[----:B------:R-:W-:-:S03]  /*ff70*/  IMAD.WIDE R106, R251, 0x4, R12 ;  /* 0x00000004fb6a7825 */ /* 0x000fc600078e020c */
[----:B------:R-:W-:Y:S01]  /*ff80*/  LDGSTS.E [R250+0x28000], desc[UR8][R122.64], !P4 ;  /* 0x280000007afa7fae */ /* 0x000fe2000e121848 */
[----:B----4-:R-:W-:Y:S02]  /*ff90*/  VIADD R251, R2, 0xffffffe1 ;  /* 0xffffffe102fb7836 */ /* 0x010fe40000000000 */
[----:B------:R-:W4:Y:S01]  /*ffa0*/  LDC R2, c[0x0][0x230] ;  /* 0x00008c00ff027b82 */ /* 0x000f220000000800 */
[C---:B------:R-:W-:Y:S01]  /*ffb0*/  IMAD R252, R20.reuse, 0x59, RZ ;  /* 0x0000005914fc7824 */ /* 0x040fe200078e02ff */
[----:B------:R-:W-:Y:S01]  /*ffc0*/  LDGSTS.E [R250+0x2c000], desc[UR8][R106.64], !P4 ;  /* 0x2c0000006afa7fae */ /* 0x000fe2000e121848 */
[----:B------:R-:W-:Y:S01]  /*ffd0*/  ISETP.GE.U32.AND P4, PT, R251, 0x7fffff62, PT ;  /* 0x7fffff62fb00780c */ /* 0x000fe20003f86070 */
[----:B------:R-:W-:Y:S02]  /*ffe0*/  IMAD R251, R20, 0x5a, RZ ;  /* 0x0000005a14fb7824 */ /* 0x000fe400078e02ff */
[C---:B------:R-:W-:Y:S01]  /*fff0*/  IMAD.WIDE R90, R252.reuse, 0x4, R18 ;  /* 0x00000004fc5a7825 */ /* 0x040fe200078e0212 */
[----:B------:R1:W-:Y:S03]  /*10000*/  STL.64 [R1+0x24b0], R192 ;  /* 0x0024b0c001007387 */ /* 0x0003e60000100a00 */
[C---:B------:R-:W-:Y:S01]  /*10010*/  IMAD.WIDE R74, R252.reuse, 0x4, R16 ;  /* 0x00000004fc4a7825 */ /* 0x040fe200078e0210 */
[----:B------:R-:W-:Y:S03]  /*10020*/  LDGSTS.E [R250+0x20004], desc[UR8][R90.64], !P5 ;  /* 0x200040005afa7fae */ /* 0x000fe6000e921848 */
[C---:B------:R-:W-:Y:S01]  /*10030*/  IMAD.WIDE R58, R252.reuse, 0x4, R14 ;  /* 0x00000004fc3a7825 */ /* 0x040fe200078e020e */
[----:B------:R-:W-:Y:S03]  /*10040*/  LDGSTS.E [R250+0x24004], desc[UR8][R74.64], !P5 ;  /* 0x240040004afa7fae */ /* 0x000fe6000e921848 */
[----:B------:R-:W-:Y:S01]  /*10050*/  IMAD.WIDE R42, R252, 0x4, R12 ;  /* 0x00000004fc2a7825 */ /* 0x000fe200078e020c */
[----:B------:R-:W-:Y:S01]  /*10060*/  LDGSTS.E [R250+0x28004], desc[UR8][R58.64], !P5 ;  /* 0x280040003afa7fae */ /* 0x000fe2000e921848 */
[----:B-1----:R-:W-:-:S02]  /*10070*/  MOV R192, R70 ;  /* 0x0000004600c07202 */ /* 0x002fc40000000f00 */
[----:B--2---:R-:W-:Y:S01]  /*10080*/  VIADD R252, R3, 0xffffffe0 ;  /* 0xffffffe003fc7836 */ /* 0x004fe20000000000 */
[----:B------:R-:W-:Y:S01]  /*10090*/  LDGSTS.E [R250+0x2c004], desc[UR8][R42.64], !P5 ;  /* 0x2c0040002afa7fae */ /* 0x000fe2000e921848 */
[----:B------:R-:W1:Y:S01]  /*100a0*/  LDC R3, c[0x0][0x230] ;  /* 0x00008c00ff037b82 */ /* 0x000e620000000800 */
[C---:B------:R-:W-:Y:S02]  /*100b0*/  IMAD.WIDE R26, R251.reuse, 0x4, R18 ;  /* 0x00000004fb1a7825 */ /* 0x040fe400078e0212 */
[----:B------:R-:W-:Y:S01]  /*100c0*/  ISETP.GE.U32.AND P5, PT, R252, 0x7fffff61, PT ;  /* 0x7fffff61fc00780c */ /* 0x000fe20003fa6070 */
[----:B------:R-:W-:Y:S01]  /*100d0*/  STL.64 [R1+0x24b8], R186 ;  /* 0x0024b8ba01007387 */ /* 0x000fe20000100a00 */
[----:B------:R-:W-:Y:S02]  /*100e0*/  IMAD R252, R20, 0x5b, RZ ;  /* 0x0000005b14fc7824 */ /* 0x000fe400078e02ff */
[C---:B------:R-:W-:Y:S01]  /*100f0*/  IMAD.WIDE R248, R251.reuse, 0x4, R16 ;  /* 0x00000004fbf87825 */ /* 0x040fe200078e0210 */
[----:B------:R-:W-:Y:S03]  /*10100*/  LDGSTS.E [R250+0x20008], desc[UR8][R26.64], !P6 ;  /* 0x200080001afa7fae */ /* 0x000fe6000f121848 */
[C---:B------:R-:W-:Y:S01]  /*10110*/  IMAD.WIDE R244, R251.reuse, 0x4, R14 ;  /* 0x00000004fbf47825 */ /* 0x040fe200078e020e */
[----:B------:R-:W-:Y:S03]  /*10120*/  LDGSTS.E [R250+0x24008], desc[UR8][R248.64], !P6 ;  /* 0x24008000f8fa7fae */ /* 0x000fe6000f121848 */
[----:B------:R-:W-:Y:S01]  /*10130*/  IMAD.WIDE R242, R251, 0x4, R12 ;  /* 0x00000004fbf27825 */ /* 0x000fe200078e020c */
[----:B------:R-:W-:Y:S03]  /*10140*/  LDGSTS.E [R250+0x28008], desc[UR8][R244.64], !P6 ;  /* 0x28008000f4fa7fae */ /* 0x000fe6000f121848 */
[----:B---3--:R-:W-:Y:S01]  /*10150*/  VIADD R251, R6, 0xffffff87 ;  /* 0xffffff8706fb7836 */ /* 0x008fe20000000000 */
[----:B------:R-:W-:Y:S01]  /*10160*/  LDGSTS.E [R250+0x2c008], desc[UR8][R242.64], !P6 ;  /* 0x2c008000f2fa7fae */ /* 0x000fe2000f121848 */
[----:B------:R-:W2:Y:S01]  /*10170*/  LDC R6, c[0x0][0x230] ;  /* 0x00008c00ff067b82 */ /* 0x000ea20000000800 */
[----:B------:R-:W-:-:S02]  /*10180*/  IMAD.WIDE R240, R252, 0x4, R18 ;  /* 0x00000004fcf07825 */ /* 0x000fc400078e0212 */
[----:B------:R-:W-:Y:S01]  /*10190*/  ISETP.GE.U32.AND P6, PT, R251, 0x7fffff08, PT ;  /* 0x7fffff08fb00780c */ /* 0x000fe20003fc6070 */
[----:B------:R3:W-:Y:S01]  /*101a0*/  STL.64 [R1+0x24c0], R178 ;  /* 0x0024c0b201007387 */ /* 0x0007e20000100a00 */
[----:B------:R-:W-:-:S03]  /*101b0*/  IMAD.WIDE R238, R252, 0x4, R16 ;  /* 0x00000004fcee7825 */ /* 0x000fc600078e0210 */
[----:B------:R-:W-:Y:S01]  /*101c0*/  LDGSTS.E [R250+0x2000c], desc[UR8][R240.64], !P1 ;  /* 0x2000c000f0fa7fae */ /* 0x000fe2000c921848 */
[----:B------:R-:W-:-:S03]  /*101d0*/  IMAD.WIDE R236, R252, 0x4, R14 ;  /* 0x00000004fcec7825 */ /* 0x000fc600078e020e */
[----:B------:R-:W-:Y:S01]  /*101e0*/  LDGSTS.E [R250+0x2400c], desc[UR8][R238.64], !P1 ;  /* 0x2400c000eefa7fae */ /* 0x000fe2000c921848 */
[----:B------:R-:W-:Y:S01]  /*101f0*/  IMAD.WIDE R234, R252, 0x4, R12 ;  /* 0x00000004fcea7825 */ /* 0x000fe200078e020c */
[----:B----4-:R-:W-:Y:S02]  /*10200*/  IADD3 R252, R2, -0x7a, RZ ;  /* 0xffffff8602fc7810 */ /* 0x010fe40007ffe0ff */
[----:B------:R-:W-:Y:S01]  /*10210*/  LDGSTS.E [R250+0x2800c], desc[UR8][R236.64], !P1 ;  /* 0x2800c000ecfa7fae */ /* 0x000fe2000c921848 */
[----:B------:R-:W-:Y:S01]  /*10220*/  IMAD R251, R20, 0x78, RZ ;  /* 0x0000007814fb7824 */ /* 0x000fe200078e02ff */
[----:B------:R-:W4:Y:S01]  /*10230*/  LDC R2, c[0x0][0x230] ;  /* 0x00008c00ff027b82 */ /* 0x000f220000000800 */
[----:B------:R-:W-:Y:S01]  /*10240*/  IMAD.MOV.U32 R24, RZ, RZ, R196 ;  /* 0x000000ffff187224 */ /* 0x000fe200078e00c4 */
[----:B------:R-:W-:Y:S01]  /*10250*/  LDGSTS.E [R250+0x2c00c], desc[UR8][R234.64], !P1 ;  /* 0x2c00c000eafa7fae */ /* 0x000fe2000c921848 */
[----:B------:R-:W-:Y:S01]  /*10260*/  ISETP.GE.U32.AND P1, PT, R252, 0x7fffff07, PT ;  /* 0x7fffff07fc00780c */ /* 0x000fe20003f26070 */
[C---:B------:R-:W-:Y:S01]  /*10270*/  IMAD.WIDE R194, R251.reuse, 0x4, R18 ;  /* 0x00000004fbc27825 */ /* 0x040fe200078e0212 */
[----:B---3--:R-:W-:Y:S01]  /*10280*/  MOV R178, R228 ;  /* 0x000000e400b27202 */ /* 0x008fe20000000f00 */
[----:B------:R-:W-:Y:S01]  /*10290*/  STL.64 [R1+0x2458], R44 ;  /* 0x0024582c01007387 */ /* 0x000fe20000100a00 */
[----:B------:R-:W-:Y:S01]  /*102a0*/  MOV R56, R24 ;  /* 0x0000001800387202 */ /* 0x000fe20000000f00 */
[----:B------:R-:W-:Y:S01]  /*102b0*/  IMAD R252, R20, 0x79, RZ ;  /* 0x0000007914fc7824 */ /* 0x000fe200078e02ff */
[----:B------:R-:W-:Y:S01]  /*102c0*/  MOV R24, R232 ;  /* 0x000000e800187202 */ /* 0x000fe20000000f00 */
[C---:B------:R-:W-:Y:S01]  /*102d0*/  IMAD.WIDE R210, R251.reuse, 0x4, R16 ;  /* 0x00000004fbd27825 */ /* 0x040fe200078e0210 */
[----:B------:R-:W-:Y:S03]  /*102e0*/  LDGSTS.E [R250+0x30000], desc[UR8][R194.64], !P6 ;  /* 0x30000000c2fa7fae */ /* 0x000fe6000f121848 */
[C---:B------:R-:W-:Y:S01]  /*102f0*/  IMAD.WIDE R226, R251.reuse, 0x4, R14 ;  /* 0x00000004fbe27825 */ /* 0x040fe200078e020e */
[----:B------:R-:W-:Y:S03]  /*10300*/  LDGSTS.E [R250+0x34000], desc[UR8][R210.64], !P6 ;  /* 0x34000000d2fa7fae */ /* 0x000fe6000f121848 */
[----:B------:R-:W-:Y:S01]  /*10310*/  IMAD.WIDE R246, R251, 0x4, R12 ;  /* 0x00000004fbf67825 */ /* 0x000fe200078e020c */
[----:B------:R-:W-:Y:S03]  /*10320*/  LDGSTS.E [R250+0x38000], desc[UR8][R226.64], !P6 ;  /* 0x38000000e2fa7fae */ /* 0x000fe6000f121848 */
[----:B-1----:R-:W-:Y:S01]  /*10330*/  VIADD R251, R3, 0xffffff85 ;  /* 0xffffff8503fb7836 */ /* 0x002fe20000000000 */
[----:B------:R-:W-:Y:S01]  /*10340*/  LDGSTS.E [R250+0x3c000], desc[UR8][R246.64], !P6 ;  /* 0x3c000000f6fa7fae */ /* 0x000fe2000f121848 */
[----:B------:R-:W1:Y:S01]  /*10350*/  LDC R3, c[0x0][0x230] ;  /* 0x00008c00ff037b82 */ /* 0x000e620000000800 */
[----:B------:R-:W-:-:S02]  /*10360*/  IMAD.WIDE R36, R252, 0x4, R18 ;  /* 0x00000004fc247825 */ /* 0x000fc400078e0212 */
[----:B------:R-:W-:Y:S01]  /*10370*/  ISETP.GE.U32.AND P6, PT, R251, 0x7fffff06, PT ;  /* 0x7fffff06fb00780c */ /* 0x000fe20003fc6070 */
[----:B------:R-:W-:Y:S01]  /*10380*/  STL.64 [R1+0x2460], R220 ;  /* 0x002460dc01007387 */ /* 0x000fe20000100a00 */
[----:B------:R-:W-:-:S03]  /*10390*/  IMAD.WIDE R52, R252, 0x4, R16 ;  /* 0x00000004fc347825 */ /* 0x000fc600078e0210 */
[----:B------:R-:W-:Y:S01]  /*103a0*/  LDGSTS.E [R250+0x30004], desc[UR8][R36.64], !P1 ;  /* 0x3000400024fa7fae */ /* 0x000fe2000c921848 */
[----:B------:R-:W-:-:S03]  /*103b0*/  IMAD.WIDE R68, R252, 0x4, R14 ;  /* 0x00000004fc447825 */ /* 0x000fc600078e020e */
[----:B------:R-:W-:Y:S01]  /*103c0*/  LDGSTS.E [R250+0x34004], desc[UR8][R52.64], !P1 ;  /* 0x3400400034fa7fae */ /* 0x000fe2000c921848 */
[----:B------:R-:W-:Y:S01]  /*103d0*/  IMAD.WIDE R84, R252, 0x4, R12 ;  /* 0x00000004fc547825 */ /* 0x000fe200078e020c */
[----:B--2---:R-:W-:Y:S02]  /*103e0*/  IADD3 R252, R6, -0x7c, RZ ;  /* 0xffffff8406fc7810 */ /* 0x004fe40007ffe0ff */
[----:B------:R-:W-:Y:S01]  /*103f0*/  LDGSTS.E [R250+0x38004], desc[UR8][R68.64], !P1 ;  /* 0x3800400044fa7fae */ /* 0x000fe2000c921848 */
[----:B------:R-:W-:Y:S01]  /*10400*/  IMAD R251, R20, 0x7a, RZ ;  /* 0x0000007a14fb7824 */ /* 0x000fe200078e02ff */
[----:B------:R-:W2:Y:S01]  /*10410*/  LDC R6, c[0x0][0x230] ;  /* 0x00008c00ff067b82 */ /* 0x000ea20000000800 */
[----:B------:R-:W-:Y:S01]  /*10420*/  IMAD.MOV.U32 R25, RZ, RZ, R197 ;  /* 0x000000ffff197224 */ /* 0x000fe200078e00c5 */
[----:B------:R-:W-:Y:S01]  /*10430*/  LDGSTS.E [R250+0x3c004], desc[UR8][R84.64], !P1 ;  /* 0x3c00400054fa7fae */ /* 0x000fe2000c921848 */
[----:B------:R-:W-:Y:S01]  /*10440*/  ISETP.GE.U32.AND P1, PT, R252, 0x7fffff05, PT ;  /* 0x7fffff05fc00780c */ /* 0x000fe20003f26070 */
[----:B------:R-:W-:-:S02]  /*10450*/  IMAD.WIDE R100, R251, 0x4, R18 ;  /* 0x00000004fb647825 */ /* 0x000fc400078e0212 */
[----:B------:R3:W-:Y:S02]  /*10460*/  STL.64 [R1+0x2468], R206 ;  /* 0x002468ce01007387 */ /* 0x0007e40000100a00 */
[----:B------:R-:W-:Y:S02]  /*10470*/  IMAD R252, R20, 0x7b, RZ ;  /* 0x0000007b14fc7824 */ /* 0x000fe400078e02ff */
[C---:B------:R-:W-:Y:S01]  /*10480*/  IMAD.WIDE R116, R251.reuse, 0x4, R16 ;  /* 0x00000004fb747825 */ /* 0x040fe200078e0210 */
[----:B------:R-:W-:Y:S03]  /*10490*/  LDGSTS.E [R250+0x30008], desc[UR8][R100.64], !P6 ;  /* 0x3000800064fa7fae */ /* 0x000fe6000f121848 */
[C---:B------:R-:W-:Y:S01]  /*104a0*/  IMAD.WIDE R132, R251.reuse, 0x4, R14 ;  /* 0x00000004fb847825 */ /* 0x040fe200078e020e */
[----:B------:R-:W-:Y:S03]  /*104b0*/  LDGSTS.E [R250+0x34008], desc[UR8][R116.64], !P6 ;  /* 0x3400800074fa7fae */ /* 0x000fe6000f121848 */
[----:B------:R-:W-:Y:S01]  /*104c0*/  IMAD.WIDE R148, R251, 0x4, R12 ;  /* 0x00000004fb947825 */ /* 0x000fe200078e020c */
[----:B------:R-:W-:Y:S01]  /*104d0*/  LDGSTS.E [R250+0x38008], desc[UR8][R132.64], !P6 ;  /* 0x3800800084fa7fae */ /* 0x000fe2000f121848 */
[----:B---3--:R-:W-:-:S02]  /*104e0*/  MOV R206, R24 ;  /* 0x0000001800ce7202 */ /* 0x008fc40000000f00 */
[----:B----4-:R-:W-:Y:S01]  /*104f0*/  VIADD R251, R2, 0xffffffc3 ;  /* 0xffffffc302fb7836 */ /* 0x010fe20000000000 */
[----:B------:R-:W-:Y:S01]  /*10500*/  LDGSTS.E [R250+0x3c008], desc[UR8][R148.64], !P6 ;  /* 0x3c00800094fa7fae */ /* 0x000fe2000f121848 */
[----:B------:R-:W3:Y:S01]  /*10510*/  LDC R2, c[0x0][0x230] ;  /* 0x00008c00ff027b82 */ /* 0x000ee20000000800 */
[C---:B------:R-:W-:Y:S02]  /*10520*/  IMAD.WIDE R164, R252.reuse, 0x4, R18 ;  /* 0x00000004fca47825 */ /* 0x040fe400078e0212 */
[----:B------:R-:W-:Y:S01]  /*10530*/  ISETP.GE.U32.AND P6, PT, R251, 0x7fffff44, PT ;  /* 0x7fffff44fb00780c */ /* 0x000fe20003fc6070 */
[----:B------:R-:W-:Y:S01]  /*10540*/  STL.64 [R1+0x2470], R190 ;  /* 0x002470be01007387 */ /* 0x000fe20000100a00 */
[C---:B------:R-:W-:Y:S01]  /*10550*/  IMAD.WIDE R180, R252.reuse, 0x4, R16 ;  /* 0x00000004fcb47825 */ /* 0x040fe200078e0210 */
[----:B-1----:R-:W-:Y:S02]  /*10560*/  IADD3 R251, R3, -0x3e, RZ ;  /* 0xffffffc203fb7810 */ /* 0x002fe40007ffe0ff */
[----:B------:R-:W-:Y:S01]  /*10570*/  LDGSTS.E [R250+0x3000c], desc[UR8][R164.64], !P1 ;  /* 0x3000c000a4fa7fae */ /* 0x000fe2000c921848 */
[C---:B------:R-:W-:Y:S01]  /*10580*/  IMAD.WIDE R196, R252.reuse, 0x4, R14 ;  /* 0x00000004fcc47825 */ /* 0x040fe200078e020e */
[----:B------:R-:W1:Y:S02]  /*10590*/  LDC R3, c[0x0][0x230] ;  /* 0x00008c00ff037b82 */ /* 0x000e640000000800 */
[----:B------:R-:W-:Y:S01]  /*105a0*/  LDGSTS.E [R250+0x3400c], desc[UR8][R180.64], !P1 ;  /* 0x3400c000b4fa7fae */ /* 0x000fe2000c921848 */
[----:B------:R-:W-:-:S03]  /*105b0*/  IMAD.WIDE R212, R252, 0x4, R12 ;  /* 0x00000004fcd47825 */ /* 0x000fc600078e020c */
[----:B------:R-:W-:Y:S01]  /*105c0*/  LDGSTS.E [R250+0x3800c], desc[UR8][R196.64], !P1 ;  /* 0x3800c000c4fa7fae */ /* 0x000fe2000c921848 */
[----:B------:R-:W-:Y:S02]  /*105d0*/  IMAD R252, R20, 0x1c, RZ ;  /* 0x0000001c14fc7824 */ /* 0x000fe400078e02ff */
[--C-:B------:R-:W-:Y:S01]  /*105e0*/  IMAD.WIDE R160, R28, 0x4, R18.reuse ;  /* 0x000000041ca07825 */ /* 0x100fe200078e0212 */
[----:B------:R-:W-:Y:S01]  /*105f0*/  LDGSTS.E [R250+0x3c00c], desc[UR8][R212.64], !P1 ;  /* 0x3c00c000d4fa7fae */ /* 0x000fe2000c921848 */
[----:B------:R-:W-:Y:S02]  /*10600*/  ISETP.GE.U32.AND P1, PT, R251, 0x7fffff43, PT ;  /* 0x7fffff43fb00780c */ /* 0x000fe40003f26070 */
[----:B------:R-:W-:Y:S01]  /*10610*/  LOP3.LUT R251, R4, 0x70, RZ, 0x3c, !PT ;  /* 0x0000007004fb7812 */ /* 0x000fe200078e3cff */
[----:B------:R4:W-:Y:S01]  /*10620*/  STL.64 [R1+0x2478], R174 ;  /* 0x002478ae01007387 */ /* 0x0009e20000100a00 */
[----:B------:R-:W-:-:S03]  /*10630*/  IMAD.WIDE R176, R252, 0x4, R18 ;  /* 0x00000004fcb07825 */ /* 0x000fc600078e0212 */
[----:B------:R2:W-:Y:S01]  /*10640*/  STL.64 [R1+0x2480], R158 ;  /* 0x0024809e01007387 */ /* 0x0005e20000100a00 */
[----:B------:R-:W-:Y:S02]  /*10650*/  VIADD R251, R251, UR11 ;  /* 0x0000000bfbfb7c36 */ /* 0x000fe40008000000 */
[C---:B------:R-:W-:Y:S01]  /*10660*/  IMAD.WIDE R170, R252.reuse, 0x4, R14 ;  /* 0x00000004fcaa7825 */ /* 0x040fe200078e020e */
[----:B------:R2:W-:Y:S03]  /*10670*/  STL.64 [R1+0x24c8], R142 ;  /* 0x0024c88e01007387 */ /* 0x0005e60000100a00 */
[C---:B------:R-:W-:Y:S01]  /*10680*/  IMAD.WIDE R162, R252.reuse, 0x4, R12 ;  /* 0x00000004fca27825 */ /* 0x040fe200078e020c */
[----:B------:R-:W-:Y:S03]  /*10690*/  LDGSTS.E [R251], desc[UR8][R176.64], !P2 ;  /* 0x00000000b0fb7fae */ /* 0x000fe6000d121848 */
[--C-:B----4-:R-:W-:Y:S01]  /*106a0*/  IMAD.WIDE R174, R252, 0x4, R16.reuse ;  /* 0x00000004fcae7825 */ /* 0x110fe200078e0210 */
[----:B------:R-:W-:Y:S03]  /*106b0*/  STL.64 [R1+0x24d0], R126 ;  /* 0x0024d07e01007387 */ /* 0x000fe60000100a00 */
[----:B--2---:R-:W-:Y:S01]  /*106c0*/  VIADD R252, R6, 0xffffffc1 ;  /* 0xffffffc106fc7836 */ /* 0x004fe20000000000 */
[----:B------:R-:W-:Y:S01]  /*106d0*/  LDGSTS.E [R251+0x4000], desc[UR8][R174.64], !P2 ;  /* 0x04000000aefb7fae */ /* 0x000fe2000d121848 */
[----:B------:R-:W2:Y:S01]  /*106e0*/  LDC R6, c[0x0][0x230] ;  /* 0x00008c00ff067b82 */ /* 0x000ea20000000800 */
[C---:B------:R-:W-:Y:S01]  /*106f0*/  IMAD.WIDE R158, R28.reuse, 0x4, R16 ;  /* 0x000000041c9e7825 */ /* 0x040fe200078e0210 */
[----:B------:R-:W-:Y:S01]  /*10700*/  MOV R142, R56 ;  /* 0x00000038008e7202 */ /* 0x000fe20000000f00 */
[----:B------:R-:W-:Y:S02]  /*10710*/  LDGSTS.E [R251+0x8000], desc[UR8][R170.64], !P2 ;  /* 0x08000000aafb7fae */ /* 0x000fe4000d121848 */
[----:B------:R-:W-:-:S02]  /*10720*/  IMAD.WIDE R146, R28, 0x4, R14 ;  /* 0x000000041c927825 */ /* 0x000fc400078e020e */
[----:B------:R-:W-:Y:S01]  /*10730*/  LDGSTS.E [R251+0xc000], desc[UR8][R162.64], !P2 ;  /* 0x0c000000a2fb7fae */ /* 0x000fe2000d121848 */
[----:B------:R-:W-:Y:S01]  /*10740*/  ISETP.GE.U32.AND P2, PT, R252, 0x7fffff42, PT ;  /* 0x7fffff42fc00780c */ /* 0x000fe20003f46070 */
[----:B------:R-:W-:Y:S02]  /*10750*/  IMAD.WIDE R144, R28, 0x4, R12 ;  /* 0x000000041c907825 */ /* 0x000fe400078e020c */
[----:B------:R-:W-:Y:S02]  /*10760*/  LDGSTS.E [R251+0x4], desc[UR8][R160.64], !P3 ;  /* 0x00004000a0fb7fae */ /* 0x000fe4000d921848 */
[----:B---3--:R-:W-:Y:S02]  /*10770*/  VIADD R2, R2, 0xffffffc0 ;  /* 0xffffffc002027836 */ /* 0x008fe40000000000 */
[----:B------:R-:W-:Y:S01]  /*10780*/  LDGSTS.E [R251+0x4004], desc[UR8][R158.64], !P3 ;  /* 0x040040009efb7fae */ /* 0x000fe2000d921848 */
[C---:B------:R-:W-:Y:S02]  /*10790*/  IMAD R252, R20.reuse, 0x1e, RZ ;  /* 0x0000001e14fc7824 */ /* 0x040fe400078e02ff */
[----:B------:R-:W-:Y:S01]  /*107a0*/  IMAD R28, R20, 0x1f, RZ ;  /* 0x0000001f141c7824 */ /* 0x000fe200078e02ff */
[----:B------:R-:W-:Y:S01]  /*107b0*/  LDGSTS.E [R251+0x8004], desc[UR8][R146.64], !P3 ;  /* 0x0800400092fb7fae */ /* 0x000fe2000d921848 */
[----:B------:R-:W-:-:S03]  /*107c0*/  IMAD.WIDE R130, R252, 0x4, R18 ;  /* 0x00000004fc827825 */ /* 0x000fc600078e0212 */
[----:B------:R-:W-:Y:S01]  /*107d0*/  LDGSTS.E [R251+0xc004], desc[UR8][R144.64], !P3 ;  /* 0x0c00400090fb7fae */ /* 0x000fe2000d921848 */
[----:B------:R-:W-:Y:S01]  /*107e0*/  ISETP.GE.U32.AND P3, PT, R2, 0x7fffff41, PT ;  /* 0x7fffff410200780c */ /* 0x000fe20003f66070 */
[C---:B------:R-:W-:Y:S01]  /*107f0*/  IMAD.WIDE R114, R252.reuse, 0x4, R16 ;  /* 0x00000004fc727825 */ /* 0x040fe200078e0210 */
[----:B------:R-:W3:Y:S01]  /*10800*/  LDC R2, c[0x0][0x230] ;  /* 0x00008c00ff027b82 */ /* 0x000ee20000000800 */
[----:B------:R-:W-:Y:S02]  /*10810*/  LDGSTS.E [R251+0x8], desc[UR8][R130.64], !P4 ;  /* 0x0000800082fb7fae */ /* 0x000fe4000e121848 */
[C---:B------:R-:W-:Y:S02]  /*10820*/  IMAD.WIDE R98, R252.reuse, 0x4, R14 ;  /* 0x00000004fc627825 */ /* 0x040fe400078e020e */
[----:B------:R-:W-:Y:S02]  /*10830*/  LDGSTS.E [R251+0x4008], desc[UR8][R114.64], !P4 ;  /* 0x0400800072fb7fae */ /* 0x000fe4000e121848 */
[----:B------:R-:W-:Y:S01]  /*10840*/  IMAD.WIDE R82, R252, 0x4, R12 ;  /* 0x00000004fc527825 */ /* 0x000fe200078e020c */
[----:B-1----:R-:W-:Y:S01]  /*10850*/  IADD3 R252, R3, -0x5d, RZ ;  /* 0xffffffa303fc7810 */ /* 0x002fe20007ffe0ff */
[----:B------:R-:W-:Y:S01]  /*10860*/  LDGSTS.E [R251+0x8008], desc[UR8][R98.64], !P4 ;  /* 0x0800800062fb7fae */ /* 0x000fe2000e121848 */
[----:B------:R-:W1:Y:S01]  /*10870*/  LDC R3, c[0x0][0x230] ;  /* 0x00008c00ff037b82 */ /* 0x000e620000000800 */
[----:B------:R-:W-:-:S02]  /*10880*/  IMAD.WIDE R66, R28, 0x4, R18 ;  /* 0x000000041c427825 */ /* 0x000fc400078e0212 */
[----:B------:R-:W-:Y:S01]  /*10890*/  LDGSTS.E [R251+0xc008], desc[UR8][R82.64], !P4 ;  /* 0x0c00800052fb7fae */ /* 0x000fe2000e121848 */
[----:B------:R-:W-:Y:S01]  /*108a0*/  ISETP.GE.U32.AND P4, PT, R252, 0x7fffff24, PT ;  /* 0x7fffff24fc00780c */ /* 0x000fe20003f86070 */
[C---:B------:R-:W-:Y:S02]  /*108b0*/  IMAD.WIDE R50, R28.reuse, 0x4, R16 ;  /* 0x000000041c327825 */ /* 0x040fe400078e0210 */
[----:B------:R-:W-:Y:S02]  /*108c0*/  LDGSTS.E [R251+0xc], desc[UR8][R66.64], !P5 ;  /* 0x0000c00042fb7fae */ /* 0x000fe4000e921848 */
[C---:B------:R-:W-:Y:S02]  /*108d0*/  IMAD.WIDE R44, R28.reuse, 0x4, R14 ;  /* 0x000000041c2c7825 */ /* 0x040fe400078e020e */
[----:B------:R-:W-:Y:S02]  /*108e0*/  LDGSTS.E [R251+0x400c], desc[UR8][R50.64], !P5 ;  /* 0x0400c00032fb7fae */ /* 0x000fe4000e921848 */
[----:B------:R-:W-:-:S02]  /*108f0*/  IMAD.WIDE R34, R28, 0x4, R12 ;  /* 0x000000041c227825 */ /* 0x000fc400078e020c */
[----:B------:R-:W-:Y:S02]  /*10900*/  LDGSTS.E [R251+0x800c], desc[UR8][R44.64], !P5 ;  /* 0x0800c0002cfb7fae */ /* 0x000fe4000e921848 */
[----:B--2---:R-:W-:Y:S02]  /*10910*/  VIADD R6, R6, 0xffffffa2 ;  /* 0xffffffa206067836 */ /* 0x004fe40000000000 */
[C---:B------:R-:W-:Y:S01]  /*10920*/  IMAD R252, R20.reuse, 0x3c, RZ ;  /* 0x0000003c14fc7824 */ /* 0x040fe200078e02ff */
[----:B------:R-:W-:Y:S01]  /*10930*/  LDGSTS.E [R251+0xc00c], desc[UR8][R34.64], !P5 ;  /* 0x0c00c00022fb7fae */ /* 0x000fe2000e921848 */
[----:B------:R-:W-:Y:S01]  /*10940*/  IMAD R28, R20, 0x3d, RZ ;  /* 0x0000003d141c7824 */ /* 0x000fe200078e02ff */
[----:B------:R-:W-:Y:S01]  /*10950*/  ISETP.GE.U32.AND P5, PT, R6, 0x7fffff23, PT ;  /* 0x7fffff230600780c */ /* 0x000fe20003fa6070 */
[C---:B------:R-:W-:Y:S01]  /*10960*/  IMAD.WIDE R92, R252.reuse, 0x4, R18 ;  /* 0x00000004fc5c7825 */ /* 0x040fe200078e0212 */
[----:B------:R-:W2:Y:S01]  /*10970*/  LDC R6, c[0x0][0x230] ;  /* 0x00008c00ff067b82 */ /* 0x000ea20000000800 */
[----:B------:R4:W-:Y:S02]  /*10980*/  STL.64 [R1+0x24d8], R110 ;  /* 0x0024d86e01007387 */ /* 0x0009e40000100a00 */
[----:B------:R-:W-:-:S02]  /*10990*/  IMAD.WIDE R108, R252, 0x4, R16 ;  /* 0x00000004fc6c7825 */ /* 0x000fc400078e0210 */
[----:B------:R-:W-:Y:S02]  /*109a0*/  LDGSTS.E [R251+0x10000], desc[UR8][R92.64], !P6 ;  /* 0x100000005cfb7fae */ /* 0x000fe4000f121848 */
[C---:B------:R-:W-:Y:S02]  /*109b0*/  IMAD.WIDE R222, R252.reuse, 0x4, R14 ;  /* 0x00000004fcde7825 */ /* 0x040fe400078e020e */
[----:B------:R-:W-:Y:S02]  /*109c0*/  LDGSTS.E [R251+0x14000], desc[UR8][R108.64], !P6 ;  /* 0x140000006cfb7fae */ /* 0x000fe4000f121848 */
[----:B------:R-:W-:Y:S02]  /*109d0*/  IMAD.WIDE R204, R252, 0x4, R12 ;  /* 0x00000004fccc7825 */ /* 0x000fe400078e020c */
[----:B------:R-:W-:Y:S01]  /*109e0*/  LDGSTS.E [R251+0x18000], desc[UR8][R222.64], !P6 ;  /* 0x18000000defb7fae */ /* 0x000fe2000f121848 */
[----:B----4-:R-:W-:Y:S01]  /*109f0*/  MOV R110, R102 ;  /* 0x00000066006e7202 */ /* 0x010fe20000000f00 */
[----:B---3--:R-:W-:-:S02]  /*10a00*/  VIADD R252, R2, 0xffffffa1 ;  /* 0xffffffa102fc7836 */ /* 0x008fc40000000000 */
[----:B------:R-:W3:Y:S01]  /*10a10*/  LDC R2, c[0x0][0x230] ;  /* 0x00008c00ff027b82 */ /* 0x000ee20000000800 */
[----:B------:R-:W-:Y:S01]  /*10a20*/  IMAD.WIDE R188, R28, 0x4, R18 ;  /* 0x000000041cbc7825 */ /* 0x000fe200078e0212 */
[----:B------:R-:W-:Y:S01]  /*10a30*/  LDGSTS.E [R251+0x1c000], desc[UR8][R204.64], !P6 ;  /* 0x1c000000ccfb7fae */ /* 0x000fe2000f121848 */
[----:B------:R-:W-:Y:S02]  /*10a40*/  ISETP.GE.U32.AND P6, PT, R252, 0x7fffff22, PT ;  /* 0x7fffff22fc00780c */ /* 0x000fe40003fc6070 */
[C---:B------:R-:W-:Y:S01]  /*10a50*/  IMAD.WIDE R172, R28.reuse, 0x4, R16 ;  /* 0x000000041cac7825 */ /* 0x040fe200078e0210 */
[----:B------:R-:W-:Y:S03]  /*10a60*/  LDGSTS.E [R251+0x10004], desc[UR8][R188.64], !P1 ;  /* 0x10004000bcfb7fae */ /* 0x000fe6000c921848 */
[C---:B------:R-:W-:Y:S01]  /*10a70*/  IMAD.WIDE R156, R28.reuse, 0x4, R14 ;  /* 0x000000041c9c7825 */ /* 0x040fe200078e020e */
[----:B------:R-:W-:Y:S03]  /*10a80*/  LDGSTS.E [R251+0x14004], desc[UR8][R172.64], !P1 ;  /* 0x14004000acfb7fae */ /* 0x000fe6000c921848 */
[----:B------:R-:W-:Y:S01]  /*10a90*/  IMAD.WIDE R140, R28, 0x4, R12 ;  /* 0x000000041c8c7825 */ /* 0x000fe200078e020c */
[----:B------:R-:W-:Y:S01]  /*10aa0*/  LDGSTS.E [R251+0x18004], desc[UR8][R156.64], !P1 ;  /* 0x180040009cfb7fae */ /* 0x000fe2000c921848 */
[----:B------:R-:W4:Y:S02]  /*10ab0*/  LDC R28, c[0x0][0x230] ;  /* 0x00008c00ff1c7b82 */ /* 0x000f240000000800 */
[----:B-1----:R-:W-:Y:S01]  /*10ac0*/  VIADD R3, R3, 0xffffffa0 ;  /* 0xffffffa003037836 */ /* 0x002fe20000000000 */
[----:B------:R-:W-:Y:S01]  /*10ad0*/  LDGSTS.E [R251+0x1c004], desc[UR8][R140.64], !P1 ;  /* 0x1c0040008cfb7fae */ /* 0x000fe2000c921848 */
[----:B------:R-:W-:-:S02]  /*10ae0*/  IMAD R252, R20, 0x3e, RZ ;  /* 0x0000003e14fc7824 */ /* 0x000fc400078e02ff */
[----:B------:R-:W-:Y:S01]  /*10af0*/  IMAD.MOV.U32 R57, RZ, RZ, R25 ;  /* 0x000000ffff397224 */ /* 0x000fe200078e0019 */
[----:B------:R-:W-:Y:S01]  /*10b00*/  ISETP.GE.U32.AND P1, PT, R3, 0x7fffff21, PT ;  /* 0x7fffff210300780c */ /* 0x000fe20003f26070 */
[----:B------:R-:W-:Y:S01]  /*10b10*/  IMAD.WIDE R128, R252, 0x4, R18 ;  /* 0x00000004fc807825 */ /* 0x000fe200078e0212 */
[----:B------:R-:W-:Y:S03]  /*10b20*/  STL.64 [R1+0x24e0], R94 ;  /* 0x0024e05e01007387 */ /* 0x000fe60000100a00 */
[----:B------:R-:W-:Y:S01]  /*10b30*/  IMAD R3, R20, 0x3f, RZ ;  /* 0x0000003f14037824 */ /* 0x000fe200078e02ff */
[----:B------:R-:W-:Y:S01]  /*10b40*/  LDGSTS.E [R251+0x10008], desc[UR8][R128.64], !P2 ;  /* 0x1000800080fb7fae */ /* 0x000fe2000d121848 */
[----:B------:R-:W-:-:S03]  /*10b50*/  IMAD.WIDE R124, R252, 0x4, R16 ;  /* 0x00000004fc7c7825 */ /* 0x000fc600078e0210 */
[----:B------:R1:W-:Y:S01]  /*10b60*/  STL.64 [R1+0x24e8], R78 ;  /* 0x0024e84e01007387 */ /* 0x0003e20000100a00 */
[----:B------:R-:W-:-:S03]  /*10b70*/  IMAD.WIDE R112, R252, 0x4, R14 ;  /* 0x00000004fc707825 */ /* 0x000fc600078e020e */
[----:B------:R-:W-:Y:S01]  /*10b80*/  LDGSTS.E [R251+0x14008], desc[UR8][R124.64], !P2 ;  /* 0x140080007cfb7fae */ /* 0x000fe2000d121848 */
[----:B------:R-:W-:Y:S01]  /*10b90*/  IMAD.WIDE R96, R252, 0x4, R12 ;  /* 0x00000004fc607825 */ /* 0x000fe200078e020c */
[----:B--2---:R-:W-:Y:S02]  /*10ba0*/  IADD3 R252, R6, -0x7d, RZ ;  /* 0xffffff8306fc7810 */ /* 0x004fe40007ffe0ff */
[----:B------:R-:W-:Y:S01]  /*10bb0*/  LDGSTS.E [R251+0x18008], desc[UR8][R112.64], !P2 ;  /* 0x1800800070fb7fae */ /* 0x000fe2000d121848 */
[----:B------:R-:W-:-:S03]  /*10bc0*/  IMAD.WIDE R80, R3, 0x4, R18 ;  /* 0x0000000403507825 */ /* 0x000fc600078e0212 */
[----:B------:R-:W-:Y:S01]  /*10bd0*/  LDGSTS.E [R251+0x1c008], desc[UR8][R96.64], !P2 ;  /* 0x1c00800060fb7fae */ /* 0x000fe2000d121848 */
[C---:B------:R-:W-:Y:S01]  /*10be0*/  IMAD.WIDE R64, R3.reuse, 0x4, R16 ;  /* 0x0000000403407825 */ /* 0x040fe200078e0210 */
[----:B------:R-:W-:Y:S02]  /*10bf0*/  ISETP.GE.U32.AND P2, PT, R252, 0x7fffff04, PT ;  /* 0x7fffff04fc00780c */ /* 0x000fe40003f46070 */
[----:B------:R-:W-:Y:S01]  /*10c00*/  LDGSTS.E [R251+0x1000c], desc[UR8][R80.64], !P3 ;  /* 0x1000c00050fb7fae */ /* 0x000fe2000d921848 */
[C---:B------:R-:W-:Y:S01]  /*10c10*/  IMAD.WIDE R48, R3.reuse, 0x4, R14 ;  /* 0x0000000403307825 */ /* 0x040fe200078e020e */
[----:B-1----:R-:W-:Y:S02]  /*10c20*/  MOV R78, R134 ;  /* 0x00000086004e7202 */ /* 0x002fe40000000f00 */
[----:B------:R-:W-:Y:S01]  /*10c30*/  LDGSTS.E [R251+0x1400c], desc[UR8][R64.64], !P3 ;  /* 0x1400c00040fb7fae */ /* 0x000fe2000d921848 */
[----:B------:R-:W-:-:S03]  /*10c40*/  IMAD.WIDE R32, R3, 0x4, R12 ;  /* 0x0000000403207825 */ /* 0x000fc600078e020c */
[----:B------:R-:W-:Y:S01]  /*10c50*/  LDGSTS.E [R251+0x1800c], desc[UR8][R48.64], !P3 ;  /* 0x1800c00030fb7fae */ /* 0x000fe2000d921848 */
[----:B---3--:R-:W-:Y:S02]  /*10c60*/  VIADD R2, R2, 0xffffff82 ;  /* 0xffffff8202027836 */ /* 0x008fe40000000000 */
[----:B------:R-:W-:Y:S01]  /*10c70*/  IMAD R252, R20, 0x5c, RZ ;  /* 0x0000005c14fc7824 */ /* 0x000fe200078e02ff */
[----:B------:R-:W-:Y:S01]  /*10c80*/  LDGSTS.E [R251+0x1c00c], desc[UR8][R32.64], !P3 ;  /* 0x1c00c00020fb7fae */ /* 0x000fe2000d921848 */
[----:B------:R-:W-:Y:S01]  /*10c90*/  IMAD.MOV.U32 R25, RZ, RZ, R233 ;  /* 0x000000ffff197224 */ /* 0x000fe200078e00e9 */
[----:B------:R-:W-:Y:S01]  /*10ca0*/  ISETP.GE.U32.AND P3, PT, R2, 0x7fffff03, PT ;  /* 0x7fffff030200780c */ /* 0x000fe20003f66070 */
[C---:B------:R-:W-:Y:S01]  /*10cb0*/  IMAD.WIDE R232, R252.reuse, 0x4, R18 ;  /* 0x00000004fce87825 */ /* 0x040fe200078e0212 */
[----:B------:R1:W-:Y:S03]  /*10cc0*/  STL.64 [R1+0x24f0], R62 ;  /* 0x0024f03e01007387 */ /* 0x0003e60000100a00 */
[C---:B------:R-:W-:Y:S01]  /*10cd0*/  IMAD.WIDE R2, R252.reuse, 0x4, R16 ;  /* 0x00000004fc027825 */ /* 0x040fe200078e0210 */
[----:B------:R-:W-:Y:S03]  /*10ce0*/  LDGSTS.E [R251+0x20000], desc[UR8][R232.64], !P4 ;  /* 0x20000000e8fb7fae */ /* 0x000fe6000e121848 */
[C---:B------:R-:W-:Y:S01]  /*10cf0*/  IMAD.WIDE R216, R252.reuse, 0x4, R14 ;  /* 0x00000004fcd87825 */ /* 0x040fe200078e020e */
[----:B------:R2:W-:Y:S03]  /*10d00*/  LDGSTS.E [R251+0x24000], desc[UR8][R2.64], !P4 ;  /* 0x2400000002fb7fae */ /* 0x0005e6000e121848 */
[----:B------:R-:W-:Y:S01]  /*10d10*/  IMAD.WIDE R200, R252, 0x4, R12 ;  /* 0x00000004fcc87825 */ /* 0x000fe200078e020c */
[----:B------:R3:W-:Y:S01]  /*10d20*/  LDGSTS.E [R251+0x28000], desc[UR8][R216.64], !P4 ;  /* 0x28000000d8fb7fae */ /* 0x0007e2000e121848 */
[----:B-1----:R-:W-:-:S02]  /*10d30*/  MOV R62, R192 ;  /* 0x000000c0003e7202 */ /* 0x002fc40000000f00 */
[----:B------:R-:W-:Y:S01]  /*10d40*/  IMAD R6, R20, 0x5e, RZ ;  /* 0x0000005e14067824 */ /* 0x000fe200078e02ff */
[----:B------:R1:W-:Y:S01]  /*10d50*/  LDGSTS.E [R251+0x2c000], desc[UR8][R200.64], !P4 ;  /* 0x2c000000c8fb7fae */ /* 0x0003e2000e121848 */
[----:B----4-:R-:W-:Y:S02]  /*10d60*/  VIADD R252, R28, 0xffffff81 ;  /* 0xffffff811cfc7836 */ /* 0x010fe40000000000 */
[----:B------:R-:W-:Y:S01]  /*10d70*/  IMAD.WIDE R120, R6, 0x4, R18 ;  /* 0x0000000406787825 */ /* 0x000fe200078e0212 */
[----:B------:R4:W-:Y:S02]  /*10d80*/  LDGSTS.E [R251+0x20004], desc[UR8][R184.64], !P5 ;  /* 0x20004000b8fb7fae */ /* 0x0009e4000e921848 */
[----:B------:R-:W-:Y:S01]  /*10d90*/  ISETP.GE.U32.AND P4, PT, R252, 0x7fffff02, PT ;  /* 0x7fffff02fc00780c */ /* 0x000fe20003f86070 */
[C---:B------:R-:W-:Y:S01]  /*10da0*/  IMAD.WIDE R104, R6.reuse, 0x4, R16 ;  /* 0x0000000406687825 */ /* 0x040fe200078e0210 */
[----:B------:R4:W-:Y:S03]  /*10db0*/  LDGSTS.E [R251+0x24004], desc[UR8][R168.64], !P5 ;  /* 0x24004000a8fb7fae */ /* 0x0009e6000e921848 */
[C---:B------:R-:W-:Y:S01]  /*10dc0*/  IMAD.WIDE R88, R6.reuse, 0x4, R14 ;  /* 0x0000000406587825 */ /* 0x040fe200078e020e */
[----:B------:R4:W-:Y:S03]  /*10dd0*/  LDGSTS.E [R251+0x28004], desc[UR8][R152.64], !P5 ;  /* 0x2800400098fb7fae */ /* 0x0009e6000e921848 */
[----:B------:R-:W-:Y:S01]  /*10de0*/  IMAD.WIDE R72, R6, 0x4, R12 ;  /* 0x0000000406487825 */ /* 0x000fe200078e020c */
[----:B------:R4:W-:Y:S01]  /*10df0*/  LDGSTS.E [R251+0x2c004], desc[UR8][R136.64], !P5 ;  /* 0x2c00400088fb7fae */ /* 0x0009e2000e921848 */
[----:B------:R-:W4:Y:S02]  /*10e00*/  LDC R6, c[0x0][0x230] ;  /* 0x00008c00ff067b82 */ /* 0x000f240000000800 */
[----:B------:R-:W-:Y:S01]  /*10e10*/  VIADD R252, R9, 0xffffff80 ;  /* 0xffffff8009fc7836 */ /* 0x000fe20000000000 */
[----:B------:R4:W-:Y:S01]  /*10e20*/  LDGSTS.E [R251+0x20008], desc[UR8][R120.64], !P6 ;  /* 0x2000800078fb7fae */ /* 0x0009e2000f121848 */
[----:B------:R-:W-:-:S02]  /*10e30*/  IMAD R9, R20, 0x7d, RZ ;  /* 0x0000007d14097824 */ /* 0x000fc400078e02ff */
[----:B------:R-:W-:Y:S01]  /*10e40*/  IMAD.MOV.U32 R143, RZ, RZ, R57 ;  /* 0x000000ffff8f7224 */ /* 0x000fe200078e0039 */
[----:B------:R4:W-:Y:S01]  /*10e50*/  LDGSTS.E [R251+0x24008], desc[UR8][R104.64], !P6 ;  /* 0x2400800068fb7fae */ /* 0x0009e2000f121848 */
[----:B------:R-:W-:Y:S01]  /*10e60*/  ISETP.GE.U32.AND P5, PT, R252, 0x7fffff01, PT ;  /* 0x7fffff01fc00780c */ /* 0x000fe20003fa6070 */
[----:B------:R-:W-:Y:S02]  /*10e70*/  IMAD.MOV.U32 R179, RZ, RZ, R229 ;  /* 0x000000ffffb37224 */ /* 0x000fe400078e00e5 */
[----:B------:R4:W-:Y:S01]  /*10e80*/  LDGSTS.E [R251+0x28008], desc[UR8][R88.64], !P6 ;  /* 0x2800800058fb7fae */ /* 0x0009e2000f121848 */
[----:B------:R-:W-:Y:S02]  /*10e90*/  IMAD.MOV.U32 R186, RZ, RZ, R198 ;  /* 0x000000ffffba7224 */ /* 0x000fe400078e00c6 */
[----:B------:R-:W-:Y:S01]  /*10ea0*/  IMAD.MOV.U32 R187, RZ, RZ, R199 ;  /* 0x000000ffffbb7224 */ /* 0x000fe200078e00c7 */
[----:B------:R-:W-:Y:S01]  /*10eb0*/  STL.64 [R1+0x24f8], R46 ;  /* 0x0024f82e01007387 */ /* 0x000fe20000100a00 */
[----:B------:R-:W-:-:S02]  /*10ec0*/  IMAD.MOV.U32 R79, RZ, RZ, R135 ;  /* 0x000000ffff4f7224 */ /* 0x000fc400078e0087 */
[----:B------:R-:W-:Y:S01]  /*10ed0*/  IMAD.MOV.U32 R193, RZ, RZ, R71 ;  /* 0x000000ffffc17224 */ /* 0x000fe200078e0047 */
[----:B------:R4:W-:Y:S01]  /*10ee0*/  LDGSTS.E [R251+0x2c008], desc[UR8][R72.64], !P6 ;  /* 0x2c00800048fb7fae */ /* 0x0009e2000f121848 */
[----:B------:R-:W-:Y:S01]  /*10ef0*/  ISETP.GE.AND P6, PT, R7, R252, PT ;  /* 0x000000fc0700720c */ /* 0x000fe20003fc6270 */
[C---:B------:R-:W-:Y:S02]  /*10f00*/  IMAD R252, R20.reuse, 0x5f, RZ ;  /* 0x0000005f14fc7824 */ /* 0x040fe400078e02ff */
[----:B------:R2:W-:Y:S01]  /*10f10*/  STL.64 [R1+0x2500], R30 ;  /* 0x0025001e01007387 */ /* 0x0005e20000100a00 */
[----:B------:R-:W-:Y:S02]  /*10f20*/  IMAD R7, R20, 0x7f, RZ ;  /* 0x0000007f14077824 */ /* 0x000fe400078e02ff */
[--C-:B------:R-:W-:Y:S01]  /*10f30*/  IMAD.WIDE R56, R252, 0x4, R18.reuse ;  /* 0x00000004fc387825 */ /* 0x100fe200078e0212 */
[----:B------:R-:W-:Y:S03]  /*10f40*/  STL.64 [R1+0x2508], R60 ;  /* 0x0025083c01007387 */ /* 0x000fe60000100a00 */
[--C-:B------:R-:W-:Y:S01]  /*10f50*/  IMAD.WIDE R70, R9, 0x4, R18.reuse ;  /* 0x0000000409467825 */ /* 0x100fe200078e0212 */
[----:B------:R3:W-:Y:S03]  /*10f60*/  STL.64 [R1+0x2510], R76 ;  /* 0x0025104c01007387 */ /* 0x0007e60000100a00 */
[----:B------:R-:W-:Y:S01]  /*10f70*/  IMAD.WIDE R134, R8, 0x4, R18 ;  /* 0x0000000408867825 */ /* 0x000fe200078e0212 */
[----:B------:R4:W-:Y:S03]  /*10f80*/  LDGSTS.E [R251+0x2000c], desc[UR8][R56.64], !P1 ;  /* 0x2000c00038fb7fae */ /* 0x0009e6000c921848 */
[----:B--2---:R-:W-:-:S02]  /*10f90*/  IMAD R30, R20, 0x7c, RZ ;  /* 0x0000007c141e7824 */ /* 0x004fc400078e02ff */
[----:B------:R-:W-:Y:S02]  /*10fa0*/  IMAD.U32 R20, RZ, RZ, UR10 ;  /* 0x0000000aff147e24 */ /* 0x000fe4000f8e00ff */
[----:B------:R-:W-:Y:S01]  /*10fb0*/  IMAD.WIDE R228, R30, 0x4, R18 ;  /* 0x000000041ee47825 */ /* 0x000fe200078e0212 */
[----:B---3--:R-:W-:-:S03]  /*10fc0*/  MOV R76, R78 ;  /* 0x0000004e004c7202 */ /* 0x008fc60000000f00 */
[----:B------:R-:W-:-:S04]  /*10fd0*/  IMAD.WIDE R198, R7, 0x4, R18 ;  /* 0x0000000407c67825 */ /* 0x000fc800078e0212 */
[----:B------:R-:W-:-:S04]  /*10fe0*/  IMAD.WIDE R18, R20, 0x4, R18 ;  /* 0x0000000414127825 */ /* 0x000fc800078e0212 */
[----:B------:R-:W-:Y:S01]  /*10ff0*/  IMAD.MOV.U32 R94, RZ, RZ, R118 ;  /* 0x000000ffff5e7224 */ /* 0x000fe200078e0076 */
[----:B------:R2:W-:Y:S01]  /*11000*/  STL.64 [R1+0x13f0], R18 ;  /* 0x0013f01201007387 */ /* 0x0005e20000100a00 */
[----:B------:R-:W-:Y:S02]  /*11010*/  IMAD.MOV.U32 R95, RZ, RZ, R119 ;  /* 0x000000ffff5f7224 */ /* 0x000fe400078e0077 */
[----:B------:R-:W-:Y:S02]  /*11020*/  IMAD.MOV.U32 R225, RZ, RZ, R39 ;  /* 0x000000ffffe17224 */ /* 0x000fe400078e0027 */
[----:B------:R-:W-:Y:S02]  /*11030*/  IMAD.MOV.U32 R111, RZ, RZ, R103 ;  /* 0x000000ffff6f7224 */ /* 0x000fe400078e0067 */
[----:B------:R-:W-:Y:S02]  /*11040*/  IMAD.MOV.U32 R126, RZ, RZ, R86 ;  /* 0x000000ffff7e7224 */ /* 0x000fe400078e0056 */
[----:B------:R-:W-:-:S02]  /*11050*/  IMAD.MOV.U32 R127, RZ, RZ, R87 ;  /* 0x000000ffff7f7224 */ /* 0x000fc400078e0057 */
[----:B------:R-:W-:Y:S01]  /*11060*/  IMAD.MOV.U32 R208, RZ, RZ, R54 ;  /* 0x000000ffffd07224 */ /* 0x000fe200078e0036 */
[----:B--2---:R-:W2:Y:S01]  /*11070*/  LDL.LU.64 R18, [R1+0x1048] ;  /* 0x0010480001127983 */ /* 0x004ea20000300a00 */
[----:B------:R-:W-:Y:S02]  /*11080*/  IMAD.MOV.U32 R209, RZ, RZ, R55 ;  /* 0x000000ffffd17224 */ /* 0x000fe400078e0037 */
[----:B------:R-:W-:Y:S02]  /*11090*/  IMAD.MOV.U32 R28, RZ, RZ, R22 ;  /* 0x000000ffff1c7224 */ /* 0x000fe400078e0016 */
[----:B------:R-:W-:Y:S02]  /*110a0*/  IMAD.MOV.U32 R29, RZ, RZ, R23 ;  /* 0x000000ffff1d7224 */ /* 0x000fe400078e0017 */
[----:B------:R-:W-:Y:S01]  /*110b0*/  IMAD.MOV.U32 R60, RZ, RZ, R94 ;  /* 0x000000ffff3c7224 */ /* 0x000fe200078e005e */
[----:B------:R-:W-:Y:S01]  /*110c0*/  MOV R94, R224 ;  /* 0x000000e0005e7202 */ /* 0x000fe20000000f00 */
[----:B------:R-:W-:-:S02]  /*110d0*/  IMAD.MOV.U32 R61, RZ, RZ, R95 ;  /* 0x000000ffff3d7224 */ /* 0x000fc400078e005f */
[----:B------:R-:W-:Y:S02]  /*110e0*/  IMAD.MOV.U32 R63, RZ, RZ, R193 ;  /* 0x000000ffff3f7224 */ /* 0x000fe400078e00c1 */
[----:B------:R-:W-:Y:S02]  /*110f0*/  IMAD.MOV.U32 R95, RZ, RZ, R225 ;  /* 0x000000ffff5f7224 */ /* 0x000fe400078e00e1 */
[----:B------:R-:W-:Y:S02]  /*11100*/  IMAD.MOV.U32 R190, RZ, RZ, R40 ;  /* 0x000000ffffbe7224 */ /* 0x000fe400078e0028 */
[----:B------:R-:W-:Y:S02]  /*11110*/  IMAD.MOV.U32 R191, RZ, RZ, R41 ;  /* 0x000000ffffbf7224 */ /* 0x000fe400078e0029 */
[----:B------:R-:W-:-:S04]  /*11120*/  IMAD.WIDE R22, R30, 0x4, R16 ;  /* 0x000000041e167825 */ /* 0x000fc800078e0210 */
[----:B------:R-:W-:-:S04]  /*11130*/  IMAD.WIDE R38, R30, 0x4, R14 ;  /* 0x000000041e267825 */ /* 0x000fc800078e020e */
[----:B------:R-:W-:Y:S01]  /*11140*/  IMAD.WIDE R54, R30, 0x4, R12 ;  /* 0x000000041e367825 */ /* 0x000fe200078e020c */
[----:B------:R-:W-:-:S03]  /*11150*/  MOV R30, R110 ;  /* 0x0000006e001e7202 */ /* 0x000fc60000000f00 */
[----:B------:R-:W-:Y:S02]  /*11160*/  IMAD.MOV.U32 R192, RZ, RZ, R182 ;  /* 0x000000ffffc07224 */ /* 0x000fe400078e00b6 */
[----:B------:R-:W-:Y:S02]  /*11170*/  IMAD.MOV.U32 R193, RZ, RZ, R183 ;  /* 0x000000ffffc17224 */ /* 0x000fe400078e00b7 */
[----:B------:R-:W-:Y:S02]  /*11180*/  IMAD.MOV.U32 R224, RZ, RZ, R150 ;  /* 0x000000ffffe07224 */ /* 0x000fe400078e0096 */
[----:B------:R-:W-:Y:S02]  /*11190*/  IMAD.MOV.U32 R225, RZ, RZ, R151 ;  /* 0x000000ffffe17224 */ /* 0x000fe400078e0097 */
[----:B------:R-:W-:-:S04]  /*111a0*/  IMAD.WIDE R40, R252, 0x4, R16 ;  /* 0x00000004fc287825 */ /* 0x000fc800078e0210 */
[----:B------:R-:W-:Y:S01]  /*111b0*/  IMAD.WIDE R86, R9, 0x4, R16 ;  /* 0x0000000409567825 */ /* 0x000fe200078e0210 */
[----:B------:R3:W-:Y:S03]  /*111c0*/  LDGSTS.E [R251+0x2400c], desc[UR8][R40.64], !P1 ;  /* 0x2400c00028fb7fae */ /* 0x0007e6000c921848 */
[----:B------:R-:W-:Y:S02]  /*111d0*/  IMAD.MOV.U32 R77, RZ, RZ, R79 ;  /* 0x000000ffff4d7224 */ /* 0x000fe400078e004f */
[----:B------:R-:W-:Y:S02]  /*111e0*/  IMAD.MOV.U32 R31, RZ, RZ, R111 ;  /* 0x000000ffff1f7224 */ /* 0x000fe400078e006f */
[----:B------:R-:W-:-:S04]  /*111f0*/  IMAD.WIDE R150, R8, 0x4, R16 ;  /* 0x0000000408967825 */ /* 0x000fc800078e0210 */
[----:B------:R-:W-:-:S04]  /*11200*/  IMAD.WIDE R182, R7, 0x4, R16 ;  /* 0x0000000407b67825 */ /* 0x000fc800078e0210 */
[----:B------:R-:W-:Y:S01]  /*11210*/  IMAD.MOV.U32 R46, RZ, RZ, R126 ;  /* 0x000000ffff2e7224 */ /* 0x000fe200078e007e */
[----:B------:R-:W-:Y:S01]  /*11220*/  MOV R126, R214 ;  /* 0x000000d6007e7202 */ /* 0x000fe20000000f00 */
[----:B------:R-:W-:Y:S02]  /*11230*/  IMAD.MOV.U32 R47, RZ, RZ, R127 ;  /* 0x000000ffff2f7224 */ /* 0x000fe400078e007f */
[----:B------:R-:W-:Y:S01]  /*11240*/  IMAD.MOV.U32 R78, RZ, RZ, R208 ;  /* 0x000000ffff4e7224 */ /* 0x000fe200078e00d0 */
[----:B------:R-:W-:Y:S01]  /*11250*/  MOV R208, R166 ;  /* 0x000000a600d07202 */ /* 0x000fe20000000f00 */
[----:B------:R-:W-:Y:S02]  /*11260*/  IMAD.MOV.U32 R79, RZ, RZ, R209 ;  /* 0x000000ffff4f7224 */ /* 0x000fe400078e00d1 */
[----:B------:R-:W-:Y:S01]  /*11270*/  IMAD.MOV.U32 R110, RZ, RZ, R28 ;  /* 0x000000ffff6e7224 */ /* 0x000fe200078e001c */
[----:B------:R-:W-:Y:S01]  /*11280*/  MOV R28, R10 ;  /* 0x0000000a001c7202 */ /* 0x000fe20000000f00 */
[----:B------:R-:W-:-:S02]  /*11290*/  IMAD.MOV.U32 R111, RZ, RZ, R29 ;  /* 0x000000ffff6f7224 */ /* 0x000fc400078e001d */
[----:B------:R-:W-:-:S04]  /*112a0*/  IMAD.WIDE R16, R20, 0x4, R16 ;  /* 0x0000000414107825 */ /* 0x000fc800078e0210 */
[----:B------:R-:W-:Y:S02]  /*112b0*/  IMAD.MOV.U32 R207, RZ, RZ, R25 ;  /* 0x000000ffffcf7224 */ /* 0x000fe400078e0019 */
[----:B------:R-:W-:Y:S02]  /*112c0*/  IMAD.MOV.U32 R127, RZ, RZ, R215 ;  /* 0x000000ffff7f7224 */ /* 0x000fe400078e00d7 */
[----:B------:R-:W-:Y:S02]  /*112d0*/  IMAD.MOV.U32 R209, RZ, RZ, R167 ;  /* 0x000000ffffd17224 */ /* 0x000fe400078e00a7 */
[----:B------:R-:W-:Y:S02]  /*112e0*/  IMAD.MOV.U32 R29, RZ, RZ, R11 ;  /* 0x000000ffff1d7224 */ /* 0x000fe400078e000b */
[----:B------:R-:W-:Y:S02]  /*112f0*/  IMAD.MOV.U32 R220, RZ, RZ, R230 ;  /* 0x000000ffffdc7224 */ /* 0x000fe400078e00e6 */
[----:B------:R-:W-:-:S02]  /*11300*/  IMAD.MOV.U32 R221, RZ, RZ, R231 ;  /* 0x000000ffffdd7224 */ /* 0x000fc400078e00e7 */
[--C-:B------:R-:W-:Y:S01]  /*11310*/  IMAD.WIDE R24, R252, 0x4, R14.reuse ;  /* 0x00000004fc187825 */ /* 0x100fe200078e020e */
[----:B------:R2:W-:Y:S03]  /*11320*/  STL.64 [R1+0x13f8], R16 ;  /* 0x0013f81001007387 */ /* 0x0005e60000100a00 */
[C---:B------:R-:W-:Y:S01]  /*11330*/  IMAD.WIDE R102, R9.reuse, 0x4, R14 ;  /* 0x0000000409667825 */ /* 0x040fe200078e020e */
[----:B------:R3:W-:Y:S03]  /*11340*/  LDGSTS.E [R251+0x2800c], desc[UR8][R24.64], !P1 ;  /* 0x2800c00018fb7fae */ /* 0x0007e6000c921848 */
[----:B------:R-:W-:-:S04]  /*11350*/  IMAD.WIDE R118, R9, 0x4, R12 ;  /* 0x0000000409767825 */ /* 0x000fc800078e020c */
[----:B------:R-:W-:-:S04]  /*11360*/  IMAD.WIDE R166, R8, 0x4, R14 ;  /* 0x0000000408a67825 */ /* 0x000fc800078e020e */
[----:B------:R-:W-:-:S04]  /*11370*/  IMAD.WIDE R214, R8, 0x4, R12 ;  /* 0x0000000408d67825 */ /* 0x000fc800078e020c */
[----:B------:R-:W-:-:S04]  /*11380*/  IMAD.WIDE R10, R7, 0x4, R14 ;  /* 0x00000004070a7825 */ /* 0x000fc800078e020e */
[----:B------:R-:W-:-:S04]  /*11390*/  IMAD.WIDE R230, R252, 0x4, R12 ;  /* 0x00000004fce67825 */ /* 0x000fc800078e020c */
[----:B------:R-:W-:Y:S01]  /*113a0*/  IMAD.WIDE R8, R7, 0x4, R12 ;  /* 0x0000000407087825 */ /* 0x000fe200078e020c */
[----:B------:R3:W-:Y:S03]  /*113b0*/  LDGSTS.E [R251+0x2c00c], desc[UR8][R230.64], !P1 ;  /* 0x2c00c000e6fb7fae */ /* 0x0007e6000c921848 */
[C---:B------:R-:W-:Y:S01]  /*113c0*/  IMAD.WIDE R14, R20.reuse, 0x4, R14 ;  /* 0x00000004140e7825 */ /* 0x040fe200078e020e */
[----:B------:R-:W-:Y:S03]  /*113d0*/  LDGSTS.E [R251+0x30000], desc[UR8][R228.64], !P2 ;  /* 0x30000000e4fb7fae */ /* 0x000fe6000d121848 */
[C---:B------:R-:W-:Y:S01]  /*113e0*/  IMAD.WIDE R12, R20.reuse, 0x4, R12 ;  /* 0x00000004140c7825 */ /* 0x040fe200078e020c */
[----:B------:R-:W-:Y:S04]  /*113f0*/  STL.64 [R1+0x1400], R14 ;  /* 0x0014000e01007387 */ /* 0x000fe80000100a00 */
[----:B------:R1:W-:Y:S01]  /*11400*/  STL.64 [R1+0x1408], R12 ;  /* 0x0014080c01007387 */ /* 0x0003e20000100a00 */
[----:B--2---:R-:W-:-:S03]  /*11410*/  IMAD.WIDE R16, R20, 0x4, R18 ;  /* 0x0000000414107825 */ /* 0x004fc600078e0212 */
[----:B------:R-:W-:Y:S01]  /*11420*/  LDGSTS.E [R251+0x34000], desc[UR8][R22.64], !P2 ;  /* 0x3400000016fb7fae */ /* 0x000fe2000d121848 */
[----:B-1----:R-:W-:-:S03]  /*11430*/  IMAD.WIDE R12, R20, 0x4, R76 ;  /* 0x00000004140c7825 */ /* 0x002fc600078e024c */
[----:B------:R1:W-:Y:S01]  /*11440*/  STL.64 [R1+0x1048], R16 ;  /* 0x0010481001007387 */ /* 0x0003e20000100a00 */
[----:B------:R-:W-:-:S03]  /*11450*/  IMAD.WIDE R14, R20, 0x4, R60 ;  /* 0x00000004140e7825 */ /* 0x000fc600078e023c */
[----:B------:R2:W-:Y:S04]  /*11460*/  STL.64 [R1+0x1040], R12 ;  /* 0x0010400c01007387 */ /* 0x0005e80000100a00 */
[----:B------:R4:W-:Y:S01]  /*11470*/  STL.64 [R1+0x1038], R14 ;  /* 0x0010380e01007387 */ /* 0x0009e20000100a00 */
[----:B-1----:R-:W-:-:S03]  /*11480*/  IMAD.WIDE R16, R20, 0x4, R30 ;  /* 0x0000000414107825 */ /* 0x002fc600078e021e */
[----:B------:R-:W-:Y:S01]  /*11490*/  LDGSTS.E [R251+0x38000], desc[UR8][R38.64], !P2 ;  /* 0x3800000026fb7fae */ /* 0x000fe2000d121848 */
[----:B--2---:R-:W-:-:S03]  /*114a0*/  IMAD.WIDE R12, R20, 0x4, R46 ;  /* 0x00000004140c7825 */ /* 0x004fc600078e022e */
[----:B------:R1:W-:Y:S01]  /*114b0*/  STL.64 [R1+0x1030], R16 ;  /* 0x0010301001007387 */ /* 0x0003e20000100a00 */
[----:B----4-:R-:W-:-:S03]  /*114c0*/  IMAD.WIDE R14, R20, 0x4, R62 ;  /* 0x00000004140e7825 */ /* 0x010fc600078e023e */
[----:B------:R2:W-:Y:S04]  /*114d0*/  STL.64 [R1+0x1028], R12 ;  /* 0x0010280c01007387 */ /* 0x0005e80000100a00 */
[----:B------:R4:W-:Y:S01]  /*114e0*/  STL.64 [R1+0x1020], R14 ;  /* 0x0010200e01007387 */ /* 0x0009e20000100a00 */
[----:B-1----:R-:W-:Y:S01]  /*114f0*/  IMAD.WIDE R16, R20, 0x4, R78 ;  /* 0x0000000414107825 */ /* 0x002fe200078e024e */
[----:B------:R-:W-:Y:S02]  /*11500*/  MOV R77, R209 ;  /* 0x000000d1004d7202 */ /* 0x000fe40000000f00 */
[----:B------:R-:W-:Y:S01]  /*11510*/  LDGSTS.E [R251+0x3c000], desc[UR8][R54.64], !P2 ;  /* 0x3c00000036fb7fae */ /* 0x000fe2000d121848 */
[----:B--2---:R-:W-:-:S03]  /*11520*/  IMAD.MOV.U32 R12, RZ, RZ, R94 ;  /* 0x000000ffff0c7224 */ /* 0x004fc600078e005e */
[----:B------:R1:W-:Y:S01]  /*11530*/  STL.64 [R1+0x1018], R16 ;  /* 0x0010181001007387 */ /* 0x0003e20000100a00 */
[----:B------:R-:W-:-:S03]  /*11540*/  MOV R13, R95 ;  /* 0x0000005f000d7202 */ /* 0x000fc60000000f00 */
[----:B------:R-:W2:Y:S01]  /*11550*/  LDL.LU.64 R78, [R1+0xf98] ;  /* 0x000f9800014e7983 */ /* 0x000ea20000300a00 */
[----:B----4-:R-:W-:-:S03]  /*11560*/  IMAD.MOV.U32 R14, RZ, RZ, R110 ;  /* 0x000000ffff0e7224 */ /* 0x010fc600078e006e */
[----:B------:R-:W4:Y:S01]  /*11570*/  LDL.LU.64 R94, [R1+0xf90] ;  /* 0x000f9000015e7983 */ /* 0x000f220000300a00 */
[----:B------:R-:W-:Y:S02]  /*11580*/  IMAD.MOV.U32 R15, RZ, RZ, R111 ;  /* 0x000000ffff0f7224 */ /* 0x000fe400078e006f */
[----:B------:R-:W-:Y:S01]  /*11590*/  IMAD.MOV.U32 R18, RZ, RZ, R192 ;  /* 0x000000ffff127224 */ /* 0x000fe200078e00c0 */
[----:B------:R-:W3:Y:S01]  /*115a0*/  LDL.LU.64 R110, [R1+0xf88] ;  /* 0x000f8800016e7983 */ /* 0x000ee20000300a00 */
[----:B------:R-:W-:Y:S02]  /*115b0*/  IMAD.MOV.U32 R19, RZ, RZ, R193 ;  /* 0x000000ffff137224 */ /* 0x000fe400078e00c1 */
[----:B------:R-:W-:Y:S01]  /*115c0*/  IMAD.MOV.U32 R76, RZ, RZ, R208 ;  /* 0x000000ffff4c7224 */ /* 0x000fe200078e00d0 */
[----:B------:R-:W3:Y:S01]  /*115d0*/  LDL.LU.64 R192, [R1+0xf80] ;  /* 0x000f800001c07983 */ /* 0x000ee20000300a00 */
[----:B------:R-:W-:-:S03]  /*115e0*/  IMAD.MOV.U32 R60, RZ, RZ, R224 ;  /* 0x000000ffff3c7224 */ /* 0x000fc600078e00e0 */
[----:B------:R-:W3:Y:S01]  /*115f0*/  LDL.LU.64 R208, [R1+0xf78] ;  /* 0x000f780001d07983 */ /* 0x000ee20000300a00 */
[----:B------:R-:W-:Y:S01]  /*11600*/  IMAD.MOV.U32 R61, RZ, RZ, R225 ;  /* 0x000000ffff3d7224 */ /* 0x000fe200078e00e1 */
[----:B------:R-:W-:Y:S01]  /*11610*/  MOV R31, R29 ;  /* 0x0000001d001f7202 */ /* 0x000fe20000000f00 */
[----:B------:R-:W-:Y:S01]  /*11620*/  IMAD.MOV.U32 R30, RZ, RZ, R28 ;  /* 0x000000ffff1e7224 */ /* 0x000fe200078e001c */
[----:B------:R-:W3:Y:S01]  /*11630*/  LDL.LU.64 R224, [R1+0xf70] ;  /* 0x000f700001e07983 */ /* 0x000ee20000300a00 */
[----:B------:R-:W-:Y:S02]  /*11640*/  IMAD.MOV.U32 R46, RZ, RZ, R202 ;  /* 0x000000ffff2e7224 */ /* 0x000fe400078e00ca */
[----:B------:R-:W-:Y:S01]  /*11650*/  IMAD.MOV.U32 R47, RZ, RZ, R203 ;  /* 0x000000ffff2f7224 */ /* 0x000fe200078e00cb */
[----:B------:R-:W3:Y:S01]  /*11660*/  LDL.LU.64 R28, [R1+0xf68] ;  /* 0x000f6800011c7983 */ /* 0x000ee20000300a00 */
[----:B------:R-:W-:Y:S01]  /*11670*/  IMAD.MOV.U32 R62, RZ, RZ, R218 ;  /* 0x000000ffff3e7224 */ /* 0x000fe200078e00da */
[----:B------:R-:W-:-:S02]  /*11680*/  MOV R63, R219 ;  /* 0x000000db003f7202 */ /* 0x000fc40000000f00 */
[----:B------:R-:W3:Y:S04]  /*11690*/  LDL.LU.64 R202, [R1+0xf60] ;  /* 0x000f600001ca7983 */ /* 0x000ee80000300a00 */
[----:B------:R-:W3:Y:S01]  /*116a0*/  LDL.LU.64 R218, [R1+0xf58] ;  /* 0x000f580001da7983 */ /* 0x000ee20000300a00 */
[----:B-1----:R-:W-:Y:S01]  /*116b0*/  IMAD.MOV.U32 R16, RZ, RZ, R126 ;  /* 0x000000ffff107224 */ /* 0x002fe200078e007e */
[----:B------:R-:W-:Y:S01]  /*116c0*/  MOV R17, R127 ;  /* 0x0000007f00117202 */ /* 0x000fe20000000f00 */
[C---:B------:R-:W-:Y:S01]  /*116d0*/  IMAD.WIDE R126, R20.reuse, 0x4, R142 ;  /* 0x00000004147e7825 */ /* 0x040fe200078e028e */
[----:B------:R-:W-:Y:S03]  /*116e0*/  LDGSTS.E [R251+0x30004], desc[UR8][R70.64], !P3 ;  /* 0x3000400046fb7fae */ /* 0x000fe6000d921848 */
[C---:B------:R-:W-:Y:S01]  /*116f0*/  IMAD.WIDE R142, R20.reuse, 0x4, R190 ;  /* 0x00000004148e7825 */ /* 0x040fe200078e02be */
[----:B------:R1:W-:Y:S03]  /*11700*/  STL.64 [R1+0x1010], R126 ;  /* 0x0010107e01007387 */ /* 0x0003e60000100a00 */
[C---:B------:R-:W-:Y:S01]  /*11710*/  IMAD.WIDE R190, R20.reuse, 0x4, R206 ;  /* 0x0000000414be7825 */ /* 0x040fe200078e02ce */
[----:B------:R1:W-:Y:S04]  /*11720*/  STL.64 [R1+0x1008], R142 ;  /* 0x0010088e01007387 */ /* 0x0003e80000100a00 */
[----:B------:R-:W-:Y:S01]  /*11730*/  STL.64 [R1+0x1000], R190 ;  /* 0x001000be01007387 */ /* 0x000fe20000100a00 */
[----:B-1----:R-:W-:-:S03]  /*11740*/  IMAD.WIDE R126, R20, 0x4, R220 ;  /* 0x00000004147e7825 */ /* 0x002fc600078e02dc */
[----:B------:R-:W-:Y:S01]  /*11750*/  LDGSTS.E [R251+0x34004], desc[UR8][R86.64], !P3 ;  /* 0x3400400056fb7fae */ /* 0x000fe2000d921848 */
[----:B------:R-:W-:-:S03]  /*11760*/  IMAD.WIDE R142, R20, 0x4, R178 ;  /* 0x00000004148e7825 */ /* 0x000fc600078e02b2 */
[----:B------:R1:W-:Y:S01]  /*11770*/  STL.64 [R1+0xff8], R126 ;  /* 0x000ff87e01007387 */ /* 0x0003e20000100a00 */
[----:B------:R-:W-:-:S03]  /*11780*/  IMAD.WIDE R178, R20, 0x4, R186 ;  /* 0x0000000414b27825 */ /* 0x000fc600078e02ba */
[----:B------:R-:W-:Y:S01]  /*11790*/  LDGSTS.E [R251+0x38004], desc[UR8][R102.64], !P3 ;  /* 0x3800400066fb7fae */ /* 0x000fe2000d921848 */
[----:B------:R-:W-:-:S03]  /*117a0*/  IMAD.WIDE R12, R20, 0x4, R12 ;  /* 0x00000004140c7825 */ /* 0x000fc600078e020c */
[----:B------:R-:W-:Y:S04]  /*117b0*/  LDGSTS.E [R251+0x3c004], desc[UR8][R118.64], !P3 ;  /* 0x3c00400076fb7fae */ /* 0x000fe8000d921848 */
[----:B-1----:R-:W3:Y:S04]  /*117c0*/  LDL.LU.64 R126, [R1+0xf50] ;  /* 0x000f5000017e7983 */ /* 0x002ee80000300a00 */
[----:B------:R1:W-:Y:S01]  /*117d0*/  STL.64 [R1+0xff0], R142 ;  /* 0x000ff08e01007387 */ /* 0x0003e20000100a00 */
[----:B------:R-:W-:-:S03]  /*117e0*/  IMAD.WIDE R14, R20, 0x4, R14 ;  /* 0x00000004140e7825 */ /* 0x000fc600078e020e */
[----:B------:R-:W-:Y:S01]  /*117f0*/  LDGSTS.E [R251+0x30008], desc[UR8][R134.64], !P4 ;  /* 0x3000800086fb7fae */ /* 0x000fe2000e121848 */
[----:B------:R-:W-:-:S03]  /*11800*/  IMAD.WIDE R2, R20, 0x4, R2 ;  /* 0x0000000414027825 */ /* 0x000fc600078e0202 */
[----:B------:R-:W-:Y:S04]  /*11810*/  LDGSTS.E [R251+0x34008], desc[UR8][R150.64], !P4 ;  /* 0x3400800096fb7fae */ /* 0x000fe8000e121848 */
[----:B-1----:R-:W3:Y:S04]  /*11820*/  LDL.LU.64 R142, [R1+0xf48] ;  /* 0x000f4800018e7983 */ /* 0x002ee80000300a00 */
[----:B------:R1:W-:Y:S04]  /*11830*/  STL.64 [R1+0xfe8], R178 ;  /* 0x000fe8b201007387 */ /* 0x0003e80000100a00 */
[----:B------:R-:W3:Y:S04]  /*11840*/  LDL.LU.64 R190, [R1+0xf40] ;  /* 0x000f400001be7983 */ /* 0x000ee80000300a00 */
[----:B------:R-:W3:Y:S04]  /*11850*/  LDL.LU.64 R206, [R1+0xf38] ;  /* 0x000f380001ce7983 */ /* 0x000ee80000300a00 */
[----:B------:R-:W3:Y:S04]  /*11860*/  LDL.LU.64 R220, [R1+0xf30] ;  /* 0x000f300001dc7983 */ /* 0x000ee80000300a00 */
[----:B-1----:R-:W3:Y:S04]  /*11870*/  LDL.LU.64 R178, [R1+0xf28] ;  /* 0x000f280001b27983 */ /* 0x002ee80000300a00 */
[----:B------:R-:W3:Y:S04]  /*11880*/  LDL.LU.64 R186, [R1+0xf20] ;  /* 0x000f200001ba7983 */ /* 0x000ee80000300a00 */
[----:B------:R1:W-:Y:S04]  /*11890*/  STL.64 [R1+0xfe0], R12 ;  /* 0x000fe00c01007387 */ /* 0x0003e80000100a00 */
[----:B------:R1:W-:Y:S01]  /*118a0*/  STL.64 [R1+0xfd8], R14 ;  /* 0x000fd80e01007387 */ /* 0x0003e20000100a00 */
[----:B------:R-:W-:-:S03]  /*118b0*/  IMAD.WIDE R216, R20, 0x4, R216 ;  /* 0x0000000414d87825 */ /* 0x000fc600078e02d8 */
[----:B------:R-:W-:Y:S01]  /*118c0*/  LDGSTS.E [R251+0x38008], desc[UR8][R166.64], !P4 ;  /* 0x38008000a6fb7fae */ /* 0x000fe2000e121848 */
[----:B-1----:R-:W-:-:S03]  /*118d0*/  IMAD.WIDE R12, R20, 0x4, R16 ;  /* 0x00000004140c7825 */ /* 0x002fc600078e0210 */
[----:B------:R-:W-:Y:S01]  /*118e0*/  LDGSTS.E [R251+0x3c008], desc[UR8][R214.64], !P4 ;  /* 0x3c008000d6fb7fae */ /* 0x000fe2000e121848 */
[----:B------:R-:W-:-:S03]  /*118f0*/  IMAD.WIDE R16, R20, 0x4, R18 ;  /* 0x0000000414107825 */ /* 0x000fc600078e0212 */
[----:B------:R1:W-:Y:S01]  /*11900*/  STL.64 [R1+0xfd0], R12 ;  /* 0x000fd00c01007387 */ /* 0x0003e20000100a00 */
[----:B------:R-:W-:-:S03]  /*11910*/  IMAD.WIDE R14, R20, 0x4, R76 ;  /* 0x00000004140e7825 */ /* 0x000fc600078e024c */
[----:B------:R1:W-:Y:S04]  /*11920*/  STL.64 [R1+0xfc8], R16 ;  /* 0x000fc81001007387 */ /* 0x0003e80000100a00 */
[----:B------:R1:W-:Y:S02]  /*11930*/  STL.64 [R1+0xfc0], R14 ;  /* 0x000fc00e01007387 */ /* 0x0003e40000100a00 */
[C---:B-1----:R-:W-:Y:S02]  /*11940*/  IMAD.WIDE R12, R20.reuse, 0x4, R60 ;  /* 0x00000004140c7825 */ /* 0x042fe400078e023c */
[----:B------:R-:W-:Y:S02]  /*11950*/  LDGSTS.E [R251+0x3000c], desc[UR8][R198.64], !P5 ;  /* 0x3000c000c6fb7fae */ /* 0x000fe4000e921848 */
[----:B------:R-:W-:-:S02]  /*11960*/  IMAD.WIDE R16, R20, 0x4, R30 ;  /* 0x0000000414107825 */ /* 0x000fc400078e021e */
[----:B------:R1:W-:Y:S02]  /*11970*/  STL.64 [R1+0xfb8], R12 ;  /* 0x000fb80c01007387 */ /* 0x0003e40000100a00 */
[C---:B------:R-:W-:Y:S02]  /*11980*/  IMAD.WIDE R14, R20.reuse, 0x4, R46 ;  /* 0x00000004140e7825 */ /* 0x040fe400078e022e */
[----:B------:R2:W-:Y:S04]  /*11990*/  STL.64 [R1+0xfb0], R16 ;  /* 0x000fb01001007387 */ /* 0x0005e80000100a00 */
[----:B------:R4:W-:Y:S01]  /*119a0*/  STL.64 [R1+0xfa8], R14 ;  /* 0x000fa80e01007387 */ /* 0x0009e20000100a00 */
[----:B-1----:R-:W-:-:S03]  /*119b0*/  IMAD.WIDE R12, R20, 0x4, R62 ;  /* 0x00000004140c7825 */ /* 0x002fc600078e023e */
[----:B------:R-:W-:Y:S04]  /*119c0*/  LDGSTS.E [R251+0x3400c], desc[UR8][R182.64], !P5 ;  /* 0x3400c000b6fb7fae */ /* 0x000fe8000e921848 */
[----:B------:R3:W-:Y:S01]  /*119d0*/  STL.64 [R1+0xfa0], R12 ;  /* 0x000fa00c01007387 */ /* 0x0007e20000100a00 */
[----:B------:R-:W-:-:S03]  /*119e0*/  IMAD.WIDE R200, R20, 0x4, R200 ;  /* 0x0000000414c87825 */ /* 0x000fc600078e02c8 */
[----:B------:R1:W-:Y:S01]  /*119f0*/  LDGSTS.E [R251+0x3800c], desc[UR8][R10.64], !P5 ;  /* 0x3800c0000afb7fae */ /* 0x0003e2000e921848 */
[----:B------:R-:W-:-:S03]  /*11a00*/  IMAD.WIDE R184, R20, 0x4, R184 ;  /* 0x0000000414b87825 */ /* 0x000fc600078e02b8 */
[----:B------:R-:W-:Y:S01]  /*11a10*/  LDGSTS.E [R251+0x3c00c], desc[UR8][R8.64], !P5 ;  /* 0x3c00c00008fb7fae */ /* 0x000fe2000e921848 */
[----:B------:R-:W-:-:S03]  /*11a20*/  IMAD.WIDE R168, R20, 0x4, R168 ;  /* 0x0000000414a87825 */ /* 0x000fc600078e02a8 */
[----:B------:R-:W0:Y:S01]  /*11a30*/  LDGDEPBAR ;  /* 0x00000000000079af */ /* 0x000e220000000000 */
[----:B--2---:R-:W-:-:S04]  /*11a40*/  IMAD.WIDE R16, R20, 0x4, R78 ;  /* 0x0000000414107825 */ /* 0x004fc800078e024e */
[C---:B----4-:R-:W-:Y:S01]  /*11a50*/  IMAD.WIDE R14, R20.reuse, 0x4, R94 ;  /* 0x00000004140e7825 */ /* 0x050fe200078e025e */
[----:B------:R2:W-:Y:S03]  /*11a60*/  STL.64 [R1+0xf98], R16 ;  /* 0x000f981001007387 */ /* 0x0005e60000100a00 */
[C---:B---3--:R-:W-:Y:S01]  /*11a70*/  IMAD.WIDE R12, R20.reuse, 0x4, R110 ;  /* 0x00000004140c7825 */ /* 0x048fe200078e026e */
[----:B------:R3:W-:Y:S04]  /*11a80*/  STL.64 [R1+0xf90], R14 ;  /* 0x000f900e01007387 */ /* 0x0007e80000100a00 */
[----:B------:R4:W-:Y:S01]  /*11a90*/  STL.64 [R1+0xf88], R12 ;  /* 0x000f880c01007387 */ /* 0x0009e20000100a00 */
[----:B--2---:R-:W-:-:S04]  /*11aa0*/  IMAD.WIDE R16, R20, 0x4, R192 ;  /* 0x0000000414107825 */ /* 0x004fc800078e02c0 */
[C---:B---3--:R-:W-:Y:S01]  /*11ab0*/  IMAD.WIDE R14, R20.reuse, 0x4, R208 ;  /* 0x00000004140e7825 */ /* 0x048fe200078e02d0 */
[----:B------:R2:W-:Y:S03]  /*11ac0*/  STL.64 [R1+0xf80], R16 ;  /* 0x000f801001007387 */ /* 0x0005e60000100a00 */
[C---:B----4-:R-:W-:Y:S01]  /*11ad0*/  IMAD.WIDE R12, R20.reuse, 0x4, R224 ;  /* 0x00000004140c7825 */ /* 0x050fe200078e02e0 */
[----:B------:R3:W-:Y:S04]  /*11ae0*/  STL.64 [R1+0xf78], R14 ;  /* 0x000f780e01007387 */ /* 0x0007e80000100a00 */
[----:B------:R4:W-:Y:S01]  /*11af0*/  STL.64 [R1+0xf70], R12 ;  /* 0x000f700c01007387 */ /* 0x0009e20000100a00 */
[----:B--2---:R-:W-:-:S04]  /*11b00*/  IMAD.WIDE R16, R20, 0x4, R28 ;  /* 0x0000000414107825 */ /* 0x004fc800078e021c */
[C---:B---3--:R-:W-:Y:S01]  /*11b10*/  IMAD.WIDE R14, R20.reuse, 0x4, R202 ;  /* 0x00000004140e7825 */ /* 0x048fe200078e02ca */
[----:B------:R2:W-:Y:S03]  /*11b20*/  STL.64 [R1+0xf68], R16 ;  /* 0x000f681001007387 */ /* 0x0005e60000100a00 */
[C---:B----4-:R-:W-:Y:S01]  /*11b30*/  IMAD.WIDE R12, R20.reuse, 0x4, R218 ;  /* 0x00000004140c7825 */ /* 0x050fe200078e02da */
[----:B------:R-:W3:Y:S04]  /*11b40*/  LDL.LU.64 R192, [R1+0xf18] ;  /* 0x000f180001c07983 */ /* 0x000ee80000300a00 */
[----:B------:R-:W-:Y:S04]  /*11b50*/  STL.64 [R1+0xf60], R14 ;  /* 0x000f600e01007387 */ /* 0x000fe80000100a00 */
[----:B------:R-:W4:Y:S04]  /*11b60*/  LDL.LU.64 R208, [R1+0xf10] ;  /* 0x000f100001d07983 */ /* 0x000f280000300a00 */
[----:B------:R1:W-:Y:S04]  /*11b70*/  STL.64 [R1+0xf58], R12 ;  /* 0x000f580c01007387 */ /* 0x0003e80000100a00 */
[----:B------:R-:W4:Y:S04]  /*11b80*/  LDL.LU.64 R224, [R1+0xf08] ;  /* 0x000f080001e07983 */ /* 0x000f280000300a00 */
[----:B------:R-:W4:Y:S04]  /*11b90*/  LDL.LU.64 R28, [R1+0xf00] ;  /* 0x000f0000011c7983 */ /* 0x000f280000300a00 */
[----:B------:R-:W4:Y:S04]  /*11ba0*/  LDL.LU.64 R202, [R1+0xef8] ;  /* 0x000ef80001ca7983 */ /* 0x000f280000300a00 */
[----:B------:R-:W4:Y:S01]  /*11bb0*/  LDL.LU.64 R218, [R1+0xef0] ;  /* 0x000ef00001da7983 */ /* 0x000f220000300a00 */
[----:B--2---:R-:W-:-:S05]  /*11bc0*/  IMAD.WIDE R16, R20, 0x4, R126 ;  /* 0x0000000414107825 */ /* 0x004fca00078e027e */
[----:B------:R2:W-:Y:S01]  /*11bd0*/  STL.64 [R1+0xf50], R16 ;  /* 0x000f501001007387 */ /* 0x0005e20000100a00 */
[----:B-1----:R-:W-:-:S05]  /*11be0*/  IMAD.WIDE R12, R20, 0x4, R142 ;  /* 0x00000004140c7825 */ /* 0x002fca00078e028e */
[----:B------:R1:W-:Y:S01]  /*11bf0*/  STL.64 [R1+0xf48], R12 ;  /* 0x000f480c01007387 */ /* 0x0003e20000100a00 */
[----:B------:R-:W-:-:S04]  /*11c00*/  IMAD.WIDE R14, R20, 0x4, R190 ;  /* 0x00000004140e7825 */ /* 0x000fc800078e02be */
[C---:B--2---:R-:W-:Y:S01]  /*11c10*/  IMAD.WIDE R16, R20.reuse, 0x4, R206 ;  /* 0x0000000414107825 */ /* 0x044fe200078e02ce */
[----:B------:R2:W-:Y:S03]  /*11c20*/  STL.64 [R1+0xf40], R14 ;  /* 0x000f400e01007387 */ /* 0x0005e60000100a00 */
[C---:B-1----:R-:W-:Y:S01]  /*11c30*/  IMAD.WIDE R12, R20.reuse, 0x4, R220 ;  /* 0x00000004140c7825 */ /* 0x042fe200078e02dc */
[----:B------:R1:W-:Y:S04]  /*11c40*/  STL.64 [R1+0xf38], R16 ;  /* 0x000f381001007387 */ /* 0x0003e80000100a00 */
[----:B------:R1:W-:Y:S01]  /*11c50*/  STL.64 [R1+0xf30], R12 ;  /* 0x000f300c01007387 */ /* 0x0003e20000100a00 */
[----:B--2---:R-:W-:-:S04]  /*11c60*/  IMAD.WIDE R14, R20, 0x4, R178 ;  /* 0x00000004140e7825 */ /* 0x004fc800078e02b2 */
[C---:B-1----:R-:W-:Y:S01]  /*11c70*/  IMAD.WIDE R16, R20.reuse, 0x4, R186 ;  /* 0x0000000414107825 */ /* 0x042fe200078e02ba */
[----:B------:R-:W2:Y:S04]  /*11c80*/  LDL.LU.64 R12, [R1+0xee8] ;  /* 0x000ee800010c7983 */ /* 0x000ea80000300a00 */
[----:B------:R1:W-:Y:S04]  /*11c90*/  STL.64 [R1+0xf28], R14 ;  /* 0x000f280e01007387 */ /* 0x0003e80000100a00 */
[----:B-1----:R-:W2:Y:S04]  /*11ca0*/  LDL.LU.64 R14, [R1+0xee0] ;  /* 0x000ee000010e7983 */ /* 0x002ea80000300a00 */
[----:B------:R1:W-:Y:S04]  /*11cb0*/  STL.64 [R1+0xf20], R16 ;  /* 0x000f201001007387 */ /* 0x0003e80000100a00 */
[----:B-1----:R-:W2:Y:S04]  /*11cc0*/  LDL.LU.64 R16, [R1+0xed8] ;  /* 0x000ed80001107983 */ /* 0x002ea80000300a00 */
[----:B------:R-:W2:Y:S04]  /*11cd0*/  LDL.LU.64 R18, [R1+0xed0] ;  /* 0x000ed00001127983 */ /* 0x000ea80000300a00 */
        /* <DEDUP_REMOVED lines=13> */
[----:B------:R-:W2:Y:S01]  /*11db0*/  LDL.LU.64 R178, [R1+0xe60] ;  /* 0x000e600001b27983 */ /* 0x000ea20000300a00 */
[----:B---3--:R-:W-:-:S05]  /*11dc0*/  IMAD.WIDE R186, R20, 0x4, R192 ;  /* 0x0000000414ba7825 */ /* 0x008fca00078e02c0 */
[----:B------:R1:W-:Y:S01]  /*11dd0*/  STL.64 [R1+0xf18], R186 ;  /* 0x000f18ba01007387 */ /* 0x0003e20000100a00 */
[----:B----4-:R-:W-:-:S05]  /*11de0*/  IMAD.WIDE R192, R20, 0x4, R208 ;  /* 0x0000000414c07825 */ /* 0x010fca00078e02d0 */
[----:B------:R3:W-:Y:S01]  /*11df0*/  STL.64 [R1+0xf10], R192 ;  /* 0x000f10c001007387 */ /* 0x0007e20000100a00 */
[----:B------:R-:W-:-:S04]  /*11e00*/  IMAD.WIDE R208, R20, 0x4, R224 ;  /* 0x0000000414d07825 */ /* 0x000fc800078e02e0 */
[C---:B-1----:R-:W-:Y:S01]  /*11e10*/  IMAD.WIDE R186, R20.reuse, 0x4, R28 ;  /* 0x0000000414ba7825 */ /* 0x042fe200078e021c */
[----:B------:R-:W-:Y:S03]  /*11e20*/  STL.64 [R1+0xf08], R208 ;  /* 0x000f08d001007387 */ /* 0x000fe60000100a00 */
[C---:B---3--:R-:W-:Y:S01]  /*11e30*/  IMAD.WIDE R192, R20.reuse, 0x4, R202 ;  /* 0x0000000414c07825 */ /* 0x048fe200078e02ca */
[----:B------:R1:W-:Y:S03]  /*11e40*/  STL.64 [R1+0xf00], R186 ;  /* 0x000f00ba01007387 */ /* 0x0003e60000100a00 */
[C---:B------:R-:W-:Y:S01]  /*11e50*/  IMAD.WIDE R28, R20.reuse, 0x4, R218 ;  /* 0x00000004141c7825 */ /* 0x040fe200078e02da */
[----:B-1----:R-:W3:Y:S04]  /*11e60*/  LDL.LU.64 R186, [R1+0xe58] ;  /* 0x000e580001ba7983 */ /* 0x002ee80000300a00 */
[----:B------:R1:W-:Y:S04]  /*11e70*/  STL.64 [R1+0xef8], R192 ;  /* 0x000ef8c001007387 */ /* 0x0003e80000100a00 */
[----:B-1----:R-:W4:Y:S04]  /*11e80*/  LDL.LU.64 R192, [R1+0xe50] ;  /* 0x000e500001c07983 */ /* 0x002f280000300a00 */
[----:B------:R1:W-:Y:S04]  /*11e90*/  STL.64 [R1+0xef0], R28 ;  /* 0x000ef01c01007387 */ /* 0x0003e80000100a00 */
[----:B------:R-:W4:Y:S04]  /*11ea0*/  LDL.LU.64 R208, [R1+0xe48] ;  /* 0x000e480001d07983 */ /* 0x000f280000300a00 */
[----:B------:R-:W4:Y:S04]  /*11eb0*/  LDL.LU.64 R224, [R1+0xe40] ;  /* 0x000e400001e07983 */ /* 0x000f280000300a00 */
[----:B-1----:R-:W4:Y:S04]  /*11ec0*/  LDL.LU.64 R28, [R1+0xe38] ;  /* 0x000e3800011c7983 */ /* 0x002f280000300a00 */
[----:B------:R-:W4:Y:S04]  /*11ed0*/  LDL.LU.64 R202, [R1+0xe30] ;  /* 0x000e300001ca7983 */ /* 0x000f280000300a00 */
[----:B------:R-:W4:Y:S01]  /*11ee0*/  LDL.LU.64 R218, [R1+0xe28] ;  /* 0x000e280001da7983 */ /* 0x000f220000300a00 */
[----:B--2---:R-:W-:-:S05]  /*11ef0*/  IMAD.WIDE R12, R20, 0x4, R12 ;  /* 0x00000004140c7825 */ /* 0x004fca00078e020c */
[----:B------:R1:W-:Y:S01]  /*11f00*/  STL.64 [R1+0xee8], R12 ;  /* 0x000ee80c01007387 */ /* 0x0003e20000100a00 */
[----:B------:R-:W-:-:S05]  /*11f10*/  IMAD.WIDE R14, R20, 0x4, R14 ;  /* 0x00000004140e7825 */ /* 0x000fca00078e020e */
[----:B------:R2:W-:Y:S01]  /*11f20*/  STL.64 [R1+0xee0], R14 ;  /* 0x000ee00e01007387 */ /* 0x0005e20000100a00 */
[----:B-1----:R-:W-:-:S04]  /*11f30*/  IMAD.WIDE R12, R20, 0x4, R16 ;  /* 0x00000004140c7825 */ /* 0x002fc800078e0210 */
[C---:B--2---:R-:W-:Y:S01]  /*11f40*/  IMAD.WIDE R14, R20.reuse, 0x4, R18 ;  /* 0x00000004140e7825 */ /* 0x044fe200078e0212 */
[----:B------:R1:W-:Y:S03]  /*11f50*/  STL.64 [R1+0xed8], R12 ;  /* 0x000ed80c01007387 */ /* 0x0003e60000100a00 */
[C---:B------:R-:W-:Y:S01]  /*11f60*/  IMAD.WIDE R16, R20.reuse, 0x4, R76 ;  /* 0x0000000414107825 */ /* 0x040fe200078e024c */
[----:B------:R2:W-:Y:S04]  /*11f70*/  STL.64 [R1+0xed0], R14 ;  /* 0x000ed00e01007387 */ /* 0x0005e80000100a00 */
        /* <DEDUP_REMOVED lines=23> */
[----:B------:R2:W-:Y:S03]  /*120f0*/  STL.64 [R1+0xe70], R14 ;  /* 0x000e700e01007387 */ /* 0x0005e60000100a00 */
[C---:B-1----:R-:W-:Y:S01]  /*12100*/  IMAD.WIDE R12, R20.reuse, 0x4, R178 ;  /* 0x00000004140c7825 */ /* 0x042fe200078e02b2 */
[----:B--2---:R-:W2:Y:S04]  /*12110*/  LDL.LU.64 R14, [R1+0xe20] ;  /* 0x000e2000010e7983 */ /* 0x004ea80000300a00 */
[----:B------:R1:W-:Y:S04]  /*12120*/  STL.64 [R1+0xe68], R16 ;  /* 0x000e681001007387 */ /* 0x0003e80000100a00 */
[----:B-1----:R-:W2:Y:S04]  /*12130*/  LDL.LU.64 R16, [R1+0xe18] ;  /* 0x000e180001107983 */ /* 0x002ea80000300a00 */
[----:B------:R3:W-:Y:S04]  /*12140*/  STL.64 [R1+0xe60], R12 ;  /* 0x000e600c01007387 */ /* 0x0007e80000100a00 */
        /* <DEDUP_REMOVED lines=14> */
[----:B------:R3:W-:Y:S04]  /*12230*/  STL.64 [R1+0xe38], R30 ;  /* 0x000e381e01007387 */ /* 0x0007e80000100a00 */
[----:B------:R-:W4:Y:S01]  /*12240*/  LDL.LU.64 R76, [R1+0xdf0] ;  /* 0x000df000014c7983 */ /* 0x000f220000300a00 */
[----:B-1----:R-:W-:-:S03]  /*12250*/  IMAD.WIDE R12, R20, 0x4, R218 ;  /* 0x00000004140c7825 */ /* 0x002fc600078e02da */
[----:B------:R1:W-:Y:S04]  /*12260*/  STL.64 [R1+0xe30], R28 ;  /* 0x000e301c01007387 */ /* 0x0003e80000100a00 */
[----:B------:R-:W4:Y:S04]  /*12270*/  LDL.LU.64 R60, [R1+0xde8] ;  /* 0x000de800013c7983 */ /* 0x000f280000300a00 */
[----:B------:R2:W-:Y:S04]  /*12280*/  STL.64 [R1+0xe28], R12 ;  /* 0x000e280c01007387 */ /* 0x0005e80000100a00 */
[----:B---3--:R-:W3:Y:S04]  /*12290*/  LDL.LU.64 R30, [R1+0xde0] ;  /* 0x000de000011e7983 */ /* 0x008ee80000300a00 */
[----:B------:R-:W3:Y:S04]  /*122a0*/  LDL.LU.64 R46, [R1+0xdd8] ;  /* 0x000dd800012e7983 */ /* 0x000ee80000300a00 */
        /* <DEDUP_REMOVED lines=11> */
[----:B-1----:R-:W3:Y:S04]  /*12360*/  LDL.LU.64 R28, [R1+0xd78] ;  /* 0x000d7800011c7983 */ /* 0x002ee80000300a00 */
[----:B------:R-:W3:Y:S04]  /*12370*/  LDL.LU.64 R202, [R1+0xd70] ;  /* 0x000d700001ca7983 */ /* 0x000ee80000300a00 */
[----:B------:R-:W3:Y:S01]  /*12380*/  LDL.LU.64 R218, [R1+0xd68] ;  /* 0x000d680001da7983 */ /* 0x000ee20000300a00 */
[----:B--2---:R-:W-:-:S05]  /*12390*/  IMAD.WIDE R12, R20, 0x4, R14 ;  /* 0x00000004140c7825 */ /* 0x004fca00078e020e */
[----:B------:R1:W-:Y:S01]  /*123a0*/  STL.64 [R1+0xe20], R12 ;  /* 0x000e200c01007387 */ /* 0x0003e20000100a00 */
[----:B------:R-:W-:-:S05]  /*123b0*/  IMAD.WIDE R14, R20, 0x4, R16 ;  /* 0x00000004140e7825 */ /* 0x000fca00078e0210 */
[----:B------:R2:W-:Y:S01]  /*123c0*/  STL.64 [R1+0xe18], R14 ;  /* 0x000e180e01007387 */ /* 0x0005e20000100a00 */
[----:B------:R-:W-:-:S04]  /*123d0*/  IMAD.WIDE R16, R20, 0x4, R18 ;  /* 0x0000000414107825 */ /* 0x000fc800078e0212 */
[C---:B-1----:R-:W-:Y:S01]  /*123e0*/  IMAD.WIDE R12, R20.reuse, 0x4, R190 ;  /* 0x00000004140c7825 */ /* 0x042fe200078e02be */
[----:B------:R1:W-:Y:S03]  /*123f0*/  STL.64 [R1+0xe10], R16 ;  /* 0x000e101001007387 */ /* 0x0003e60000100a00 */
[C---:B--2---:R-:W-:Y:S01]  /*12400*/  IMAD.WIDE R14, R20.reuse, 0x4, R206 ;  /* 0x00000004140e7825 */ /* 0x044fe200078e02ce */
[----:B------:R2:W-:Y:S03]  /*12410*/  STL.64 [R1+0xe08], R12 ;  /* 0x000e080c01007387 */ /* 0x0005e60000100a00 */
[C---:B-1----:R-:W-:Y:S01]  /*12420*/  IMAD.WIDE R16, R20.reuse, 0x4, R220 ;  /* 0x0000000414107825 */ /* 0x042fe200078e02dc */
[----:B--2---:R-:W2:Y:S04]  /*12430*/  LDL.LU.64 R12, [R1+0xd48] ;  /* 0x000d4800010c7983 */ /* 0x004ea80000300a00 */
[----:B------:R1:W-:Y:S04]  /*12440*/  STL.64 [R1+0xe00], R14 ;  /* 0x000e000e01007387 */ /* 0x0003e80000100a00 */
[----:B-1----:R-:W2:Y:S04]  /*12450*/  LDL.LU.64 R14, [R1+0xd40] ;  /* 0x000d4000010e7983 */ /* 0x002ea80000300a00 */
[----:B------:R1:W-:Y:S04]  /*12460*/  STL.64 [R1+0xdf8], R16 ;  /* 0x000df81001007387 */ /* 0x0003e80000100a00 */
[----:B-1----:R-:W2:Y:S04]  /*12470*/  LDL.LU.64 R16, [R1+0xd38] ;  /* 0x000d380001107983 */ /* 0x002ea80000300a00 */
[----:B------:R-:W2:Y:S04]  /*12480*/  LDL.LU.64 R18, [R1+0xd30] ;  /* 0x000d300001127983 */ /* 0x000ea80000300a00 */
[----:B------:R-:W2:Y:S04]  /*12490*/  LDL.LU.64 R190, [R1+0xd28] ;  /* 0x000d280001be7983 */ /* 0x000ea80000300a00 */
[----:B------:R-:W2:Y:S04]  /*124a0*/  LDL.LU.64 R206, [R1+0xd20] ;  /* 0x000d200001ce7983 */ /* 0x000ea80000300a00 */
[----:B------:R-:W2:Y:S01]  /*124b0*/  LDL.LU.64 R220, [R1+0xd18] ;  /* 0x000d180001dc7983 */ /* 0x000ea20000300a00 */
[----:B----4-:R-:W-:-:S05]  /*124c0*/  IMAD.WIDE R76, R20, 0x4, R76 ;  /* 0x00000004144c7825 */ /* 0x010fca00078e024c */
[----:B------:R1:W-:Y:S01]  /*124d0*/  STL.64 [R1+0xdf0], R76 ;  /* 0x000df04c01007387 */ /* 0x0003e20000100a00 */
[----:B------:R-:W-:-:S04]  /*124e0*/  IMAD.WIDE R60, R20, 0x4, R60 ;  /* 0x00000004143c7825 */ /* 0x000fc800078e023c */
[C---:B---3--:R-:W-:Y:S01]  /*124f0*/  IMAD.WIDE R30, R20.reuse, 0x4, R30 ;  /* 0x00000004141e7825 */ /* 0x048fe200078e021e */
[----:B-1----:R-:W3:Y:S03]  /*12500*/  LDL.LU.64 R76, [R1+0x2510] ;  /* 0x00251000014c7983 */ /* 0x002ee60000300a00 */
[C---:B------:R-:W-:Y:S01]  /*12510*/  IMAD.WIDE R46, R20.reuse, 0x4, R46 ;  /* 0x00000004142e7825 */ /* 0x040fe200078e022e */
[----:B------:R1:W-:Y:S03]  /*12520*/  STL.64 [R1+0xde8], R60 ;  /* 0x000de83c01007387 */ /* 0x0003e60000100a00 */
[----:B------:R-:W-:-:S04]  /*12530*/  IMAD.WIDE R62, R20, 0x4, R62 ;  /* 0x00000004143e7825 */ /* 0x000fc800078e023e */
[C---:B------:R-:W-:Y:S01]  /*12540*/  IMAD.WIDE R78, R20.reuse, 0x4, R78 ;  /* 0x00000004144e7825 */ /* 0x040fe200078e024e */
[----:B-1----:R-:W4:Y:S03]  /*12550*/  LDL.LU.64 R60, [R1+0x2508] ;  /* 0x00250800013c7983 */ /* 0x002f260000300a00 */
[C---:B------:R-:W-:Y:S01]  /*12560*/  IMAD.WIDE R94, R20.reuse, 0x4, R94 ;  /* 0x00000004145e7825 */ /* 0x040fe200078e025e */
[----:B------:R1:W-:Y:S03]  /*12570*/  STL.64 [R1+0xde0], R30 ;  /* 0x000de01e01007387 */ /* 0x0003e60000100a00 */
[----:B------:R-:W-:-:S04]  /*12580*/  IMAD.WIDE R110, R20, 0x4, R110 ;  /* 0x00000004146e7825 */ /* 0x000fc800078e026e */
[C---:B------:R-:W-:Y:S01]  /*12590*/  IMAD.WIDE R126, R20.reuse, 0x4, R126 ;  /* 0x00000004147e7825 */ /* 0x040fe200078e027e */
[----:B-1----:R-:W3:Y:S04]  /*125a0*/  LDL.LU.64 R30, [R1+0x2500] ;  /* 0x00250000011e7983 */ /* 0x002ee80000300a00 */
[----:B------:R1:W-:Y:S01]  /*125b0*/  STL.64 [R1+0xdd8], R46 ;  /* 0x000dd82e01007387 */ /* 0x0003e20000100a00 */
[----:B------:R-:W-:-:S03]  /*125c0*/  IMAD.WIDE R142, R20, 0x4, R142 ;  /* 0x00000004148e7825 */ /* 0x000fc600078e028e */
[----:B-1----:R-:W4:Y:S04]  /*125d0*/  LDL.LU.64 R46, [R1+0x24f8] ;  /* 0x0024f800012e7983 */ /* 0x002f280000300a00 */
[----:B------:R1:W-:Y:S01]  /*125e0*/  STL.64 [R1+0xdd0], R62 ;  /* 0x000dd03e01007387 */ /* 0x0003e20000100a00 */
[----:B------:R-:W-:-:S03]  /*125f0*/  IMAD.WIDE R178, R20, 0x4, R178 ;  /* 0x0000000414b27825 */ /* 0x000fc600078e02b2 */
        /* <DEDUP_REMOVED lines=22> */
[----:B------:R1:W-:Y:S04]  /*12760*/  STL.64 [R1+0xd90], R192 ;  /* 0x000d90c001007387 */ /* 0x0003e80000100a00 */
[----:B-1----:R-:W3:Y:S04]  /*12770*/  LDL.LU.64 R192, [R1+0x24b0] ;  /* 0x0024b00001c07983 */ /* 0x002ee80000300a00 */
[----:B------:R1:W-:Y:S04]  /*12780*/  STL.64 [R1+0xd88], R208 ;  /* 0x000d88d001007387 */ /* 0x0003e80000100a00 */
        /* <DEDUP_REMOVED lines=8> */
[----:B-1----:R-:W3:Y:S01]  /*12810*/  LDL.LU.64 R218, [R1+0x2488] ;  /* 0x0024880001da7983 */ /* 0x002ee20000300a00 */
[----:B--2---:R-:W-:-:S04]  /*12820*/  IMAD.WIDE R12, R20, 0x4, R12 ;  /* 0x00000004140c7825 */ /* 0x004fc800078e020c */
[----:B----4-:R-:W-:-:S04]  /*12830*/  IMAD.WIDE R28, R20, 0x4, R28 ;  /* 0x00000004141c7825 */ /* 0x010fc800078e021c */
[----:B---3--:R-:W-:-:S05]  /*12840*/  IMAD.WIDE R218, R20, 0x4, R218 ;  /* 0x0000000414da7825 */ /* 0x008fca00078e02da */
[----:B------:R1:W-:Y:S02]  /*12850*/  STL.64 [R1+0xd60], R218 ;  /* 0x000d60da01007387 */ /* 0x0003e40000100a00 */
[C---:B-1----:R-:W-:Y:S02]  /*12860*/  IMAD.WIDE R218, R20.reuse, 0x4, R202 ;  /* 0x0000000414da7825 */ /* 0x042fe400078e02ca */
[----:B------:R-:W2:Y:S04]  /*12870*/  LDL.LU.64 R202, [R1+0xc68] ;  /* 0x000c680001ca7983 */ /* 0x000ea80000300a00 */
[----:B------:R1:W-:Y:S04]  /*12880*/  STL.64 [R1+0xd58], R218 ;  /* 0x000d58da01007387 */ /* 0x0003e80000100a00 */
[----:B-1----:R-:W3:Y:S04]  /*12890*/  LDL.LU.64 R218, [R1+0xc60] ;  /* 0x000c600001da7983 */ /* 0x002ee80000300a00 */
[----:B------:R1:W-:Y:S04]  /*128a0*/  STL.64 [R1+0xd50], R28 ;  /* 0x000d501c01007387 */ /* 0x0003e80000100a00 */
[----:B-1----:R-:W4:Y:S04]  /*128b0*/  LDL.LU.64 R28, [R1+0xc58] ;  /* 0x000c5800011c7983 */ /* 0x002f280000300a00 */
[----:B------:R1:W-:Y:S02]  /*128c0*/  STL.64 [R1+0xd48], R12 ;  /* 0x000d480c01007387 */ /* 0x0003e40000100a00 */
[----:B-1----:R-:W-:-:S04]  /*128d0*/  IMAD.WIDE R12, R20, 0x4, R14 ;  /* 0x00000004140c7825 */ /* 0x002fc800078e020e */
[C---:B------:R-:W-:Y:S01]  /*128e0*/  IMAD.WIDE R14, R20.reuse, 0x4, R16 ;  /* 0x00000004140e7825 */ /* 0x040fe200078e0210 */
[----:B------:R1:W-:Y:S03]  /*128f0*/  STL.64 [R1+0xd40], R12 ;  /* 0x000d400c01007387 */ /* 0x0003e60000100a00 */
[C---:B------:R-:W-:Y:S01]  /*12900*/  IMAD.WIDE R16, R20.reuse, 0x4, R18 ;  /* 0x0000000414107825 */ /* 0x040fe200078e0212 */
[----:B------:R1:W-:Y:S04]  /*12910*/  STL.64 [R1+0xd38], R14 ;  /* 0x000d380e01007387 */ /* 0x0003e80000100a00 */
        /* <DEDUP_REMOVED lines=48> */
[----:B------:R-:W-:Y:S01]  /*12c20*/  STL.64 [R1+0x10b0], R16 ;  /* 0x0010b01001007387 */ /* 0x000fe20000100a00 */
[----:B--2---:R-:W-:-:S05]  /*12c30*/  IMAD.WIDE R12, R20, 0x4, R202 ;  /* 0x00000004140c7825 */ /* 0x004fca00078e02ca */
[----:B------:R1:W-:Y:S01]  /*12c40*/  STL.64 [R1+0x10b8], R12 ;  /* 0x0010b80c01007387 */ /* 0x0003e20000100a00 */
[----:B---3--:R-:W-:-:S03]  /*12c50*/  IMAD.WIDE R14, R20, 0x4, R218 ;  /* 0x00000004140e7825 */ /* 0x008fc600078e02da */
[----:B-1----:R-:W2:Y:S04]  /*12c60*/  LDL.LU.64 R12, [R1+0xc50] ;  /* 0x000c5000010c7983 */ /* 0x002ea80000300a00 */
[----:B------:R1:W-:Y:S01]  /*12c70*/  STL.64 [R1+0x10c0], R14 ;  /* 0x0010c00e01007387 */ /* 0x0003e20000100a00 */
[----:B----4-:R-:W-:-:S03]  /*12c80*/  IMAD.WIDE R16, R20, 0x4, R28 ;  /* 0x0000000414107825 */ /* 0x010fc600078e021c */
[----:B-1----:R-:W3:Y:S04]  /*12c90*/  LDL.LU.64 R14, [R1+0xc48] ;  /* 0x000c4800010e7983 */ /* 0x002ee80000300a00 */
[----:B------:R1:W-:Y:S04]  /*12ca0*/  STL.64 [R1+0x10c8], R16 ;  /* 0x0010c81001007387 */ /* 0x0003e80000100a00 */
[----:B-1----:R-:W4:Y:S04]  /*12cb0*/  LDL.LU.64 R16, [R1+0xc40] ;  /* 0x000c400001107983 */ /* 0x002f280000300a00 */
[----:B------:R-:W4:Y:S04]  /*12cc0*/  LDL.LU.64 R18, [R1+0xc38] ;  /* 0x000c380001127983 */ /* 0x000f280000300a00 */
        /* <DEDUP_REMOVED lines=26> */
[----:B------:R-:W4:Y:S01]  /*12e70*/  LDL.LU.64 R28, [R1+0xb60] ;  /* 0x000b6000011c7983 */ /* 0x000f220000300a00 */
[----:B--2---:R-:W-:-:S05]  /*12e80*/  IMAD.WIDE R12, R20, 0x4, R12 ;  /* 0x00000004140c7825 */ /* 0x004fca00078e020c */
[----:B------:R3:W-:Y:S02]  /*12e90*/  STL.64 [R1+0x10d0], R12 ;  /* 0x0010d00c01007387 */ /* 0x0007e40000100a00 */
[----:B---3--:R-:W-:-:S05]  /*12ea0*/  IMAD.WIDE R12, R20, 0x4, R14 ;  /* 0x00000004140c7825 */ /* 0x008fca00078e020e */
[----:B------:R1:W-:Y:S01]  /*12eb0*/  STL.64 [R1+0x10d8], R12 ;  /* 0x0010d80c01007387 */ /* 0x0003e20000100a00 */
[----:B----4-:R-:W-:-:S04]  /*12ec0*/  IMAD.WIDE R14, R20, 0x4, R16 ;  /* 0x00000004140e7825 */ /* 0x010fc800078e0210 */
[C---:B------:R-:W-:Y:S01]  /*12ed0*/  IMAD.WIDE R16, R20.reuse, 0x4, R18 ;  /* 0x0000000414107825 */ /* 0x040fe200078e0212 */
[----:B------:R2:W-:Y:S03]  /*12ee0*/  STL.64 [R1+0x10e0], R14 ;  /* 0x0010e00e01007387 */ /* 0x0005e60000100a00 */
[C---:B-1----:R-:W-:Y:S01]  /*12ef0*/  IMAD.WIDE R12, R20.reuse, 0x4, R158 ;  /* 0x00000004140c7825 */ /* 0x042fe200078e029e */
[----:B------:R1:W-:Y:S04]  /*12f00*/  STL.64 [R1+0x10e8], R16 ;  /* 0x0010e81001007387 */ /* 0x0003e80000100a00 */
[----:B------:R3:W-:Y:S01]  /*12f10*/  STL.64 [R1+0x10f0], R12 ;  /* 0x0010f00c01007387 */ /* 0x0007e20000100a00 */
[----:B--2---:R-:W-:-:S04]  /*12f20*/  IMAD.WIDE R14, R20, 0x4, R174 ;  /* 0x00000004140e7825 */ /* 0x004fc800078e02ae */
[C---:B-1----:R-:W-:Y:S01]  /*12f30*/  IMAD.WIDE R16, R20.reuse, 0x4, R190 ;  /* 0x0000000414107825 */ /* 0x042fe200078e02be */
[----:B------:R1:W-:Y:S03]  /*12f40*/  STL.64 [R1+0x10f8], R14 ;  /* 0x0010f80e01007387 */ /* 0x0003e60000100a00 */
[C---:B---3--:R-:W-:Y:S01]  /*12f50*/  IMAD.WIDE R12, R20.reuse, 0x4, R206 ;  /* 0x00000004140c7825 */ /* 0x048fe200078e02ce */
[----:B------:R2:W-:Y:S04]  /*12f60*/  STL.64 [R1+0x1100], R16 ;  /* 0x0011001001007387 */ /* 0x0005e80000100a00 */
[----:B------:R3:W-:Y:S01]  /*12f70*/  STL.64 [R1+0x1108], R12 ;  /* 0x0011080c01007387 */ /* 0x0007e20000100a00 */
[----:B-1----:R-:W-:-:S04]  /*12f80*/  IMAD.WIDE R14, R20, 0x4, R220 ;  /* 0x00000004140e7825 */ /* 0x002fc800078e02dc */
[C---:B--2---:R-:W-:Y:S01]  /*12f90*/  IMAD.WIDE R16, R20.reuse, 0x4, R44 ;  /* 0x0000000414107825 */ /* 0x044fe200078e022c */
        /* <DEDUP_REMOVED lines=42> */
[----:B---3--:R-:W2:Y:S04]  /*13240*/  LDL.LU.64 R12, [R1+0xb58] ;  /* 0x000b5800010c7983 */ /* 0x008ea80000300a00 */
[----:B------:R1:W-:Y:S04]  /*13250*/  STL.64 [R1+0x11b8], R14 ;  /* 0x0011b80e01007387 */ /* 0x0003e80000100a00 */
        /* <DEDUP_REMOVED lines=36> */
[C---:B-1----:R-:W-:Y:S01]  /*134a0*/  IMAD.WIDE R12, R20.reuse, 0x4, R18 ;  /* 0x00000004140c7825 */ /* 0x042fe200078e0212 */
[----:B------:R1:W-:Y:S03]  /*134b0*/  STL.64 [R1+0x11d8], R14 ;  /* 0x0011d80e01007387 */ /* 0x0003e60000100a00 */
[C---:B------:R-:W-:Y:S01]  /*134c0*/  IMAD.WIDE R16, R20.reuse, 0x4, R158 ;  /* 0x0000000414107825 */ /* 0x040fe200078e029e */
        /* <DEDUP_REMOVED lines=49> */
[----:B------:R-:W-:Y:S01]  /*137e0*/  STL.64 [R1+0x12a8], R16 ;  /* 0x0012a81001007387 */ /* 0x000fe20000100a00 */
[----:B-1----:R-:W-:-:S03]  /*137f0*/  IMAD.WIDE R14, R20, 0x4, R218 ;  /* 0x00000004140e7825 */ /* 0x002fc600078e02da */
[----:B------:R-:W3:Y:S01]  /*13800*/  LDL.LU.64 R158, [R1+0xa60] ;  /* 0x000a6000019e7983 */ /* 0x000ee20000300a00 */
[----:B--2---:R-:W-:-:S03]  /*13810*/  IMAD.WIDE R12, R20, 0x4, R28 ;  /* 0x00000004140c7825 */ /* 0x004fc600078e021c */
[----:B------:R-:W-:Y:S04]  /*13820*/  STL.64 [R1+0x12b0], R14 ;  /* 0x0012b00e01007387 */ /* 0x000fe80000100a00 */
[----:B------:R-:W2:Y:S04]  /*13830*/  LDL.LU.64 R174, [R1+0xa58] ;  /* 0x000a580001ae7983 */ /* 0x000ea80000300a00 */
[----:B------:R1:W-:Y:S04]  /*13840*/  STL.64 [R1+0x12b8], R12 ;  /* 0x0012b80c01007387 */ /* 0x0003e80000100a00 */
        /* <DEDUP_REMOVED lines=25> */
[----:B-1----:R-:W4:Y:S04]  /*139e0*/  LDL.LU.64 R12, [R1+0x988] ;  /* 0x00098800010c7983 */ /* 0x002f280000300a00 */
[----:B------:R-:W4:Y:S04]  /*139f0*/  LDL.LU.64 R14, [R1+0x980] ;  /* 0x00098000010e7983 */ /* 0x000f280000300a00 */
[----:B------:R-:W4:Y:S04]  /*13a00*/  LDL.LU.64 R16, [R1+0x978] ;  /* 0x0009780001107983 */ /* 0x000f280000300a00 */
[----:B------:R-:W4:Y:S01]  /*13a10*/  LDL.LU.64 R18, [R1+0x970] ;  /* 0x0009700001127983 */ /* 0x000f220000300a00 */
[----:B---3--:R-:W-:-:S05]  /*13a20*/  IMAD.WIDE R158, R20, 0x4, R158 ;  /* 0x00000004149e7825 */ /* 0x008fca00078e029e */
[----:B------:R1:W-:Y:S01]  /*13a30*/  STL.64 [R1+0x12c0], R158 ;  /* 0x0012c09e01007387 */ /* 0x0003e20000100a00 */
[----:B--2---:R-:W-:-:S04]  /*13a40*/  IMAD.WIDE R174, R20, 0x4, R174 ;  /* 0x0000000414ae7825 */ /* 0x004fc800078e02ae */
[C---:B----4-:R-:W-:Y:S01]  /*13a50*/  IMAD.WIDE R190, R20.reuse, 0x4, R190 ;  /* 0x0000000414be7825 */ /* 0x050fe200078e02be */
[----:B-1----:R-:W2:Y:S03]  /*13a60*/  LDL.LU.64 R158, [R1+0x2480] ;  /* 0x00248000019e7983 */ /* 0x002ea60000300a00 */
[C---:B------:R-:W-:Y:S01]  /*13a70*/  IMAD.WIDE R206, R20.reuse, 0x4, R206 ;  /* 0x0000000414ce7825 */ /* 0x040fe200078e02ce */
[----:B------:R1:W-:Y:S03]  /*13a80*/  STL.64 [R1+0x12c8], R174 ;  /* 0x0012c8ae01007387 */ /* 0x0003e60000100a00 */
[----:B------:R-:W-:-:S04]  /*13a90*/  IMAD.WIDE R220, R20, 0x4, R220 ;  /* 0x0000000414dc7825 */ /* 0x000fc800078e02dc */
[C---:B------:R-:W-:Y:S01]  /*13aa0*/  IMAD.WIDE R44, R20.reuse, 0x4, R44 ;  /* 0x00000004142c7825 */ /* 0x040fe200078e022c */
[----:B-1----:R-:W3:Y:S04]  /*13ab0*/  LDL.LU.64 R174, [R1+0x2478] ;  /* 0x0024780001ae7983 */ /* 0x002ee80000300a00 */
[----:B------:R1:W-:Y:S04]  /*13ac0*/  STL.64 [R1+0x12d0], R190 ;  /* 0x0012d0be01007387 */ /* 0x0003e80000100a00 */
[----:B-1----:R-:W4:Y:S04]  /*13ad0*/  LDL.LU.64 R190, [R1+0x2470] ;  /* 0x0024700001be7983 */ /* 0x002f280000300a00 */
[----:B------:R1:W-:Y:S04]  /*13ae0*/  STL.64 [R1+0x12d8], R206 ;  /* 0x0012d8ce01007387 */ /* 0x0003e80000100a00 */
[----:B-1----:R-:W2:Y:S04]  /*13af0*/  LDL.LU.64 R206, [R1+0x2468] ;  /* 0x0024680001ce7983 */ /* 0x002ea80000300a00 */
[----:B------:R1:W-:Y:S04]  /*13b00*/  STL.64 [R1+0x12e0], R220 ;  /* 0x0012e0dc01007387 */ /* 0x0003e80000100a00 */
[----:B-1----:R-:W3:Y:S04]  /*13b10*/  LDL.LU.64 R220, [R1+0x2460] ;  /* 0x0024600001dc7983 */ /* 0x002ee80000300a00 */
[----:B------:R1:W-:Y:S04]  /*13b20*/  STL.64 [R1+0x12e8], R44 ;  /* 0x0012e82c01007387 */ /* 0x0003e80000100a00 */
[----:B-1----:R-:W4:Y:S01]  /*13b30*/  LDL.LU.64 R44, [R1+0x2458] ;  /* 0x00245800012c7983 */ /* 0x002f220000300a00 */
[----:B------:R-:W-:-:S04]  /*13b40*/  IMAD.WIDE R178, R20, 0x4, R178 ;  /* 0x0000000414b27825 */ /* 0x000fc800078e02b2 */
[C---:B------:R-:W-:Y:S01]  /*13b50*/  IMAD.WIDE R162, R20.reuse, 0x4, R162 ;  /* 0x0000000414a27825 */ /* 0x040fe200078e02a2 */
[----:B------:R1:W-:Y:S03]  /*13b60*/  STL.64 [R1+0x12f0], R178 ;  /* 0x0012f0b201007387 */ /* 0x0003e60000100a00 */
[----:B------:R-:W-:-:S04]  /*13b70*/  IMAD.WIDE R146, R20, 0x4, R146 ;  /* 0x0000000414927825 */ /* 0x000fc800078e0292 */
[C---:B------:R-:W-:Y:S01]  /*13b80*/  IMAD.WIDE R130, R20.reuse, 0x4, R130 ;  /* 0x0000000414827825 */ /* 0x040fe200078e0282 */
[----:B-1----:R-:W3:Y:S03]  /*13b90*/  LDL.LU.64 R178, [R1+0x2450] ;  /* 0x0024500001b27983 */ /* 0x002ee60000300a00 */
[C---:B------:R-:W-:Y:S01]  /*13ba0*/  IMAD.WIDE R114, R20.reuse, 0x4, R114 ;  /* 0x0000000414727825 */ /* 0x040fe200078e0272 */
[----:B------:R1:W-:Y:S03]  /*13bb0*/  STL.64 [R1+0x12f8], R162 ;  /* 0x0012f8a201007387 */ /* 0x0003e60000100a00 */
[----:B------:R-:W-:-:S04]  /*13bc0*/  IMAD.WIDE R98, R20, 0x4, R98 ;  /* 0x0000000414627825 */ /* 0x000fc800078e0262 */
[C---:B------:R-:W-:Y:S01]  /*13bd0*/  IMAD.WIDE R82, R20.reuse, 0x4, R82 ;  /* 0x0000000414527825 */ /* 0x040fe200078e0252 */
[----:B-1----:R-:W3:Y:S04]  /*13be0*/  LDL.LU.64 R162, [R1+0x2448] ;  /* 0x0024480001a27983 */ /* 0x002ee80000300a00 */
[----:B------:R1:W-:Y:S01]  /*13bf0*/  STL.64 [R1+0x1300], R146 ;  /* 0x0013009201007387 */ /* 0x0003e20000100a00 */
[----:B------:R-:W-:-:S04]  /*13c00*/  IMAD.WIDE R66, R20, 0x4, R66 ;  /* 0x0000000414427825 */ /* 0x000fc800078e0242 */
[C---:B------:R-:W-:Y:S01]  /*13c10*/  IMAD.WIDE R50, R20.reuse, 0x4, R50 ;  /* 0x0000000414327825 */ /* 0x040fe200078e0232 */
[----:B-1----:R-:W3:Y:S04]  /*13c20*/  LDL.LU.64 R146, [R1+0x2440] ;  /* 0x0024400001927983 */ /* 0x002ee80000300a00 */
[----:B------:R1:W-:Y:S01]  /*13c30*/  STL.64 [R1+0x1308], R130 ;  /* 0x0013088201007387 */ /* 0x0003e20000100a00 */
[----:B------:R-:W-:-:S03]  /*13c40*/  IMAD.WIDE R34, R20, 0x4, R34 ;  /* 0x0000000414227825 */ /* 0x000fc600078e0222 */
        /* <DEDUP_REMOVED lines=43> */
[----:B------:R1:W-:Y:S04]  /*13f00*/  STL.64 [R1+0x1380], R202 ;  /* 0x001380ca01007387 */ /* 0x0003e80000100a00 */
[----:B-1----:R-:W3:Y:S04]  /*13f10*/  LDL.LU.64 R202, [R1+0x23c0] ;  /* 0x0023c00001ca7983 */ /* 0x002ee80000300a00 */
[----:B------:R1:W-:Y:S04]  /*13f20*/  STL.64 [R1+0x1388], R218 ;  /* 0x001388da01007387 */ /* 0x0003e80000100a00 */
[----:B-1----:R-:W3:Y:S04]  /*13f30*/  LDL.LU.64 R218, [R1+0x23b8] ;  /* 0x0023b80001da7983 */ /* 0x002ee80000300a00 */
[----:B------:R1:W-:Y:S04]  /*13f40*/  STL.64 [R1+0x1390], R28 ;  /* 0x0013901c01007387 */ /* 0x0003e80000100a00 */
[----:B-1----:R-:W3:Y:S04]  /*13f50*/  LDL.LU.64 R28, [R1+0x23b0] ;  /* 0x0023b000011c7983 */ /* 0x002ee80000300a00 */
[----:B------:R1:W-:Y:S04]  /*13f60*/  STL.64 [R1+0x1398], R12 ;  /* 0x0013980c01007387 */ /* 0x0003e80000100a00 */
[----:B------:R4:W-:Y:S04]  /*13f70*/  STL.64 [R1+0x13a0], R14 ;  /* 0x0013a00e01007387 */ /* 0x0009e80000100a00 */
[----:B------:R2:W-:Y:S01]  /*13f80*/  STL.64 [R1+0x13a8], R16 ;  /* 0x0013a81001007387 */ /* 0x0005e20000100a00 */
[----:B-1----:R-:W-:-:S04]  /*13f90*/  IMAD.WIDE R12, R20, 0x4, R18 ;  /* 0x00000004140c7825 */ /* 0x002fc800078e0212 */
[C---:B----4-:R-:W-:Y:S02]  /*13fa0*/  IMAD.WIDE R14, R20.reuse, 0x4, R44 ;  /* 0x00000004140e7825 */ /* 0x050fe400078e022c */
[----:B------:R-:W4:Y:S02]  /*13fb0*/  LDL.LU.64 R44, [R1+0x23a8] ;  /* 0x0023a800012c7983 */ /* 0x000f240000300a00 */
[C---:B--2---:R-:W-:Y:S02]  /*13fc0*/  IMAD.WIDE R16, R20.reuse, 0x4, R206 ;  /* 0x0000000414107825 */ /* 0x044fe400078e02ce */
[----:B------:R3:W-:Y:S04]  /*13fd0*/  STL.64 [R1+0x13b0], R12 ;  /* 0x0013b00c01007387 */ /* 0x0007e80000100a00 */
[----:B------:R1:W-:Y:S01]  /*13fe0*/  STL.64 [R1+0x13b8], R14 ;  /* 0x0013b80e01007387 */ /* 0x0003e20000100a00 */
[----:B---3--:R-:W-:-:S04]  /*13ff0*/  IMAD.WIDE R12, R20, 0x4, R220 ;  /* 0x00000004140c7825 */ /* 0x008fc800078e02dc */
[C---:B-1----:R-:W-:Y:S01]  /*14000*/  IMAD.WIDE R14, R20.reuse, 0x4, R190 ;  /* 0x00000004140e7825 */ /* 0x042fe200078e02be */
[----:B------:R1:W-:Y:S04]  /*14010*/  STL.64 [R1+0x13c0], R12 ;  /* 0x0013c00c01007387 */ /* 0x0003e80000100a00 */
        /* <DEDUP_REMOVED lines=18> */
[----:B------:R-:W-:Y:S04]  /*14140*/  STL.64 [R1+0x910], R16 ;  /* 0x0009101001007387 */ /* 0x000fe80000100a00 */
[----:B------:R-:W2:Y:S01]  /*14150*/  LDL.LU.64 R206, [R1+0x868] ;  /* 0x0008680001ce7983 */ /* 0x000ea20000300a00 */
[----:B-1----:R-:W-:-:S03]  /*14160*/  IMAD.WIDE R12, R20, 0x4, R30 ;  /* 0x00000004140c7825 */ /* 0x002fc600078e021e */
[----:B------:R-:W-:Y:S04]  /*14170*/  STL.64 [R1+0x908], R14 ;  /* 0x0009080e01007387 */ /* 0x000fe80000100a00 */
[----:B------:R-:W3:Y:S04]  /*14180*/  LDL.LU.64 R190, [R1+0x860] ;  /* 0x0008600001be7983 */ /* 0x000ee80000300a00 */
        /* <DEDUP_REMOVED lines=12> */
[----:B-1----:R-:W-:-:S03]  /*14250*/  IMAD.WIDE R12, R20, 0x4, R60 ;  /* 0x00000004140c7825 */ /* 0x002fc600078e023c */
[----:B------:R-:W4:Y:S01]  /*14260*/  LDL.LU.64 R60, [R1+0x23a0] ;  /* 0x0023a000013c7983 */ /* 0x000f220000300a00 */
[----:B------:R-:W-:-:S03]  /*14270*/  IMAD.WIDE R14, R20, 0x4, R76 ;  /* 0x00000004140e7825 */ /* 0x000fc600078e024c */
[----:B------:R-:W4:Y:S04]  /*14280*/  LDL.LU.64 R76, [R1+0x2398] ;  /* 0x00239800014c7983 */ /* 0x000f280000300a00 */
[----:B------:R1:W-:Y:S01]  /*14290*/  STL.64 [R1+0x8f8], R12 ;  /* 0x0008f80c01007387 */ /* 0x0003e20000100a00 */
[----:B------:R-:W-:-:S04]  /*142a0*/  IMAD.WIDE R16, R20, 0x4, R108 ;  /* 0x0000000414107825 */ /* 0x000fc800078e026c */
[C---:B-1----:R-:W-:Y:S02]  /*142b0*/  IMAD.WIDE R12, R20.reuse, 0x4, R92 ;  /* 0x00000004140c7825 */ /* 0x042fe400078e025c */
[----:B------:R-:W4:Y:S04]  /*142c0*/  LDL.LU.64 R92, [R1+0x2390] ;  /* 0x00239000015c7983 */ /* 0x000f280000300a00 */
[----:B------:R1:W-:Y:S04]  /*142d0*/  STL.64 [R1+0x8f0], R14 ;  /* 0x0008f00e01007387 */ /* 0x0003e80000100a00 */
[----:B------:R-:W4:Y:S04]  /*142e0*/  LDL.LU.64 R108, [R1+0x2388] ;  /* 0x00238800016c7983 */ /* 0x000f280000300a00 */
[----:B------:R1:W-:Y:S02]  /*142f0*/  STL.64 [R1+0x8e8], R12 ;  /* 0x0008e80c01007387 */ /* 0x0003e40000100a00 */
[----:B-1----:R-:W-:-:S02]  /*14300*/  IMAD.WIDE R14, R20, 0x4, R204 ;  /* 0x00000004140e7825 */ /* 0x002fc400078e02cc */
[----:B------:R1:W-:Y:S02]  /*14310*/  STL.64 [R1+0x8e0], R16 ;  /* 0x0008e01001007387 */ /* 0x0003e40000100a00 */
[----:B------:R-:W-:-:S04]  /*14320*/  IMAD.WIDE R12, R20, 0x4, R222 ;  /* 0x00000004140c7825 */ /* 0x000fc800078e02de */
[C---:B-1----:R-:W-:Y:S01]  /*14330*/  IMAD.WIDE R16, R20.reuse, 0x4, R188 ;  /* 0x0000000414107825 */ /* 0x042fe200078e02bc */
[----:B------:R1:W-:Y:S04]  /*14340*/  STL.64 [R1+0x8d8], R12 ;  /* 0x0008d80c01007387 */ /* 0x0003e80000100a00 */
        /* <DEDUP_REMOVED lines=19> */
[----:B------:R2:W-:Y:S01]  /*14480*/  STL.64 [R1+0x880], R16 ;  /* 0x0008801001007387 */ /* 0x0005e20000100a00 */
[----:B-1----:R-:W-:-:S04]  /*14490*/  IMAD.WIDE R12, R20, 0x4, R48 ;  /* 0x00000004140c7825 */ /* 0x002fc800078e0230 */
[C---:B------:R-:W-:Y:S01]  /*144a0*/  IMAD.WIDE R14, R20.reuse, 0x4, R32 ;  /* 0x00000004140e7825 */ /* 0x040fe200078e0220 */
[----:B------:R3:W-:Y:S04]  /*144b0*/  STL.64 [R1+0x878], R12 ;  /* 0x0008780c01007387 */ /* 0x0007e80000100a00 */
[----:B------:R4:W-:Y:S01]  /*144c0*/  STL.64 [R1+0x870], R14 ;  /* 0x0008700e01007387 */ /* 0x0009e20000100a00 */
[----:B--2---:R-:W-:-:S05]  /*144d0*/  IMAD.WIDE R16, R20, 0x4, R206 ;  /* 0x0000000414107825 */ /* 0x004fca00078e02ce */
[----:B------:R1:W-:Y:S01]  /*144e0*/  STL.64 [R1+0x868], R16 ;  /* 0x0008681001007387 */ /* 0x0003e20000100a00 */
[----:B---3--:R-:W-:-:S05]  /*144f0*/  IMAD.WIDE R12, R20, 0x4, R190 ;  /* 0x00000004140c7825 */ /* 0x008fca00078e02be */
[----:B------:R2:W-:Y:S01]  /*14500*/  STL.64 [R1+0x860], R12 ;  /* 0x0008600c01007387 */ /* 0x0005e20000100a00 */
[----:B----4-:R-:W-:-:S04]  /*14510*/  IMAD.WIDE R14, R20, 0x4, R174 ;  /* 0x00000004140e7825 */ /* 0x010fc800078e02ae */
[C---:B-1----:R-:W-:Y:S01]  /*14520*/  IMAD.WIDE R16, R20.reuse, 0x4, R158 ;  /* 0x0000000414107825 */ /* 0x042fe200078e029e */
[----:B------:R1:W-:Y:S03]  /*14530*/  STL.64 [R1+0x858], R14 ;  /* 0x0008580e01007387 */ /* 0x0003e60000100a00 */
[C---:B--2---:R-:W-:Y:S01]  /*14540*/  IMAD.WIDE R12, R20.reuse, 0x4, R142 ;  /* 0x00000004140c7825 */ /* 0x044fe200078e028e */
        /* <DEDUP_REMOVED lines=156> */
[----:B-1----:R-:W4:Y:S04]  /*14f10*/  LDL.LU.64 R156, [R1+0x2370] ;  /* 0x00237000019c7983 */ /* 0x002f280000300a00 */
[----:B------:R1:W-:Y:S01]  /*14f20*/  STL.64 [R1+0x6f0], R172 ;  /* 0x0006f0ac01007387 */ /* 0x0003e20000100a00 */
[----:B------:R-:W-:-:S03]  /*14f30*/  IMAD.WIDE R80, R20, 0x4, R80 ;  /* 0x0000000414507825 */ /* 0x000fc600078e0250 */
[----:B-1----:R-:W2:Y:S04]  /*14f40*/  LDL.LU.64 R172, [R1+0x2368] ;  /* 0x0023680001ac7983 */ /* 0x002ea80000300a00 */
        /* <DEDUP_REMOVED lines=8> */
[----:B-1----:R-:W2:Y:S04]  /*14fd0*/  LDL.LU.64 R128, [R1+0x2350] ;  /* 0x0023500001807983 */ /* 0x002ea80000300a00 */
        /* <DEDUP_REMOVED lines=42> */
[----:B------:R1:W-:Y:S04]  /*15280*/  STL.64 [R1+0x660], R94 ;  /* 0x0006605e01007387 */ /* 0x0003e80000100a00 */
[----:B-1----:R-:W2:Y:S04]  /*15290*/  LDL.LU.64 R94, [R1+0x22d8] ;  /* 0x0022d800015e7983 */ /* 0x002ea80000300a00 */
[----:B------:R1:W-:Y:S04]  /*152a0*/  STL.64 [R1+0x658], R220 ;  /* 0x000658dc01007387 */ /* 0x0003e80000100a00 */
        /* <DEDUP_REMOVED lines=9> */
[----:B------:R-:W-:-:S05]  /*15340*/  IMAD.WIDE R12, R20, 0x4, R12 ;  /* 0x00000004140c7825 */ /* 0x000fca00078e020c */
[----:B------:R1:W-:Y:S01]  /*15350*/  STL.64 [R1+0x630], R12 ;  /* 0x0006300c01007387 */ /* 0x0003e20000100a00 */
[----:B------:R-:W-:-:S04]  /*15360*/  IMAD.WIDE R16, R20, 0x4, R16 ;  /* 0x0000000414107825 */ /* 0x000fc800078e0210 */
[----:B-1----:R-:W-:-:S04]  /*15370*/  IMAD.WIDE R12, R20, 0x4, R14 ;  /* 0x00000004140c7825 */ /* 0x002fc800078e020e */
[C---:B------:R-:W-:Y:S01]  /*15380*/  IMAD.WIDE R14, R20.reuse, 0x4, R18 ;  /* 0x00000004140e7825 */ /* 0x040fe200078e0212 */
[----:B------:R-:W-:Y:S04]  /*15390*/  STL.64 [R1+0x628], R12 ;  /* 0x0006280c01007387 */ /* 0x000fe80000100a00 */
[----:B------:R1:W-:Y:S02]  /*153a0*/  STL.64 [R1+0x620], R16 ;  /* 0x0006201001007387 */ /* 0x0003e40000100a00 */
[----:B-1----:R-:W-:-:S04]  /*153b0*/  IMAD.WIDE R16, R20, 0x4, R26 ;  /* 0x0000000414107825 */ /* 0x002fc800078e021a */
[C---:B----4-:R-:W-:Y:S02]  /*153c0*/  IMAD.WIDE R12, R20.reuse, 0x4, R78 ;  /* 0x00000004140c7825 */ /* 0x050fe400078e024e */
[----:B------:R-:W4:Y:S04]  /*153d0*/  LDL.LU.64 R78, [R1+0x22a8] ;  /* 0x0022a800014e7983 */ /* 0x000f280000300a00 */
[----:B------:R3:W-:Y:S02]  /*153e0*/  STL.64 [R1+0x618], R14 ;  /* 0x0006180e01007387 */ /* 0x0007e40000100a00 */
[C---:B---3--:R-:W-:Y:S02]  /*153f0*/  IMAD.WIDE R14, R20.reuse, 0x4, R62 ;  /* 0x00000004140e7825 */ /* 0x048fe400078e023e */
[----:B------:R-:W3:Y:S04]  /*15400*/  LDL.LU.64 R62, [R1+0x22a0] ;  /* 0x0022a000013e7983 */ /* 0x000ee80000300a00 */
[----:B------:R2:W-:Y:S02]  /*15410*/  STL.64 [R1+0x610], R12 ;  /* 0x0006100c01007387 */ /* 0x0005e40000100a00 */
[----:B--2---:R-:W-:-:S02]  /*15420*/  IMAD.WIDE R12, R20, 0x4, R46 ;  /* 0x00000004140c7825 */ /* 0x004fc400078e022e */
[----:B------:R-:W2:Y:S04]  /*15430*/  LDL.LU.64 R46, [R1+0x2298] ;  /* 0x00229800012e7983 */ /* 0x000ea80000300a00 */
[----:B------:R1:W-:Y:S02]  /*15440*/  STL.64 [R1+0x608], R14 ;  /* 0x0006080e01007387 */ /* 0x0003e40000100a00 */
[C---:B-1----:R-:W-:Y:S02]  /*15450*/  IMAD.WIDE R14, R20.reuse, 0x4, R30 ;  /* 0x00000004140e7825 */ /* 0x042fe400078e021e */
[----:B------:R-:W4:Y:S04]  /*15460*/  LDL.LU.64 R30, [R1+0x2290] ;  /* 0x00229000011e7983 */ /* 0x000f280000300a00 */
[----:B------:R1:W-:Y:S02]  /*15470*/  STL.64 [R1+0x600], R12 ;  /* 0x0006000c01007387 */ /* 0x0003e40000100a00 */
[----:B-1----:R-:W-:-:S02]  /*15480*/  IMAD.WIDE R12, R20, 0x4, R220 ;  /* 0x00000004140c7825 */ /* 0x002fc400078e02dc */
[----:B------:R-:W3:Y:S04]  /*15490*/  LDL.LU.64 R220, [R1+0x2288] ;  /* 0x0022880001dc7983 */ /* 0x000ee80000300a00 */
[----:B------:R1:W-:Y:S02]  /*154a0*/  STL.64 [R1+0x5f8], R14 ;  /* 0x0005f80e01007387 */ /* 0x0003e40000100a00 */
[C---:B-1----:R-:W-:Y:S02]  /*154b0*/  IMAD.WIDE R14, R20.reuse, 0x4, R204 ;  /* 0x00000004140e7825 */ /* 0x042fe400078e02cc */
[----:B------:R-:W2:Y:S04]  /*154c0*/  LDL.LU.64 R204, [R1+0x2280] ;  /* 0x0022800001cc7983 */ /* 0x000ea80000300a00 */
[----:B------:R1:W-:Y:S02]  /*154d0*/  STL.64 [R1+0x5f0], R12 ;  /* 0x0005f00c01007387 */ /* 0x0003e40000100a00 */
[----:B-1----:R-:W-:-:S02]  /*154e0*/  IMAD.WIDE R12, R20, 0x4, R188 ;  /* 0x00000004140c7825 */ /* 0x002fc400078e02bc */
[----:B------:R-:W4:Y:S04]  /*154f0*/  LDL.LU.64 R188, [R1+0x2278] ;  /* 0x0022780001bc7983 */ /* 0x000f280000300a00 */
[----:B------:R1:W-:Y:S02]  /*15500*/  STL.64 [R1+0x5e8], R14 ;  /* 0x0005e80e01007387 */ /* 0x0003e40000100a00 */
[C---:B-1----:R-:W-:Y:S02]  /*15510*/  IMAD.WIDE R14, R20.reuse, 0x4, R172 ;  /* 0x00000004140e7825 */ /* 0x042fe400078e02ac */
[----:B------:R-:W3:Y:S04]  /*15520*/  LDL.LU.64 R172, [R1+0x2270] ;  /* 0x0022700001ac7983 */ /* 0x000ee80000300a00 */
[----:B------:R1:W-:Y:S02]  /*15530*/  STL.64 [R1+0x5e0], R12 ;  /* 0x0005e00c01007387 */ /* 0x0003e40000100a00 */
[----:B-1----:R-:W-:-:S02]  /*15540*/  IMAD.WIDE R12, R20, 0x4, R156 ;  /* 0x00000004140c7825 */ /* 0x002fc400078e029c */
        /* <DEDUP_REMOVED lines=61> */
[----:B------:R1:W-:Y:S04]  /*15920*/  STL.64 [R1+0x538], R14 ;  /* 0x0005380e01007387 */ /* 0x0003e80000100a00 */
[----:B------:R-:W2:Y:S04]  /*15930*/  LDL.LU.64 R26, [R1+0x21c0] ;  /* 0x0021c000011a7983 */ /* 0x000ea80000300a00 */
[----:B------:R1:W-:Y:S02]  /*15940*/  STL.64 [R1+0x530], R12 ;  /* 0x0005300c01007387 */ /* 0x0003e40000100a00 */
[----:B-1----:R-:W-:-:S02]  /*15950*/  IMAD.WIDE R14, R20, 0x4, R248 ;  /* 0x00000004140e7825 */ /* 0x002fc400078e02f8 */
[----:B------:R1:W-:Y:S04]  /*15960*/  STL.64 [R1+0x528], R16 ;  /* 0x0005281001007387 */ /* 0x0003e80000100a00 */
[----:B------:R1:W-:Y:S01]  /*15970*/  STL.64 [R1+0x520], R14 ;  /* 0x0005200e01007387 */ /* 0x0003e20000100a00 */
[----:B------:R-:W-:-:S04]  /*15980*/  IMAD.WIDE R12, R20, 0x4, R244 ;  /* 0x00000004140c7825 */ /* 0x000fc800078e02f4 */
[C---:B-1----:R-:W-:Y:S01]  /*15990*/  IMAD.WIDE R16, R20.reuse, 0x4, R242 ;  /* 0x0000000414107825 */ /* 0x042fe200078e02f2 */
        /* <DEDUP_REMOVED lines=8> */
[----:B------:R-:W-:Y:S04]  /*15a20*/  STL.64 [R1+0x14b8], R16 ;  /* 0x0014b81001007387 */ /* 0x000fe80000100a00 */
[----:B------:R-:W-:Y:S01]  /*15a30*/  STL.64 [R1+0x14c0], R14 ;  /* 0x0014c00e01007387 */ /* 0x000fe20000100a00 */
[----:B-1----:R-:W-:-:S03]  /*15a40*/  IMAD.WIDE R12, R20, 0x4, R232 ;  /* 0x00000004140c7825 */ /* 0x002fc600078e02e8 */
[----:B------:R-:W4:Y:S04]  /*15a50*/  LDL.LU.64 R232, [R1+0x488] ;  /* 0x0004880001e87983 */ /* 0x000f280000300a00 */
[----:B------:R1:W-:Y:S04]  /*15a60*/  STL.64 [R1+0x14c8], R12 ;  /* 0x0014c80c01007387 */ /* 0x0003e80000100a00 */
[----:B------:R-:W3:Y:S04]  /*15a70*/  LDL.LU.64 R234, [R1+0x480] ;  /* 0x0004800001ea7983 */ /* 0x000ee80000300a00 */
[----:B------:R1:W-:Y:S04]  /*15a80*/  STL.64 [R1+0x14d0], R2 ;  /* 0x0014d00201007387 */ /* 0x0003e80000100a00 */
[----:B------:R-:W2:Y:S04]  /*15a90*/  LDL.LU.64 R236, [R1+0x478] ;  /* 0x0004780001ec7983 */ /* 0x000ea80000300a00 */
[----:B------:R-:W2:Y:S04]  /*15aa0*/  LDL.LU.64 R238, [R1+0x470] ;  /* 0x0004700001ee7983 */ /* 0x000ea80000300a00 */
[----:B------:R-:W2:Y:S04]  /*15ab0*/  LDL.LU.64 R240, [R1+0x468] ;  /* 0x0004680001f07983 */ /* 0x000ea80000300a00 */
[----:B------:R-:W2:Y:S04]  /*15ac0*/  LDL.LU.64 R242, [R1+0x460] ;  /* 0x0004600001f27983 */ /* 0x000ea80000300a00 */
[----:B------:R-:W2:Y:S04]  /*15ad0*/  LDL.LU.64 R244, [R1+0x458] ;  /* 0x0004580001f47983 */ /* 0x000ea80000300a00 */
[----:B-1----:R-:W2:Y:S04]  /*15ae0*/  LDL.LU.64 R12, [R1+0x450] ;  /* 0x00045000010c7983 */ /* 0x002ea80000300a00 */
[----:B------:R-:W2:Y:S04]  /*15af0*/  LDL.LU.64 R14, [R1+0x448] ;  /* 0x00044800010e7983 */ /* 0x000ea80000300a00 */
[----:B------:R-:W2:Y:S04]  /*15b00*/  LDL.LU.64 R16, [R1+0x440] ;  /* 0x0004400001107983 */ /* 0x000ea80000300a00 */
[----:B------:R-:W2:Y:S04]  /*15b10*/  LDL.LU.64 R18, [R1+0x438] ;  /* 0x0004380001127983 */ /* 0x000ea80000300a00 */
[----:B------:R-:W2:Y:S04]  /*15b20*/  LDL.LU.64 R2, [R1+0x430] ;  /* 0x0004300001027983 */ /* 0x000ea80000300a00 */
[----:B------:R-:W2:Y:S01]  /*15b30*/  LDL.LU.64 R248, [R1+0x428] ;  /* 0x0004280001f87983 */ /* 0x000ea20000300a00 */
[----:B------:R-:W-:-:S03]  /*15b40*/  IMAD.WIDE R152, R20, 0x4, R152 ;  /* 0x0000000414987825 */ /* 0x000fc600078e0298 */
[----:B------:R1:W-:Y:S01]  /*15b50*/  STL.64 [R1+0x14d8], R216 ;  /* 0x0014d8d801007387 */ /* 0x0003e20000100a00 */
[----:B------:R-:W-:-:S04]  /*15b60*/  IMAD.WIDE R136, R20, 0x4, R136 ;  /* 0x0000000414887825 */ /* 0x000fc800078e0288 */
[C---:B------:R-:W-:Y:S01]  /*15b70*/  IMAD.WIDE R120, R20.reuse, 0x4, R120 ;  /* 0x0000000414787825 */ /* 0x040fe200078e0278 */
        /* <DEDUP_REMOVED lines=33> */
[----:B-1----:R-:W2:Y:S01]  /*15d90*/  LDL.LU.64 R230, [R1+0x2150] ;  /* 0x0021500001e67983 */ /* 0x002ea20000300a00 */
[----:B----4-:R-:W-:-:S05]  /*15da0*/  IMAD.WIDE R232, R20, 0x4, R232 ;  /* 0x0000000414e87825 */ /* 0x010fca00078e02e8 */
[----:B------:R1:W-:Y:S01]  /*15db0*/  STL.64 [R1+0x1548], R232 ;  /* 0x001548e801007387 */ /* 0x0003e20000100a00 */
[----:B---3--:R-:W-:-:S04]  /*15dc0*/  IMAD.WIDE R234, R20, 0x4, R234 ;  /* 0x0000000414ea7825 */ /* 0x008fc800078e02ea */
[C---:B--2---:R-:W-:Y:S01]  /*15dd0*/  IMAD.WIDE R236, R20.reuse, 0x4, R236 ;  /* 0x0000000414ec7825 */ /* 0x044fe200078e02ec */
[----:B-1----:R-:W2:Y:S03]  /*15de0*/  LDL.LU.64 R232, [R1+0x2148] ;  /* 0x0021480001e87983 */ /* 0x002ea60000300a00 */
[C---:B------:R-:W-:Y:S01]  /*15df0*/  IMAD.WIDE R238, R20.reuse, 0x4, R238 ;  /* 0x0000000414ee7825 */ /* 0x040fe200078e02ee */
[----:B------:R1:W-:Y:S03]  /*15e00*/  STL.64 [R1+0x1550], R234 ;  /* 0x001550ea01007387 */ /* 0x0003e60000100a00 */
[----:B------:R-:W-:-:S04]  /*15e10*/  IMAD.WIDE R240, R20, 0x4, R240 ;  /* 0x0000000414f07825 */ /* 0x000fc800078e02f0 */
[C---:B------:R-:W-:Y:S01]  /*15e20*/  IMAD.WIDE R242, R20.reuse, 0x4, R242 ;  /* 0x0000000414f27825 */ /* 0x040fe200078e02f2 */
[----:B-1----:R-:W3:Y:S03]  /*15e30*/  LDL.LU.64 R234, [R1+0x2140] ;  /* 0x0021400001ea7983 */ /* 0x002ee60000300a00 */
[C---:B------:R-:W-:Y:S01]  /*15e40*/  IMAD.WIDE R244, R20.reuse, 0x4, R244 ;  /* 0x0000000414f47825 */ /* 0x040fe200078e02f4 */
[----:B------:R1:W-:Y:S04]  /*15e50*/  STL.64 [R1+0x1558], R236 ;  /* 0x001558ec01007387 */ /* 0x0003e80000100a00 */
[----:B-1----:R-:W4:Y:S04]  /*15e60*/  LDL.LU.64 R236, [R1+0x2138] ;  /* 0x0021380001ec7983 */ /* 0x002f280000300a00 */
[----:B------:R1:W-:Y:S04]  /*15e70*/  STL.64 [R1+0x1560], R238 ;  /* 0x001560ee01007387 */ /* 0x0003e80000100a00 */
[----:B-1----:R-:W2:Y:S04]  /*15e80*/  LDL.LU.64 R238, [R1+0x2130] ;  /* 0x0021300001ee7983 */ /* 0x002ea80000300a00 */
[----:B------:R1:W-:Y:S04]  /*15e90*/  STL.64 [R1+0x1568], R240 ;  /* 0x001568f001007387 */ /* 0x0003e80000100a00 */
[----:B-1----:R-:W3:Y:S04]  /*15ea0*/  LDL.LU.64 R240, [R1+0x2128] ;  /* 0x0021280001f07983 */ /* 0x002ee80000300a00 */
[----:B------:R1:W-:Y:S04]  /*15eb0*/  STL.64 [R1+0x1570], R242 ;  /* 0x001570f201007387 */ /* 0x0003e80000100a00 */
[----:B-1----:R-:W4:Y:S04]  /*15ec0*/  LDL.LU.64 R242, [R1+0x2120] ;  /* 0x0021200001f27983 */ /* 0x002f280000300a00 */
[----:B------:R1:W-:Y:S04]  /*15ed0*/  STL.64 [R1+0x1578], R244 ;  /* 0x001578f401007387 */ /* 0x0003e80000100a00 */
[----:B-1----:R-:W2:Y:S01]  /*15ee0*/  LDL.LU.64 R244, [R1+0x2118] ;  /* 0x0021180001f47983 */ /* 0x002ea20000300a00 */
[----:B------:R-:W-:-:S04]  /*15ef0*/  IMAD.WIDE R12, R20, 0x4, R12 ;  /* 0x00000004140c7825 */ /* 0x000fc800078e020c */
[C---:B------:R-:W-:Y:S01]  /*15f00*/  IMAD.WIDE R14, R20.reuse, 0x4, R14 ;  /* 0x00000004140e7825 */ /* 0x040fe200078e020e */
[----:B------:R1:W-:Y:S03]  /*15f10*/  STL.64 [R1+0x1580], R12 ;  /* 0x0015800c01007387 */ /* 0x0003e60000100a00 */
[C---:B------:R-:W-:Y:S01]  /*15f20*/  IMAD.WIDE R16, R20.reuse, 0x4, R16 ;  /* 0x0000000414107825 */ /* 0x040fe200078e0210 */
[----:B------:R1:W-:Y:S04]  /*15f30*/  STL.64 [R1+0x1588], R14 ;  /* 0x0015880e01007387 */ /* 0x0003e80000100a00 */
[----:B------:R-:W-:Y:S01]  /*15f40*/  STL.64 [R1+0x1590], R16 ;  /* 0x0015901001007387 */ /* 0x000fe20000100a00 */
[----:B-1----:R-:W-:-:S04]  /*15f50*/  IMAD.WIDE R12, R20, 0x4, R18 ;  /* 0x00000004140c7825 */ /* 0x002fc800078e0212 */
[C---:B------:R-:W-:Y:S01]  /*15f60*/  IMAD.WIDE R14, R20.reuse, 0x4, R2 ;  /* 0x00000004140e7825 */ /* 0x040fe200078e0202 */
[----:B------:R-:W-:Y:S03]  /*15f70*/  STL.64 [R1+0x1598], R12 ;  /* 0x0015980c01007387 */ /* 0x000fe60000100a00 */
[C---:B------:R-:W-:Y:S01]  /*15f80*/  IMAD.WIDE R2, R20.reuse, 0x4, R248 ;  /* 0x0000000414027825 */ /* 0x040fe200078e02f8 */
[----:B------:R1:W-:Y:S03]  /*15f90*/  STL.64 [R1+0x15a0], R14 ;  /* 0x0015a00e01007387 */ /* 0x0003e60000100a00 */
[----:B------:R-:W-:-:S04]  /*15fa0*/  IMAD.WIDE R248, R20, 0x4, R184 ;  /* 0x0000000414f87825 */ /* 0x000fc800078e02b8 */
[----:B-1----:R-:W-:-:S04]  /*15fb0*/  IMAD.WIDE R14, R20, 0x4, R110 ;  /* 0x00000004140e7825 */ /* 0x002fc800078e026e */
[C---:B--2---:R-:W-:Y:S02]  /*15fc0*/  IMAD.WIDE R12, R20.reuse, 0x4, R244 ;  /* 0x00000004140c7825 */ /* 0x044fe400078e02f4 */
[----:B------:R-:W2:Y:S04]  /*15fd0*/  LDL.LU.64 R244, [R1+0x2110] ;  /* 0x0021100001f47983 */ /* 0x000ea80000300a00 */
[----:B------:R4:W-:Y:S02]  /*15fe0*/  STL.64 [R1+0x15a8], R2 ;  /* 0x0015a80201007387 */ /* 0x0009e40000100a00 */
[C---:B----4-:R-:W-:Y:S02]  /*15ff0*/  IMAD.WIDE R2, R20.reuse, 0x4, R242 ;  /* 0x0000000414027825 */ /* 0x050fe400078e02f2 */
[----:B------:R-:W4:Y:S04]  /*16000*/  LDL.LU.64 R242, [R1+0x2108] ;  /* 0x0021080001f27983 */ /* 0x000f280000300a00 */
[----:B------:R3:W-:Y:S02]  /*16010*/  STL.64 [R1+0x15b0], R12 ;  /* 0x0015b00c01007387 */ /* 0x0007e40000100a00 */
[----:B---3--:R-:W-:-:S02]  /*16020*/  IMAD.WIDE R12, R20, 0x4, R240 ;  /* 0x00000004140c7825 */ /* 0x008fc400078e02f0 */
        /* <DEDUP_REMOVED lines=27> */
[----:B------:R-:W4:Y:S04]  /*161e0*/  LDL.LU.64 R72, [R1+0x20b8] ;  /* 0x0020b80001487983 */ /* 0x000f280000300a00 */
        /* <DEDUP_REMOVED lines=18> */
[----:B------:R1:W-:Y:S04]  /*16310*/  STL.64 [R1+0x1630], R12 ;  /* 0x0016300c01007387 */ /* 0x0003e80000100a00 */
[----:B------:R-:W4:Y:S04]  /*16320*/  LDL.LU.64 R184, [R1+0x2080] ;  /* 0x0020800001b87983 */ /* 0x000f280000300a00 */
[----:B------:R1:W-:Y:S02]  /*16330*/  STL.64 [R1+0x1638], R2 ;  /* 0x0016380201007387 */ /* 0x0003e40000100a00 */
[----:B-1----:R-:W-:-:S02]  /*16340*/  IMAD.WIDE R12, R20, 0x4, R200 ;  /* 0x00000004140c7825 */ /* 0x002fc400078e02c8 */
[----:B------:R-:W4:Y:S02]  /*16350*/  LDL.LU.64 R200, [R1+0x2078] ;  /* 0x0020780001c87983 */ /* 0x000f240000300a00 */
[C---:B------:R-:W-:Y:S02]  /*16360*/  IMAD.WIDE R2, R20.reuse, 0x4, R216 ;  /* 0x0000000414027825 */ /* 0x040fe400078e02d8 */
[----:B------:R-:W4:Y:S04]  /*16370*/  LDL.LU.64 R216, [R1+0x2070] ;  /* 0x0020700001d87983 */ /* 0x000f280000300a00 */
[----:B------:R1:W-:Y:S02]  /*16380*/  STL.64 [R1+0x1648], R12 ;  /* 0x0016480c01007387 */ /* 0x0003e40000100a00 */
[----:B-1----:R-:W-:-:S02]  /*16390*/  IMAD.WIDE R12, R20, 0x4, R26 ;  /* 0x00000004140c7825 */ /* 0x002fc400078e021a */
[----:B------:R-:W4:Y:S04]  /*163a0*/  LDL.LU.64 R26, [R1+0x2068] ;  /* 0x00206800011a7983 */ /* 0x000f280000300a00 */
[----:B------:R1:W-:Y:S04]  /*163b0*/  STL.64 [R1+0x1650], R2 ;  /* 0x0016500201007387 */ /* 0x0003e80000100a00 */
[----:B------:R-:W-:Y:S04]  /*163c0*/  STL.64 [R1+0x1640], R248 ;  /* 0x001640f801007387 */ /* 0x000fe80000100a00 */
        /* <DEDUP_REMOVED lines=89> */
[----:B------:R-:W4:Y:S04]  /*16960*/  LDL.LU.64 R110, [R1+0x1f70] ;  /* 0x001f7000016e7983 */ /* 0x000f280000300a00 */
[----:B------:R1:W-:Y:S02]  /*16970*/  STL.64 [R1+0x1748], R12 ;  /* 0x0017480c01007387 */ /* 0x0003e40000100a00 */
[----:B-1----:R-:W-:-:S02]  /*16980*/  IMAD.WIDE R12, R20, 0x4, R126 ;  /* 0x00000004140c7825 */ /* 0x002fc400078e027e */
[----:B------:R-:W4:Y:S04]  /*16990*/  LDL.LU.64 R126, [R1+0x1f68] ;  /* 0x001f6800017e7983 */ /* 0x000f280000300a00 */
[----:B------:R1:W-:Y:S04]  /*169a0*/  STL.64 [R1+0x1750], R14 ;  /* 0x0017500e01007387 */ /* 0x0003e80000100a00 */
[----:B------:R-:W-:Y:S04]  /*169b0*/  STL.64 [R1+0x1740], R2 ;  /* 0x0017400201007387 */ /* 0x000fe80000100a00 */
[----:B------:R3:W-:Y:S01]  /*169c0*/  STL.64 [R1+0x1758], R12 ;  /* 0x0017580c01007387 */ /* 0x0007e20000100a00 */
[----:B-1----:R-:W-:-:S03]  /*169d0*/  IMAD.WIDE R14, R20, 0x4, R142 ;  /* 0x00000004140e7825 */ /* 0x002fc600078e028e */
[----:B------:R-:W4:Y:S01]  /*169e0*/  LDL.LU.64 R142, [R1+0x1f60] ;  /* 0x001f6000018e7983 */ /* 0x000f220000300a00 */
[----:B---3--:R-:W-:-:S03]  /*169f0*/  IMAD.WIDE R12, R20, 0x4, R158 ;  /* 0x00000004140c7825 */ /* 0x008fc600078e029e */
[----:B------:R-:W3:Y:S04]  /*16a00*/  LDL.LU.64 R158, [R1+0x1f58] ;  /* 0x001f5800019e7983 */ /* 0x000ee80000300a00 */
[----:B------:R1:W-:Y:S02]  /*16a10*/  STL.64 [R1+0x1760], R14 ;  /* 0x0017600e01007387 */ /* 0x0003e40000100a00 */
[C---:B-1----:R-:W-:Y:S02]  /*16a20*/  IMAD.WIDE R14, R20.reuse, 0x4, R174 ;  /* 0x00000004140e7825 */ /* 0x042fe400078e02ae */
[----:B------:R-:W3:Y:S04]  /*16a30*/  LDL.LU.64 R174, [R1+0x1f50] ;  /* 0x001f500001ae7983 */ /* 0x000ee80000300a00 */
[----:B------:R1:W-:Y:S02]  /*16a40*/  STL.64 [R1+0x1768], R12 ;  /* 0x0017680c01007387 */ /* 0x0003e40000100a00 */
[----:B-1----:R-:W-:-:S02]  /*16a50*/  IMAD.WIDE R12, R20, 0x4, R190 ;  /* 0x00000004140c7825 */ /* 0x002fc400078e02be */
        /* <DEDUP_REMOVED lines=124> */
[----:B------:R1:W-:Y:S04]  /*17220*/  STL.64 [R1+0x1cd0], R12 ;  /* 0x001cd00c01007387 */ /* 0x0003e80000100a00 */
[----:B------:R2:W-:Y:S01]  /*17230*/  STL.64 [R1+0x1cc8], R14 ;  /* 0x001cc80e01007387 */ /* 0x0005e20000100a00 */
[----:B-1----:R-:W-:-:S03]  /*17240*/  IMAD.WIDE R12, R20, 0x4, R228 ;  /* 0x00000004140c7825 */ /* 0x002fc600078e02e4 */
[----:B------:R-:W3:Y:S01]  /*17250*/  LDL.LU.64 R228, [R1+0x1df8] ;  /* 0x001df80001e47983 */ /* 0x000ee20000300a00 */
[----:B--2---:R-:W-:-:S03]  /*17260*/  IMAD.WIDE R14, R20, 0x4, R22 ;  /* 0x00000004140e7825 */ /* 0x004fc600078e0216 */
[----:B------:R1:W-:Y:S04]  /*17270*/  STL.64 [R1+0x1cc0], R12 ;  /* 0x001cc00c01007387 */ /* 0x0003e80000100a00 */
[----:B------:R-:W2:Y:S04]  /*17280*/  LDL.LU.64 R22, [R1+0x1df0] ;  /* 0x001df00001167983 */ /* 0x000ea80000300a00 */
[----:B------:R4:W-:Y:S01]  /*17290*/  STL.64 [R1+0x1cb8], R14 ;  /* 0x001cb80e01007387 */ /* 0x0009e20000100a00 */
[----:B-1----:R-:W-:-:S03]  /*172a0*/  IMAD.WIDE R12, R20, 0x4, R38 ;  /* 0x00000004140c7825 */ /* 0x002fc600078e0226 */
[----:B------:R-:W2:Y:S04]  /*172b0*/  LDL.LU.64 R38, [R1+0x1de8] ;  /* 0x001de80001267983 */ /* 0x000ea80000300a00 */
[----:B------:R1:W-:Y:S01]  /*172c0*/  STL.64 [R1+0x1cb0], R12 ;  /* 0x001cb00c01007387 */ /* 0x0003e20000100a00 */
[----:B----4-:R-:W-:-:S03]  /*172d0*/  IMAD.WIDE R14, R20, 0x4, R54 ;  /* 0x00000004140e7825 */ /* 0x010fc600078e0236 */
[----:B------:R-:W4:Y:S04]  /*172e0*/  LDL.LU.64 R54, [R1+0x1de0] ;  /* 0x001de00001367983 */ /* 0x000f280000300a00 */
[----:B------:R1:W-:Y:S02]  /*172f0*/  STL.64 [R1+0x1ca8], R14 ;  /* 0x001ca80e01007387 */ /* 0x0003e40000100a00 */
[C---:B-1----:R-:W-:Y:S02]  /*17300*/  IMAD.WIDE R12, R20.reuse, 0x4, R70 ;  /* 0x00000004140c7825 */ /* 0x042fe400078e0246 */
[----:B------:R-:W4:Y:S04]  /*17310*/  LDL.LU.64 R70, [R1+0x1dd8] ;  /* 0x001dd80001467983 */ /* 0x000f280000300a00 */
[----:B------:R1:W-:Y:S01]  /*17320*/  STL.64 [R1+0x1ca0], R12 ;  /* 0x001ca00c01007387 */ /* 0x0003e20000100a00 */
[----:B------:R-:W-:-:S03]  /*17330*/  IMAD.WIDE R14, R20, 0x4, R86 ;  /* 0x00000004140e7825 */ /* 0x000fc600078e0256 */
        /* <DEDUP_REMOVED lines=17> */
[----:B------:R-:W-:-:S05]  /*17450*/  IMAD.WIDE R14, R20, 0x4, R214 ;  /* 0x00000004140e7825 */ /* 0x000fca00078e02d6 */
[----:B------:R1:W-:Y:S02]  /*17460*/  STL.64 [R1+0x1c68], R14 ;  /* 0x001c680e01007387 */ /* 0x0003e40000100a00 */
[----:B-1----:R-:W-:-:S05]  /*17470*/  IMAD.WIDE R12, R20, 0x4, R198 ;  /* 0x00000004140c7825 */ /* 0x002fca00078e02c6 */
[----:B------:R1:W-:Y:S01]  /*17480*/  STL.64 [R1+0x1c60], R12 ;  /* 0x001c600c01007387 */ /* 0x0003e20000100a00 */
[----:B------:R-:W-:-:S05]  /*17490*/  IMAD.WIDE R14, R20, 0x4, R182 ;  /* 0x00000004140e7825 */ /* 0x000fca00078e02b6 */
[----:B------:R-:W-:Y:S01]  /*174a0*/  STL.64 [R1+0x1c58], R14 ;  /* 0x001c580e01007387 */ /* 0x000fe20000100a00 */
[----:B-1----:R-:W-:-:S04]  /*174b0*/  IMAD.WIDE R12, R20, 0x4, R10 ;  /* 0x00000004140c7825 */ /* 0x002fc800078e020a */
[----:B------:R-:W-:Y:S01]  /*174c0*/  IMAD.WIDE R10, R20, 0x4, R8 ;  /* 0x00000004140a7825 */ /* 0x000fe200078e0208 */
[----:B------:R1:W-:Y:S04]  /*174d0*/  STL.64 [R1+0x1c50], R12 ;  /* 0x001c500c01007387 */ /* 0x0003e80000100a00 */
[----:B------:R-:W3:Y:S04]  /*174e0*/  LDL.LU.64 R214, [R1+0x68] ;  /* 0x0000680001d67983 */ /* 0x000ee80000300a00 */
[----:B------:R-:W-:Y:S04]  /*174f0*/  STL.64 [R1+0x1c48], R10 ;  /* 0x001c480a01007387 */ /* 0x000fe80000100a00 */
[----:B------:R-:W2:Y:S01]  /*17500*/  LDL.LU.64 R182, [R1+0x28] ;  /* 0x0000280001b67983 */ /* 0x000ea20000300a00 */
[----:B------:R-:W-:-:S03]  /*17510*/  VIADD R252, R6, 0xffffff7e ;  /* 0xffffff7e06fc7836 */ /* 0x000fc60000000000 */
[----:B------:R-:W4:Y:S04]  /*17520*/  LDL.LU.64 R6, [R1+0x60] ;  /* 0x0000600001067983 */ /* 0x000f280000300a00 */
[----:B------:R-:W4:Y:S01]  /*17530*/  LDL.LU.64 R198, [R1+0x20] ;  /* 0x0000200001c67983 */ /* 0x000f220000300a00 */
[----:B------:R-:W-:Y:S01]  /*17540*/  IMAD.U32 R19, RZ, RZ, UR11 ;  /* 0x0000000bff137e24 */ /* 0x000fe2000f8e00ff */
[C---:B-1----:R-:W-:Y:S02]  /*17550*/  LOP3.LUT R13, R5.reuse, 0x10, RZ, 0x3c, !PT ;  /* 0x00000010050d7812 */ /* 0x042fe400078e3cff */
[C---:B------:R-:W-:Y:S02]  /*17560*/  LOP3.LUT R14, R5.reuse, 0x20, RZ, 0x3c, !PT ;  /* 0x00000020050e7812 */ /* 0x040fe400078e3cff */
[----:B------:R-:W-:-:S02]  /*17570*/  LOP3.LUT R15, R5, 0x30, RZ, 0x3c, !PT ;  /* 0x00000030050f7812 */ /* 0x000fc400078e3cff */
[C---:B------:R-:W-:Y:S02]  /*17580*/  LOP3.LUT R16, R5.reuse, 0x40, RZ, 0x3c, !PT ;  /* 0x0000004005107812 */ /* 0x040fe400078e3cff */
[C---:B------:R-:W-:Y:S02]  /*17590*/  LOP3.LUT R17, R5.reuse, 0x50, RZ, 0x3c, !PT ;  /* 0x0000005005117812 */ /* 0x040fe400078e3cff */
[C---:B------:R-:W-:Y:S02]  /*175a0*/  LOP3.LUT R18, R5.reuse, 0x60, RZ, 0x3c, !PT ;  /* 0x0000006005127812 */ /* 0x040fe400078e3cff */
[----:B------:R-:W-:Y:S02]  /*175b0*/  LOP3.LUT R12, R5, 0x70, RZ, 0x3c, !PT ;  /* 0x00000070050c7812 */ /* 0x000fe400078e3cff */
[C---:B------:R-:W-:Y:S02]  /*175c0*/  IADD3 R13, R19.reuse, 0x100000, R13 ;  /* 0x00100000130d7810 */ /* 0x040fe40007ffe00d */
[----:B------:R-:W-:-:S02]  /*175d0*/  IADD3 R14, R19, 0x100000, R14 ;  /* 0x00100000130e7810 */ /* 0x000fc40007ffe00e */
[C---:B------:R-:W-:Y:S02]  /*175e0*/  IADD3 R15, R19.reuse, 0x100000, R15 ;  /* 0x00100000130f7810 */ /* 0x040fe40007ffe00f */
[C---:B------:R-:W-:Y:S02]  /*175f0*/  IADD3 R16, R19.reuse, 0x100000, R16 ;  /* 0x0010000013107810 */ /* 0x040fe40007ffe010 */
[C---:B------:R-:W-:Y:S02]  /*17600*/  IADD3 R17, R19.reuse, 0x100000, R17 ;  /* 0x0010000013117810 */ /* 0x040fe40007ffe011 */
[C---:B------:R-:W-:Y:S02]  /*17610*/  IADD3 R18, R19.reuse, 0x100000, R18 ;  /* 0x0010000013127810 */ /* 0x040fe40007ffe012 */
[C---:B------:R-:W-:Y:S01]  /*17620*/  IADD3 R12, R19.reuse, 0x100000, R12 ;  /* 0x00100000130c7810 */ /* 0x040fe20007ffe00c */
[----:B------:R-:W-:Y:S01]  /*17630*/  IMAD.U32 R20, RZ, RZ, UR7 ;  /* 0x00000007ff147e24 */ /* 0x000fe2000f8e00ff */
[----:B------:R-:W-:Y:S01]  /*17640*/  IADD3 R19, R19, 0x100000, R5 ;  /* 0x0010000013137810 */ /* 0x000fe20007ffe005 */
[----:B------:R1:W-:Y:S04]  /*17650*/  STL.64 [R1+0x1d28], R4 ;  /* 0x001d280401007387 */ /* 0x0003e80000100a00 */
[----:B------:R-:W4:Y:S04]  /*17660*/  LDL.LU.64 R8, [R1+0x58] ;  /* 0x0000580001087983 */ /* 0x000f280000300a00 */
[----:B---3--:R-:W-:Y:S01]  /*17670*/  LDGSTS.E [R19+-0x40000], desc[UR8][R214.64], P0 ;  /* 0xc0000000d6137fae */ /* 0x008fe20008121848 */
[----:B-1----:R-:W-:-:S03]  /*17680*/  IMAD.WIDE R4, R20, 0x4, R214 ;  /* 0x0000000414047825 */ /* 0x002fc600078e02d6 */
[----:B--2---:R-:W-:Y:S04]  /*17690*/  LDGSTS.E [R19+-0x3fc00], desc[UR8][R182.64], P0 ;  /* 0xc0400000b6137fae */ /* 0x004fe80008121848 */
[----:B------:R-:W2:Y:S04]  /*176a0*/  LDL.LU.64 R214, [R1+0x18] ;  /* 0x0000180001d67983 */ /* 0x000ea80000300a00 */
[----:B------:R-:W-:Y:S04]  /*176b0*/  LDGSTS.E [R19+-0x3f800], desc[UR8][R24.64], P0 ;  /* 0xc080000018137fae */ /* 0x000fe80008121848 */
        /* <DEDUP_REMOVED lines=12> */
[----:B------:R1:W-:Y:S04]  /*17780*/  STL.64 [R1+0x1c40], R4 ;  /* 0x001c400401007387 */ /* 0x0003e80000100a00 */
[----:B------:R-:W-:Y:S04]  /*17790*/  LDGSTS.E [R19+-0x3c400], desc[UR8][R232.64], P0 ;  /* 0xc3c00000e8137fae */ /* 0x000fe80008121848 */
[----:B----4-:R-:W-:Y:S01]  /*177a0*/  LDGSTS.E [R13+-0x3ff80], desc[UR8][R6.64], P0 ;  /* 0xc0080000060d7fae */ /* 0x010fe20008121848 */
[----:B-1----:R-:W-:-:S03]  /*177b0*/  IMAD.WIDE R4, R20, 0x4, R6 ;  /* 0x0000000414047825 */ /* 0x002fc600078e0206 */
[----:B------:R-:W3:Y:S04]  /*177c0*/  LDL.LU.64 R10, [R1+0x50] ;  /* 0x00005000010a7983 */ /* 0x000ee80000300a00 */
[----:B------:R-:W-:Y:S04]  /*177d0*/  LDGSTS.E [R13+-0x3fb80], desc[UR8][R198.64], P0 ;  /* 0xc0480000c60d7fae */ /* 0x000fe80008121848 */
[----:B------:R-:W4:Y:S04]  /*177e0*/  LDL.LU.64 R6, [R1+0x10] ;  /* 0x0000100001067983 */ /* 0x000f280000300a00 */
        /* <DEDUP_REMOVED lines=15> */
[----:B------:R1:W-:Y:S02]  /*178e0*/  STL.64 [R1+0x1c38], R4 ;  /* 0x001c380401007387 */ /* 0x0003e40000100a00 */
[----:B-1----:R-:W-:-:S02]  /*178f0*/  IMAD.WIDE R4, R20, 0x4, R8 ;  /* 0x0000000414047825 */ /* 0x002fc400078e0208 */
[----:B------:R-:W4:Y:S04]  /*17900*/  LDL.LU.64 R8, [R1+0x8] ;  /* 0x0000080001087983 */ /* 0x000f280000300a00 */
[----:B------:R1:W-:Y:S04]  /*17910*/  STL.64 [R1+0x1c30], R4 ;  /* 0x001c300401007387 */ /* 0x0003e80000100a00 */
[----:B-1----:R-:W4:Y:S04]  /*17920*/  LDL.LU.64 R4, [R1+0x40] ;  /* 0x0000400001047983 */ /* 0x002f280000300a00 */
[----:B--2---:R-:W-:Y:S04]  /*17930*/  LDGSTS.E [R14+-0x3fb00], desc[UR8][R214.64], P0 ;  /* 0xc0500000d60e7fae */ /* 0x004fe80008121848 */
        /* <DEDUP_REMOVED lines=14> */
[----:B---3--:R1:W-:Y:S04]  /*17a20*/  LDGSTS.E [R15+-0x3fe80], desc[UR8][R10.64], P0 ;  /* 0xc01800000a0f7fae */ /* 0x0083e80008121848 */
[----:B----4-:R-:W-:Y:S04]  /*17a30*/  LDGSTS.E [R15+-0x3fa80], desc[UR8][R6.64], P0 ;  /* 0xc0580000060f7fae */ /* 0x010fe80008121848 */
[----:B------:R-:W-:Y:S04]  /*17a40*/  LDGSTS.E [R15+-0x3f680], desc[UR8][R30.64], P0 ;  /* 0xc09800001e0f7fae */ /* 0x000fe80008121848 */
[----:B------:R-:W-:Y:S04]  /*17a50*/  LDGSTS.E [R15+-0x3f280], desc[UR8][R46.64], P0 ;  /* 0xc0d800002e0f7fae */ /* 0x000fe80008121848 */
[----:B------:R-:W-:Y:S01]  /*17a60*/  LDGSTS.E [R15+-0x3ee80], desc[UR8][R62.64], P0 ;  /* 0xc11800003e0f7fae */ /* 0x000fe20008121848 */
[----:B-1----:R-:W-:-:S03]  /*17a70*/  IMAD.WIDE R10, R20, 0x4, R10 ;  /* 0x00000004140a7825 */ /* 0x002fc600078e020a */
        /* <DEDUP_REMOVED lines=10> */
[----:B------:R-:W-:Y:S04]  /*17b20*/  LDGSTS.E [R15+-0x3c680], desc[UR8][R222.64], P0 ;  /* 0xc3980000de0f7fae */ /* 0x000fe80008121848 */
[----:B-1----:R-:W2:Y:S04]  /*17b30*/  LDL.LU.64 R10, [R1] ;  /* 0x00000000010a7983 */ /* 0x002ea80000300a00 */
[----:B------:R-:W-:Y:S04]  /*17b40*/  LDGSTS.E [R15+-0x3c280], desc[UR8][R238.64], P0 ;  /* 0xc3d80000ee0f7fae */ /* 0x000fe80008121848 */
[----:B------:R1:W-:Y:S04]  /*17b50*/  STL.64 [R1+0x1d58], R14 ;  /* 0x001d580e01007387 */ /* 0x0003e80000100a00 */
[----:B-1----:R-:W3:Y:S04]  /*17b60*/  LDL.LU.64 R14, [R1+0x48] ;  /* 0x00004800010e7983 */ /* 0x002ee80000300a00 */
[----:B---3--:R1:W-:Y:S04]  /*17b70*/  LDGSTS.E [R16+-0x3fe00], desc[UR8][R14.64], P0 ;  /* 0xc02000000e107fae */ /* 0x0083e80008121848 */
[----:B------:R-:W-:Y:S04]  /*17b80*/  LDGSTS.E [R16+-0x3fa00], desc[UR8][R8.64], P0 ;  /* 0xc060000008107fae */ /* 0x000fe80008121848 */
[----:B------:R-:W-:Y:S01]  /*17b90*/  LDGSTS.E [R16+-0x3f600], desc[UR8][R32.64], P0 ;  /* 0xc0a0000020107fae */ /* 0x000fe20008121848 */
[----:B-1----:R-:W-:-:S03]  /*17ba0*/  IMAD.WIDE R14, R20, 0x4, R14 ;  /* 0x00000004140e7825 */ /* 0x002fc600078e020e */
[----:B------:R-:W-:Y:S04]  /*17bb0*/  LDGSTS.E [R16+-0x3f200], desc[UR8][R48.64], P0 ;  /* 0xc0e0000030107fae */ /* 0x000fe80008121848 */
[----:B------:R1:W-:Y:S04]  /*17bc0*/  STL.64 [R1+0x1c20], R14 ;  /* 0x001c200e01007387 */ /* 0x0003e80000100a00 */
[----:B------:R-:W-:Y:S04]  /*17bd0*/  LDGSTS.E [R16+-0x3ee00], desc[UR8][R64.64], P0 ;  /* 0xc120000040107fae */ /* 0x000fe80008121848 */
[----:B------:R-:W-:Y:S04]  /*17be0*/  LDGSTS.E [R16+-0x3ea00], desc[UR8][R80.64], P0 ;  /* 0xc160000050107fae */ /* 0x000fe80008121848 */
[----:B-1----:R-:W3:Y:S04]  /*17bf0*/  LDL.LU.64 R14, [R1+0x38] ;  /* 0x00003800010e7983 */ /* 0x002ee80000300a00 */
        /* <DEDUP_REMOVED lines=10> */
[----:B------:R1:W-:Y:S04]  /*17ca0*/  LDGSTS.E [R17+-0x3fd80], desc[UR8][R4.64], P0 ;  /* 0xc028000004117fae */ /* 0x0003e80008121848 */
[----:B--2---:R-:W-:Y:S04]  /*17cb0*/  LDGSTS.E [R17+-0x3f980], desc[UR8][R10.64], P0 ;  /* 0xc06800000a117fae */ /* 0x004fe80008121848 */
[----:B------:R-:W-:Y:S01]  /*17cc0*/  LDGSTS.E [R17+-0x3f580], desc[UR8][R34.64], P0 ;  /* 0xc0a8000022117fae */ /* 0x000fe20008121848 */
[----:B-1----:R-:W-:-:S03]  /*17cd0*/  IMAD.WIDE R4, R20, 0x4, R4 ;  /* 0x0000000414047825 */ /* 0x002fc600078e0204 */
[----:B------:R-:W-:Y:S04]  /*17ce0*/  LDGSTS.E [R17+-0x3f180], desc[UR8][R50.64], P0 ;  /* 0xc0e8000032117fae */ /* 0x000fe80008121848 */
[----:B------:R1:W-:Y:S04]  /*17cf0*/  STL.64 [R1+0x1c18], R4 ;  /* 0x001c180401007387 */ /* 0x0003e80000100a00 */
[----:B------:R-:W-:Y:S04]  /*17d00*/  LDGSTS.E [R17+-0x3ed80], desc[UR8][R66.64], P0 ;  /* 0xc128000042117fae */ /* 0x000fe80008121848 */
[----:B------:R-:W-:Y:S04]  /*17d10*/  LDGSTS.E [R17+-0x3e980], desc[UR8][R82.64], P0 ;  /* 0xc168000052117fae */ /* 0x000fe80008121848 */
[----:B-1----:R-:W2:Y:S04]  /*17d20*/  LDL.LU.64 R4, [R1+0x30] ;  /* 0x0000300001047983 */ /* 0x002ea80000300a00 */
        /* <DEDUP_REMOVED lines=10> */
[----:B------:R1:W-:Y:S02]  /*17dd0*/  STL.64 [R1+0x1d48], R16 ;  /* 0x001d481001007387 */ /* 0x0003e40000100a00 */
[----:B-1----:R-:W-:-:S02]  /*17de0*/  IMAD.WIDE R16, R20, 0x4, R198 ;  /* 0x0000000414107825 */ /* 0x002fc400078e02c6 */
[----:B---3--:R1:W-:Y:S04]  /*17df0*/  LDGSTS.E [R18+-0x3fd00], desc[UR8][R14.64], P0 ;  /* 0xc03000000e127fae */ /* 0x0083e80008121848 */
[----:B------:R-:W-:Y:S04]  /*17e00*/  LDGSTS.E [R18+-0x3f900], desc[UR8][R246.64], P0 ;  /* 0xc0700000f6127fae */ /* 0x000fe80008121848 */
[----:B------:R-:W-:Y:S01]  /*17e10*/  LDGSTS.E [R18+-0x3f500], desc[UR8][R36.64], P0 ;  /* 0xc0b0000024127fae */ /* 0x000fe20008121848 */
[----:B-1----:R-:W-:-:S03]  /*17e20*/  IMAD.WIDE R14, R20, 0x4, R14 ;  /* 0x00000004140e7825 */ /* 0x002fc600078e020e */
[----:B------:R1:W-:Y:S04]  /*17e30*/  LDGSTS.E [R18+-0x3f100], desc[UR8][R52.64], P0 ;  /* 0xc0f0000034127fae */ /* 0x0003e80008121848 */
[----:B------:R3:W-:Y:S04]  /*17e40*/  STL.64 [R1+0x1c10], R14 ;  /* 0x001c100e01007387 */ /* 0x0007e80000100a00 */
[----:B------:R-:W-:Y:S04]  /*17e50*/  LDGSTS.E [R18+-0x3ed00], desc[UR8][R68.64], P0 ;  /* 0xc130000044127fae */ /* 0x000fe80008121848 */
[----:B------:R-:W-:Y:S01]  /*17e60*/  LDGSTS.E [R18+-0x3e900], desc[UR8][R84.64], P0 ;  /* 0xc170000054127fae */ /* 0x000fe20008121848 */
[----:B---3--:R-:W-:-:S03]  /*17e70*/  IMAD.WIDE R14, R20, 0x4, R182 ;  /* 0x00000004140e7825 */ /* 0x008fc600078e02b6 */
[----:B------:R-:W-:Y:S04]  /*17e80*/  LDGSTS.E [R18+-0x3e500], desc[UR8][R100.64], P0 ;  /* 0xc1b0000064127fae */ /* 0x000fe80008121848 */
[----:B------:R-:W3:Y:S04]  /*17e90*/  LDL.LU.64 R182, [R1+0x1da0] ;  /* 0x001da00001b67983 */ /* 0x000ee80000300a00 */
[----:B------:R-:W4:Y:S04]  /*17ea0*/  LDL.LU.64 R198, [R1+0x1d98] ;  /* 0x001d980001c67983 */ /* 0x000f280000300a00 */
[----:B------:R1:W-:Y:S04]  /*17eb0*/  STL.64 [R1+0x1c00], R14 ;  /* 0x001c000e01007387 */ /* 0x0003e80000100a00 */
[----:B------:R-:W-:Y:S04]  /*17ec0*/  LDGSTS.E [R18+-0x3e100], desc[UR8][R116.64], P0 ;  /* 0xc1f0000074127fae */ /* 0x000fe80008121848 */
[----:B------:R-:W-:Y:S01]  /*17ed0*/  LDGSTS.E [R18+-0x3dd00], desc[UR8][R132.64], P0 ;  /* 0xc230000084127fae */ /* 0x000fe20008121848 */
[----:B-1----:R-:W-:-:S03]  /*17ee0*/  IMAD.WIDE R14, R20, 0x4, R214 ;  /* 0x00000004140e7825 */ /* 0x002fc600078e02d6 */
        /* <DEDUP_REMOVED lines=8> */
[----:B--2---:R1:W-:Y:S04]  /*17f70*/  LDGSTS.E [R12+-0x3fc80], desc[UR8][R4.64], P0 ;  /* 0xc0380000040c7fae */ /* 0x0043e80008121848 */
[----:B------:R2:W-:Y:S01]  /*17f80*/  STL.64 [R1+0x1bf8], R16 ;  /* 0x001bf81001007387 */ /* 0x0005e20000100a00 */
[----:B------:R-:W-:-:S03]  /*17f90*/  IMAD.WIDE R52, R20, 0x4, R52 ;  /* 0x0000000414347825 */ /* 0x000fc600078e0234 */
[----:B------:R-:W-:Y:S01]  /*17fa0*/  LDGSTS.E [R12+-0x3f880], desc[UR8][R22.64], P0 ;  /* 0xc0780000160c7fae */ /* 0x000fe20008121848 */
[----:B-1----:R-:W-:-:S03]  /*17fb0*/  IMAD.WIDE R4, R20, 0x4, R4 ;  /* 0x0000000414047825 */ /* 0x002fc600078e0204 */
[----:B------:R-:W-:Y:S04]  /*17fc0*/  LDGSTS.E [R12+-0x3f480], desc[UR8][R38.64], P0 ;  /* 0xc0b80000260c7fae */ /* 0x000fe80008121848 */
[----:B------:R-:W-:Y:S04]  /*17fd0*/  STL.64 [R1+0x1c08], R4 ;  /* 0x001c080401007387 */ /* 0x000fe80000100a00 */
[----:B------:R1:W-:Y:S04]  /*17fe0*/  STL.64 [R1+0x1d30], R4 ;  /* 0x001d300401007387 */ /* 0x0003e80000100a00 */
[----:B------:R1:W-:Y:S01]  /*17ff0*/  STL.64 [R1+0x1bf0], R14 ;  /* 0x001bf00e01007387 */ /* 0x0003e20000100a00 */
[----:B--2---:R-:W-:-:S03]  /*18000*/  IMAD.WIDE R16, R20, 0x4, R46 ;  /* 0x0000000414107825 */ /* 0x004fc600078e022e */
[----:B------:R2:W-:Y:S01]  /*18010*/  LDGSTS.E [R12+-0x3f080], desc[UR8][R54.64], P0 ;  /* 0xc0f80000360c7fae */ /* 0x0005e20008121848 */
[----:B-1----:R-:W-:-:S03]  /*18020*/  IMAD.WIDE R4, R20, 0x4, R6 ;  /* 0x0000000414047825 */ /* 0x002fc600078e0206 */
[----:B------:R-:W-:Y:S04]  /*18030*/  LDGSTS.E [R12+-0x3ec80], desc[UR8][R70.64], P0 ;  /* 0xc1380000460c7fae */ /* 0x000fe80008121848 */
[----:B------:R-:W4:Y:S01]  /*18040*/  LDL.LU.64 R6, [R1+0x1d88] ;  /* 0x001d880001067983 */ /* 0x000f220000300a00 */
[----:B------:R-:W-:-:S03]  /*18050*/  IMAD.WIDE R14, R20, 0x4, R8 ;  /* 0x00000004140e7825 */ /* 0x000fc600078e0208 */
[----:B------:R1:W-:Y:S01]  /*18060*/  STL.64 [R1+0x1be8], R4 ;  /* 0x001be80401007387 */ /* 0x0003e20000100a00 */
[----:B------:R-:W-:-:S03]  /*18070*/  IMAD.WIDE R8, R20, 0x4, R10 ;  /* 0x0000000414087825 */ /* 0x000fc600078e020a */
[----:B------:R2:W-:Y:S01]  /*18080*/  STL.64 [R1+0x1be0], R14 ;  /* 0x001be00e01007387 */ /* 0x0005e20000100a00 */
[----:B------:R-:W-:-:S03]  /*18090*/  IMAD.WIDE R10, R20, 0x4, R22 ;  /* 0x00000004140a7825 */ /* 0x000fc600078e0216 */
[----:B------:R2:W-:Y:S01]  /*180a0*/  STL.64 [R1+0x1bd8], R8 ;  /* 0x001bd80801007387 */ /* 0x0005e20000100a00 */
[----:B-1----:R-:W-:-:S03]  /*180b0*/  IMAD.WIDE R4, R20, 0x4, R246 ;  /* 0x0000000414047825 */ /* 0x002fc600078e02f6 */
[----:B------:R1:W-:Y:S01]  /*180c0*/  LDGSTS.E [R12+-0x3e880], desc[UR8][R86.64], P0 ;  /* 0xc1780000560c7fae */ /* 0x0003e20008121848 */
[----:B--2---:R-:W-:-:S03]  /*180d0*/  IMAD.WIDE R14, R20, 0x4, R24 ;  /* 0x00000004140e7825 */ /* 0x004fc600078e0218 */
[----:B------:R2:W-:Y:S01]  /*180e0*/  STL.64 [R1+0x1bd0], R4 ;  /* 0x001bd00401007387 */ /* 0x0005e20000100a00 */
[----:B------:R-:W-:-:S03]  /*180f0*/  IMAD.WIDE R8, R20, 0x4, R26 ;  /* 0x0000000414087825 */ /* 0x000fc600078e021a */
[----:B------:R-:W-:Y:S04]  /*18100*/  STL.64 [R1+0x1bc0], R14 ;  /* 0x001bc00e01007387 */ /* 0x000fe80000100a00 */
[----:B------:R-:W-:Y:S01]  /*18110*/  STL.64 [R1+0x1bc8], R10 ;  /* 0x001bc80a01007387 */ /* 0x000fe20000100a00 */
[----:B--2---:R-:W-:-:S03]  /*18120*/  IMAD.WIDE R4, R20, 0x4, R28 ;  /* 0x0000000414047825 */ /* 0x004fc600078e021c */
[----:B------:R2:W-:Y:S04]  /*18130*/  STL.64 [R1+0x1bb8], R8 ;  /* 0x001bb80801007387 */ /* 0x0005e80000100a00 */
[----:B------:R1:W-:Y:S04]  /*18140*/  STL.64 [R1+0x1d38], R10 ;  /* 0x001d380a01007387 */ /* 0x0003e80000100a00 */
[----:B------:R1:W-:Y:S01]  /*18150*/  STL.64 [R1+0x1bb0], R4 ;  /* 0x001bb00401007387 */ /* 0x0003e20000100a00 */
[----:B--2---:R-:W-:-:S03]  /*18160*/  IMAD.WIDE R8, R20, 0x4, R34 ;  /* 0x0000000414087825 */ /* 0x004fc600078e0222 */
[----:B------:R-:W-:Y:S01]  /*18170*/  LDGSTS.E [R12+-0x3e480], desc[UR8][R102.64], P0 ;  /* 0xc1b80000660c7fae */ /* 0x000fe20008121848 */
[----:B-1----:R-:W-:-:S03]  /*18180*/  IMAD.WIDE R10, R20, 0x4, R32 ;  /* 0x00000004140a7825 */ /* 0x002fc600078e0220 */
[----:B------:R1:W-:Y:S01]  /*18190*/  LDGSTS.E [R12+-0x3e080], desc[UR8][R118.64], P0 ;  /* 0xc1f80000760c7fae */ /* 0x0003e20008121848 */
[----:B------:R-:W-:-:S03]  /*181a0*/  IMAD.WIDE R4, R20, 0x4, R30 ;  /* 0x0000000414047825 */ /* 0x000fc600078e021e */
[----:B------:R-:W-:Y:S01]  /*181b0*/  LDGSTS.E [R12+-0x3dc80], desc[UR8][R134.64], P0 ;  /* 0xc2380000860c7fae */ /* 0x000fe20008121848 */
[----:B------:R-:W-:Y:S01]  /*181c0*/  ISETP.GE.U32.AND P2, PT, R252, 0x7ffffeff, PT ;  /* 0x7ffffefffc00780c */ /* 0x000fe20003f46070 */
[----:B------:R-:W2:Y:S02]  /*181d0*/  LDC R30, c[0x0][0x230] ;  /* 0x00008c00ff1e7b82 */ /* 0x000ea40000000800 */
[----:B------:R1:W-:Y:S04]  /*181e0*/  STL.64 [R1+0x1ba8], R4 ;  /* 0x001ba80401007387 */ /* 0x0003e80000100a00 */
[----:B------:R1:W-:Y:S04]  /*181f0*/  STL.64 [R1+0x1ba0], R10 ;  /* 0x001ba00a01007387 */ /* 0x0003e80000100a00 */
[----:B------:R1:W-:Y:S02]  /*18200*/  STL.64 [R1+0x1b98], R8 ;  /* 0x001b980801007387 */ /* 0x0003e40000100a00 */
[----:B-1----:R-:W-:-:S02]  /*18210*/  IMAD.WIDE R4, R20, 0x4, R36 ;  /* 0x0000000414047825 */ /* 0x002fc400078e0224 */
[----:B------:R-:W-:Y:S02]  /*18220*/  LDGSTS.E [R12+-0x3d880], desc[UR8][R150.64], P0 ;  /* 0xc2780000960c7fae */ /* 0x000fe40008121848 */
[C---:B------:R-:W-:Y:S02]  /*18230*/  IMAD.WIDE R10, R20.reuse, 0x4, R40 ;  /* 0x00000004140a7825 */ /* 0x040fe400078e0228 */
[----:B------:R-:W-:Y:S02]  /*18240*/  STL.64 [R1+0x1b90], R4 ;  /* 0x001b900401007387 */ /* 0x000fe40000100a00 */
[C---:B------:R-:W-:Y:S02]  /*18250*/  IMAD.WIDE R8, R20.reuse, 0x4, R38 ;  /* 0x0000000414087825 */ /* 0x040fe400078e0226 */
[----:B------:R1:W-:Y:S04]  /*18260*/  STL.64 [R1+0x1d40], R4 ;  /* 0x001d400401007387 */ /* 0x0003e80000100a00 */
[----:B------:R1:W-:Y:S04]  /*18270*/  STL.64 [R1+0x1b80], R10 ;  /* 0x001b800a01007387 */ /* 0x0003e80000100a00 */
[----:B------:R-:W-:Y:S01]  /*18280*/  STL.64 [R1+0x1b88], R8 ;  /* 0x001b880801007387 */ /* 0x000fe20000100a00 */
[----:B-1----:R-:W-:-:S03]  /*18290*/  IMAD.WIDE R4, R20, 0x4, R44 ;  /* 0x0000000414047825 */ /* 0x002fc600078e022c */
[----:B------:R-:W-:Y:S01]  /*182a0*/  LDGSTS.E [R12+-0x3d480], desc[UR8][R166.64], P0 ;  /* 0xc2b80000a60c7fae */ /* 0x000fe20008121848 */
[----:B------:R-:W-:-:S05]  /*182b0*/  IMAD.WIDE R10, R20, 0x4, R42 ;  /* 0x00000004140a7825 */ /* 0x000fca00078e022a */
[----:B------:R1:W-:Y:S04]  /*182c0*/  STL.64 [R1+0x1b78], R10 ;  /* 0x001b780a01007387 */ /* 0x0003e80000100a00 */
[----:B------:R-:W-:Y:S04]  /*182d0*/  STL.64 [R1+0x1d50], R8 ;  /* 0x001d500801007387 */ /* 0x000fe80000100a00 */
[----:B------:R2:W-:Y:S04]  /*182e0*/  STL.64 [R1+0x1b70], R4 ;  /* 0x001b700401007387 */ /* 0x0005e80000100a00 */
[----:B------:R-:W-:Y:S01]  /*182f0*/  STL.64 [R1+0x1b68], R16 ;  /* 0x001b681001007387 */ /* 0x000fe20000100a00 */
[----:B-1----:R-:W-:-:S03]  /*18300*/  IMAD.WIDE R10, R20, 0x4, R50 ;  /* 0x00000004140a7825 */ /* 0x002fc600078e0232 */
[----:B------:R1:W-:Y:S01]  /*18310*/  STL.64 [R1+0x1d60], R16 ;  /* 0x001d601001007387 */ /* 0x0003e20000100a00 */
[----:B--2---:R-:W-:-:S05]  /*18320*/  IMAD.WIDE R4, R20, 0x4, R48 ;  /* 0x0000000414047825 */ /* 0x004fca00078e0230 */
[----:B------:R-:W-:Y:S01]  /*18330*/  STL.64 [R1+0x1b60], R4 ;  /* 0x001b600401007387 */ /* 0x000fe20000100a00 */
[----:B------:R-:W-:-:S03]  /*18340*/  IMAD.WIDE R46, R20, 0x4, R54 ;  /* 0x00000004142e7825 */ /* 0x000fc600078e0236 */
[----:B------:R2:W-:Y:S01]  /*18350*/  STL.64 [R1+0x1d68], R4 ;  /* 0x001d680401007387 */ /* 0x0005e20000100a00 */
[----:B-1----:R-:W-:-:S03]  /*18360*/  IMAD.WIDE R16, R20, 0x4, R58 ;  /* 0x0000000414107825 */ /* 0x002fc600078e023a */
[----:B------:R-:W-:Y:S01]  /*18370*/  STL.64 [R1+0x1b58], R10 ;  /* 0x001b580a01007387 */ /* 0x000fe20000100a00 */
[----:B------:R-:W-:-:S03]  /*18380*/  IMAD.WIDE R54, R20, 0x4, R60 ;  /* 0x0000000414367825 */ /* 0x000fc600078e023c */
[----:B------:R-:W-:Y:S01]  /*18390*/  STL.64 [R1+0x1d70], R10 ;  /* 0x001d700a01007387 */ /* 0x000fe20000100a00 */
[----:B--2---:R-:W-:-:S03]  /*183a0*/  IMAD.WIDE R4, R20, 0x4, R56 ;  /* 0x0000000414047825 */ /* 0x004fc600078e0238 */
[----:B------:R-:W-:Y:S01]  /*183b0*/  STL.64 [R1+0x1b50], R52 ;  /* 0x001b503401007387 */ /* 0x000fe20000100a00 */
[----:B------:R-:W-:-:S03]  /*183c0*/  IMAD.WIDE R62, R20, 0x4, R62 ;  /* 0x00000004143e7825 */ /* 0x000fc600078e023e */
[----:B------:R1:W-:Y:S01]  /*183d0*/  STL.64 [R1+0x1b40], R4 ;  /* 0x001b400401007387 */ /* 0x0003e20000100a00 */
[----:B------:R-:W-:-:S03]  /*183e0*/  IMAD.WIDE R50, R20, 0x4, R64 ;  /* 0x0000000414327825 */ /* 0x000fc600078e0240 */
[----:B------:R-:W-:Y:S01]  /*183f0*/  STL.64 [R1+0x1b48], R46 ;  /* 0x001b482e01007387 */ /* 0x000fe20000100a00 */
[----:B------:R-:W-:-:S03]  /*18400*/  IMAD.WIDE R66, R20, 0x4, R66 ;  /* 0x0000000414427825 */ /* 0x000fc600078e0242 */
[----:B------:R-:W-:Y:S01]  /*18410*/  STL.64 [R1+0x1b38], R16 ;  /* 0x001b381001007387 */ /* 0x000fe20000100a00 */
[----:B------:R-:W-:-:S03]  /*18420*/  IMAD.WIDE R68, R20, 0x4, R68 ;  /* 0x0000000414447825 */ /* 0x000fc600078e0244 */
[----:B------:R-:W-:Y:S01]  /*18430*/  STL.64 [R1+0x1b30], R54 ;  /* 0x001b303601007387 */ /* 0x000fe20000100a00 */
[----:B-1----:R-:W-:-:S03]  /*18440*/  IMAD.WIDE R4, R20, 0x4, R72 ;  /* 0x0000000414047825 */ /* 0x002fc600078e0248 */
[----:B------:R-:W-:Y:S01]  /*18450*/  STL.64 [R1+0x1b28], R62 ;  /* 0x001b283e01007387 */ /* 0x000fe20000100a00 */
[----:B------:R-:W-:-:S03]  /*18460*/  IMAD.WIDE R44, R20, 0x4, R70 ;  /* 0x00000004142c7825 */ /* 0x000fc600078e0246 */
[----:B------:R-:W-:Y:S01]  /*18470*/  STL.64 [R1+0x1b20], R50 ;  /* 0x001b203201007387 */ /* 0x000fe20000100a00 */
[----:B------:R-:W-:-:S03]  /*18480*/  IMAD.WIDE R14, R20, 0x4, R74 ;  /* 0x00000004140e7825 */ /* 0x000fc600078e024a */
[----:B------:R-:W-:Y:S01]  /*18490*/  STL.64 [R1+0x1b18], R66 ;  /* 0x001b184201007387 */ /* 0x000fe20000100a00 */
[----:B------:R-:W-:-:S03]  /*184a0*/  IMAD.WIDE R76, R20, 0x4, R76 ;  /* 0x00000004144c7825 */ /* 0x000fc600078e024c */
        /* <DEDUP_REMOVED lines=13> */
[----:B------:R-:W2:Y:S01]  /*18580*/  LDC R87, c[0x0][0x230] ;  /* 0x00008c00ff577b82 */ /* 0x000ea20000000800 */
[C---:B------:R-:W-:Y:S02]  /*18590*/  IMAD.WIDE R64, R20.reuse, 0x4, R90 ;  /* 0x0000000414407825 */ /* 0x040fe400078e025a */
[----:B------:R-:W-:Y:S02]  /*185a0*/  STL.64 [R1+0x1ad8], R82 ;  /* 0x001ad85201007387 */ /* 0x000fe40000100a00 */
[C---:B------:R-:W-:Y:S02]  /*185b0*/  IMAD.WIDE R92, R20.reuse, 0x4, R92 ;  /* 0x00000004145c7825 */ /* 0x040fe400078e025c */
[----:B------:R-:W-:Y:S02]  /*185c0*/  STL.64 [R1+0x1ad0], R84 ;  /* 0x001ad05401007387 */ /* 0x000fe40000100a00 */
[----:B------:R-:W-:-:S02]  /*185d0*/  IMAD.WIDE R94, R20, 0x4, R94 ;  /* 0x00000004145e7825 */ /* 0x000fc400078e025e */
[----:B------:R-:W-:Y:S02]  /*185e0*/  STL.64 [R1+0x1ac0], R74 ;  /* 0x001ac04a01007387 */ /* 0x000fe40000100a00 */
        /* <DEDUP_REMOVED lines=38> */
[C---:B-1----:R-:W-:Y:S02]  /*18850*/  IMAD.WIDE R4, R20.reuse, 0x4, R136 ;  /* 0x0000000414047825 */ /* 0x042fe400078e0288 */
        /* <DEDUP_REMOVED lines=45> */
[C---:B---3--:R-:W-:Y:S02]  /*18b30*/  IMAD.WIDE R22, R20.reuse, 0x4, R182 ;  /* 0x0000000414167825 */ /* 0x048fe400078e02b6 */
        /* <DEDUP_REMOVED lines=8> */
[----:B------:R1:W-:Y:S02]  /*18bc0*/  STL.64 [R1+0x1948], R22 ;  /* 0x0019481601007387 */ /* 0x0003e40000100a00 */
[----:B------:R-:W-:-:S02]  /*18bd0*/  IMAD.WIDE R78, R20, 0x4, R190 ;  /* 0x00000004144e7825 */ /* 0x000fc400078e02be */
[----:B------:R-:W-:Y:S02]  /*18be0*/  STL.64 [R1+0x1950], R180 ;  /* 0x001950b401007387 */ /* 0x000fe40000100a00 */
[C---:B------:R-:W-:Y:S02]  /*18bf0*/  IMAD.WIDE R72, R20.reuse, 0x4, R192 ;  /* 0x0000000414487825 */ /* 0x040fe400078e02c0 */
[----:B------:R-:W-:Y:S02]  /*18c00*/  STL.64 [R1+0x1940], R136 ;  /* 0x0019408801007387 */ /* 0x000fe40000100a00 */
[C---:B------:R-:W-:Y:S02]  /*18c10*/  IMAD.WIDE R58, R20.reuse, 0x4, R194 ;  /* 0x00000004143a7825 */ /* 0x040fe400078e02c2 */
[----:B------:R-:W-:Y:S02]  /*18c20*/  STL.64 [R1+0x1938], R118 ;  /* 0x0019387601007387 */ /* 0x000fe40000100a00 */
[----:B----4-:R-:W-:-:S02]  /*18c30*/  IMAD.WIDE R24, R20, 0x4, R198 ;  /* 0x0000000414187825 */ /* 0x010fc400078e02c6 */
[----:B------:R-:W-:Y:S02]  /*18c40*/  STL.64 [R1+0x1930], R90 ;  /* 0x0019305a01007387 */ /* 0x000fe40000100a00 */
[C---:B------:R-:W-:Y:S02]  /*18c50*/  IMAD.WIDE R48, R20.reuse, 0x4, R196 ;  /* 0x0000000414307825 */ /* 0x040fe400078e02c4 */
[----:B------:R-:W-:Y:S02]  /*18c60*/  STL.64 [R1+0x1928], R78 ;  /* 0x0019284e01007387 */ /* 0x000fe40000100a00 */
[C---:B-1----:R-:W-:Y:S02]  /*18c70*/  IMAD.WIDE R22, R20.reuse, 0x4, R200 ;  /* 0x0000000414167825 */ /* 0x042fe400078e02c8 */
[----:B------:R-:W-:Y:S04]  /*18c80*/  STL.64 [R1+0x1920], R72 ;  /* 0x0019204801007387 */ /* 0x000fe80000100a00 */
[----:B------:R-:W-:Y:S04]  /*18c90*/  STL.64 [R1+0x1918], R58 ;  /* 0x0019183a01007387 */ /* 0x000fe80000100a00 */
[----:B------:R1:W-:Y:S01]  /*18ca0*/  STL.64 [R1+0x1908], R24 ;  /* 0x0019081801007387 */ /* 0x0003e20000100a00 */
[----:B------:R-:W-:-:S03]  /*18cb0*/  IMAD.WIDE R26, R20, 0x4, R208 ;  /* 0x00000004141a7825 */ /* 0x000fc600078e02d0 */
[----:B------:R-:W-:Y:S04]  /*18cc0*/  STL.64 [R1+0x1910], R48 ;  /* 0x0019103001007387 */ /* 0x000fe80000100a00 */
[----:B------:R3:W-:Y:S01]  /*18cd0*/  STL.64 [R1+0x1900], R22 ;  /* 0x0019001601007387 */ /* 0x0007e20000100a00 */
[----:B-1----:R-:W-:-:S03]  /*18ce0*/  IMAD.WIDE R24, R20, 0x4, R202 ;  /* 0x0000000414187825 */ /* 0x002fc600078e02ca */
[----:B------:R-:W-:Y:S04]  /*18cf0*/  LDGSTS.E [R12+-0x3d080], desc[UR8][R182.64], P0 ;  /* 0xc2f80000b60c7fae */ /* 0x000fe80008121848 */
[----:B------:R1:W-:Y:S01]  /*18d00*/  STL.64 [R1+0x18f8], R24 ;  /* 0x0018f81801007387 */ /* 0x0003e20000100a00 */
[----:B---3--:R-:W-:-:S03]  /*18d10*/  IMAD.WIDE R22, R20, 0x4, R206 ;  /* 0x0000000414167825 */ /* 0x008fc600078e02ce */
[----:B------:R-:W-:Y:S04]  /*18d20*/  LDGSTS.E [R12+-0x3cc80], desc[UR8][R198.64], P0 ;  /* 0xc3380000c60c7fae */ /* 0x000fe80008121848 */
[----:B------:R3:W-:Y:S01]  /*18d30*/  STL.64 [R1+0x18f0], R22 ;  /* 0x0018f01601007387 */ /* 0x0007e20000100a00 */
[----:B-1----:R-:W-:-:S03]  /*18d40*/  IMAD.WIDE R24, R20, 0x4, R210 ;  /* 0x0000000414187825 */ /* 0x002fc600078e02d2 */
[----:B------:R1:W-:Y:S04]  /*18d50*/  STL.64 [R1+0x18e8], R26 ;  /* 0x0018e81a01007387 */ /* 0x0003e80000100a00 */
[----:B------:R4:W-:Y:S01]  /*18d60*/  STL.64 [R1+0x18e0], R24 ;  /* 0x0018e01801007387 */ /* 0x0009e20000100a00 */
[----:B---3--:R-:W-:-:S03]  /*18d70*/  IMAD.WIDE R22, R20, 0x4, R212 ;  /* 0x0000000414167825 */ /* 0x008fc600078e02d4 */
[----:B------:R-:W-:Y:S01]  /*18d80*/  LDGSTS.E [R12+-0x3c880], desc[UR8][R214.64], P0 ;  /* 0xc3780000d60c7fae */ /* 0x000fe20008121848 */
[----:B-1----:R-:W-:-:S03]  /*18d90*/  IMAD.WIDE R26, R20, 0x4, R214 ;  /* 0x00000004141a7825 */ /* 0x002fc600078e02d6 */
[----:B------:R1:W-:Y:S01]  /*18da0*/  STL.64 [R1+0x18d8], R22 ;  /* 0x0018d81601007387 */ /* 0x0003e20000100a00 */
[----:B----4-:R-:W-:-:S03]  /*18db0*/  IMAD.WIDE R24, R20, 0x4, R216 ;  /* 0x0000000414187825 */ /* 0x010fc600078e02d8 */
[----:B------:R3:W-:Y:S04]  /*18dc0*/  STL.64 [R1+0x18d0], R26 ;  /* 0x0018d01a01007387 */ /* 0x0007e80000100a00 */
[----:B------:R4:W-:Y:S01]  /*18dd0*/  STL.64 [R1+0x18c8], R24 ;  /* 0x0018c81801007387 */ /* 0x0009e20000100a00 */
[----:B-1----:R-:W-:-:S03]  /*18de0*/  IMAD.WIDE R22, R20, 0x4, R218 ;  /* 0x0000000414167825 */ /* 0x002fc600078e02da */
[----:B------:R-:W-:Y:S01]  /*18df0*/  LDGSTS.E [R12+-0x3c480], desc[UR8][R230.64], P0 ;  /* 0xc3b80000e60c7fae */ /* 0x000fe20008121848 */
[----:B---3--:R-:W-:-:S03]  /*18e00*/  IMAD.WIDE R26, R20, 0x4, R220 ;  /* 0x00000004141a7825 */ /* 0x008fc600078e02dc */
[----:B------:R1:W-:Y:S01]  /*18e10*/  STL.64 [R1+0x18c0], R22 ;  /* 0x0018c01601007387 */ /* 0x0003e20000100a00 */
[----:B----4-:R-:W-:-:S03]  /*18e20*/  IMAD.WIDE R24, R20, 0x4, R222 ;  /* 0x0000000414187825 */ /* 0x010fc600078e02de */
[----:B------:R-:W-:Y:S04]  /*18e30*/  STL.64 [R1+0x18b8], R26 ;  /* 0x0018b81a01007387 */ /* 0x000fe80000100a00 */
[----:B------:R-:W3:Y:S01]  /*18e40*/  LDL.LU R31, [R1+0x13e8] ;  /* 0x0013e800011f7983 */ /* 0x000ee20000300800 */
[----:B------:R-:W-:-:S03]  /*18e50*/  IMAD.WIDE R28, R20, 0x4, R244 ;  /* 0x00000004141c7825 */ /* 0x000fc600078e02f4 */
[----:B------:R4:W-:Y:S01]  /*18e60*/  STL.64 [R1+0x18b0], R24 ;  /* 0x0018b01801007387 */ /* 0x0009e20000100a00 */
[----:B-1----:R-:W-:-:S03]  /*18e70*/  IMAD.WIDE R22, R20, 0x4, R224 ;  /* 0x0000000414167825 */ /* 0x002fc600078e02e0 */
[----:B------:R2:W-:Y:S04]  /*18e80*/  LDGSTS.E [R12+-0x3c080], desc[UR8][R6.64], P0 ;  /* 0xc3f80000060c7fae */ /* 0x0005e80008121848 */
[----:B------:R-:W-:Y:S01]  /*18e90*/  STL.64 [R1+0x18a8], R22 ;  /* 0x0018a81601007387 */ /* 0x000fe20000100a00 */
[----:B----4-:R-:W-:-:S03]  /*18ea0*/  IMAD.WIDE R24, R20, 0x4, R238 ;  /* 0x0000000414187825 */ /* 0x010fc600078e02ee */
[----:B------:R-:W0:Y:S04]  /*18eb0*/  LDGDEPBAR ;  /* 0x00000000000079af */ /* 0x000e280000000000 */
[----:B------:R1:W-:Y:S01]  /*18ec0*/  STL.64 [R1+0x18a0], R24 ;  /* 0x0018a01801007387 */ /* 0x0003e20000100a00 */
[----:B------:R-:W-:-:S03]  /*18ed0*/  IMAD.WIDE R26, R20, 0x4, R6 ;  /* 0x00000004141a7825 */ /* 0x000fc600078e0206 */
[----:B------:R4:W-:Y:S01]  /*18ee0*/  STL.64 [R1+0x1888], R28 ;  /* 0x0018881c01007387 */ /* 0x0009e20000100a00 */
[----:B------:R-:W-:-:S03]  /*18ef0*/  IMAD.WIDE R70, R20, 0x4, R240 ;  /* 0x0000000414467825 */ /* 0x000fc600078e02f0 */
[----:B------:R-:W3:Y:S01]  /*18f00*/  LDL.64 R190, [R1+0x13f0] ;  /* 0x0013f00001be7983 */ /* 0x000ee20000100a00 */
[----:B------:R-:W-:Y:S01]  /*18f10*/  IMAD.WIDE R56, R20, 0x4, R242 ;  /* 0x0000000414387825 */ /* 0x000fe200078e02f2 */
[----:B-1----:R-:W1:Y:S02]  /*18f20*/  LDC R25, c[0x0][0x230] ;  /* 0x00008c00ff197b82 */ /* 0x002e640000000800 */
[----:B----4-:R-:W4:Y:S04]  /*18f30*/  LDL.64 R28, [R1+0x13f8] ;  /* 0x0013f800011c7983 */ /* 0x010f280000100a00 */
[----:B------:R2:W-:Y:S02]  /*18f40*/  STL.64 [R1+0x1880], R26 ;  /* 0x0018801a01007387 */ /* 0x0005e40000100a00 */
[----:B------:R-:W1:Y:S02]  /*18f50*/  LDC R24, c[0x0][0x230] ;  /* 0x00008c00ff187b82 */ /* 0x000e640000000800 */
[----:B------:R-:W-:Y:S04]  /*18f60*/  STL.64 [R1+0x1898], R70 ;  /* 0x0018984601007387 */ /* 0x000fe80000100a00 */
[----:B------:R-:W-:Y:S04]  /*18f70*/  STL.64 [R1+0x1890], R56 ;  /* 0x0018903801007387 */ /* 0x000fe80000100a00 */
[----:B--2---:R-:W2:Y:S01]  /*18f80*/  LDL.64 R26, [R1+0x1400] ;  /* 0x00140000011a7983 */ /* 0x004ea20000100a00 */
[----:B------:R-:W-:-:S03]  /*18f90*/  VIADD R7, R87, 0xffffff5f ;  /* 0xffffff5f57077836 */ /* 0x000fc60000000000 */
[----:B------:R-:W2:Y:S04]  /*18fa0*/  LDL.64 R188, [R1+0x1408] ;  /* 0x0014080001bc7983 */ /* 0x000ea80000100a00 */
[----:B------:R-:W2:Y:S04]  /*18fb0*/  LDL.64 R106, [R1+0x1048] ;  /* 0x00104800016a7983 */ /* 0x000ea80000100a00 */
[----:B------:R-:W2:Y:S04]  /*18fc0*/  LDL.64 R102, [R1+0x1040] ;  /* 0x0010400001667983 */ /* 0x000ea80000100a00 */
[----:B------:R-:W2:Y:S04]  /*18fd0*/  LDL.64 R88, [R1+0x1038] ;  /* 0x0010380001587983 */ /* 0x000ea80000100a00 */
[----:B------:R-:W2:Y:S01]  /*18fe0*/  LDL.64 R86, [R1+0x1030] ;  /* 0x0010300001567983 */ /* 0x000ea20000100a00 */
[----:B-1----:R-:W-:-:S03]  /*18ff0*/  IADD3 R25, R25, -0x81, RZ ;  /* 0xffffff7f19197810 */ /* 0x002fc60007ffe0ff */
[----:B------:R-:W2:Y:S01]  /*19000*/  LDL.64 R186, [R1+0x1028] ;  /* 0x0010280001ba7983 */ /* 0x000ea20000100a00 */
[----:B------:R-:W-:Y:S01]  /*19010*/  ISETP.GE.U32.AND P1, PT, R25, 0x7fffff00, PT ;  /* 0x7fffff001900780c */ /* 0x000fe20003f26070 */
[----:B------:R-:W-:Y:S06]  /*19020*/  BAR.SYNC.DEFER_BLOCKING 0x0 ;  /* 0x0000000000007b1d */ /* 0x000fec0000010000 */
[----:B------:R-:W2:Y:S04]  /*19030*/  LDL.64 R184, [R1+0x1020] ;  /* 0x0010200001b87983 */ /* 0x000ea80000100a00 */
[----:B------:R-:W2:Y:S04]  /*19040*/  LDL.64 R182, [R1+0x1018] ;  /* 0x0010180001b67983 */ /* 0x000ea80000100a00 */
[----:B------:R-:W2:Y:S04]  /*19050*/  LDL.64 R166, [R1+0x1010] ;  /* 0x0010100001a67983 */ /* 0x000ea80000100a00 */
[----:B------:R-:W2:Y:S04]  /*19060*/  LDL.64 R150, [R1+0x1008] ;  /* 0x0010080001967983 */ /* 0x000ea80000100a00 */
[----:B------:R-:W2:Y:S04]  /*19070*/  LDL.64 R134, [R1+0x1000] ;  /* 0x0010000001867983 */ /* 0x000ea80000100a00 */
[----:B------:R-:W2:Y:S01]  /*19080*/  LDL.64 R120, [R1+0xff8] ;  /* 0x000ff80001787983 */ /* 0x000ea20000100a00 */
[----:B------:R-:W-:-:S02]  /*19090*/  VIADD R24, R24, 0xffffff7d ;  /* 0xffffff7d18187836 */ /* 0x000fc40000000000 */
[C---:B------:R-:W-:Y:S01]  /*190a0*/  IMAD.WIDE R246, R20.reuse, 0x4, R204 ;  /* 0x0000000414f67825 */ /* 0x040fe200078e02cc */
[----:B------:R-:W2:Y:S03]  /*190b0*/  LDL.64 R202, [R1+0x10d8] ;  /* 0x0010d80001ca7983 */ /* 0x000ea60000100a00 */
[C---:B------:R-:W-:Y:S01]  /*190c0*/  IMAD.WIDE R224, R20.reuse, 0x4, R226 ;  /* 0x0000000414e07825 */ /* 0x040fe200078e02e2 */
[----:B------:R-:W2:Y:S03]  /*190d0*/  LDL.64 R200, [R1+0x10e0] ;  /* 0x0010e00001c87983 */ /* 0x000ea60000100a00 */
[C---:B------:R-:W-:Y:S01]  /*190e0*/  IMAD.WIDE R222, R20.reuse, 0x4, R228 ;  /* 0x0000000414de7825 */ /* 0x040fe200078e02e4 */
[----:B------:R-:W2:Y:S03]  /*190f0*/  LDL.64 R198, [R1+0x10e8] ;  /* 0x0010e80001c67983 */ /* 0x000ea60000100a00 */
[C---:B------:R-:W-:Y:S01]  /*19100*/  IMAD.WIDE R220, R20.reuse, 0x4, R230 ;  /* 0x0000000414dc7825 */ /* 0x040fe200078e02e6 */
[----:B------:R-:W2:Y:S03]  /*19110*/  LDL.64 R196, [R1+0x10f0] ;  /* 0x0010f00001c47983 */ /* 0x000ea60000100a00 */
[----:B------:R-:W-:-:S04]  /*19120*/  IMAD.WIDE R218, R20, 0x4, R232 ;  /* 0x0000000414da7825 */ /* 0x000fc800078e02e8 */
[----:B------:R-:W-:-:S04]  /*19130*/  IMAD.WIDE R216, R20, 0x4, R234 ;  /* 0x0000000414d87825 */ /* 0x000fc800078e02ea */
[----:B------:R-:W-:Y:S01]  /*19140*/  IMAD.WIDE R22, R20, 0x4, R236 ;  /* 0x0000000414167825 */ /* 0x000fe200078e02ec */
[----:B------:R-:W-:Y:S01]  /*19150*/  ISETP.GE.U32.AND P5, PT, R7, 0x7ffffee0, PT ;  /* 0x7ffffee00700780c */ /* 0x000fe20003fa6070 */
[----:B------:R-:W2:Y:S01]  /*19160*/  LDL.64 R194, [R1+0x10f8] ;  /* 0x0010f80001c27983 */ /* 0x000ea20000100a00 */
[----:B------:R-:W1:Y:S03]  /*19170*/  LDC R25, c[0x0][0x230] ;  /* 0x00008c00ff197b82 */ /* 0x000e660000000800 */
[----:B------:R-:W2:Y:S04]  /*19180*/  LDL.64 R192, [R1+0x1100] ;  /* 0x0011000001c07983 */ /* 0x000ea80000100a00 */
[----:B------:R-:W2:Y:S04]  /*19190*/  LDL.64 R212, [R1+0x828] ;  /* 0x0008280001d47983 */ /* 0x000ea80000100a00 */
[----:B------:R-:W2:Y:S04]  /*191a0*/  LDL.64 R210, [R1+0x820] ;  /* 0x0008200001d27983 */ /* 0x000ea80000100a00 */
[----:B------:R-:W2:Y:S04]  /*191b0*/  LDL.64 R208, [R1+0x818] ;  /* 0x0008180001d07983 */ /* 0x000ea80000100a00 */
[----:B------:R-:W2:Y:S04]  /*191c0*/  LDL.64 R206, [R1+0x810] ;  /* 0x0008100001ce7983 */ /* 0x000ea80000100a00 */
[----:B------:R-:W-:Y:S01]  /*191d0*/  @!PT LDS RZ, [RZ] ;  /* 0x00000000fffff984 */ /* 0x000fe20000000800 */
[----:B------:R-:W-:Y:S01]  /*191e0*/  @!PT LDS RZ, [RZ] ;  /* 0x00000000fffff984 */ /* 0x000fe20000000800 */
[----:B------:R-:W-:Y:S01]  /*191f0*/  @!PT LDS RZ, [RZ] ;  /* 0x00000000fffff984 */ /* 0x000fe20000000800 */
[----:B---3--:R-:W-:Y:S01]  /*19200*/  LDGSTS.E [R31+0x40000], desc[UR8][R190.64], !P1 ;  /* 0x40000000be1f7fae */ /* 0x008fe2000c921848 */
[----:B------:R-:W-:Y:S01]  /*19210*/  VIADD R20, R30, 0xffffff7c ;  /* 0xffffff7c1e147836 */ /* 0x000fe20000000000 */
[----:B------:R-:W-:Y:S01]  /*19220*/  ISETP.GE.U32.AND P3, PT, R24, 0x7ffffefe, PT ;  /* 0x7ffffefe1800780c */ /* 0x000fe20003f66070 */
[----:B------:R-:W3:Y:S01]  /*19230*/  LDC R30, c[0x0][0x230] ;  /* 0x00008c00ff1e7b82 */ /* 0x000ee20000000800 */
[----:B------:R-:W3:Y:S04]  /*19240*/  LDL.64 R204, [R1+0x808] ;  /* 0x0008080001cc7983 */ /* 0x000ee80000100a00 */
[----:B----4-:R-:W-:Y:S01]  /*19250*/  LDGSTS.E [R31+0x44000], desc[UR8][R28.64], !P1 ;  /* 0x440000001c1f7fae */ /* 0x010fe2000c921848 */
[----:B------:R-:W-:-:S02]  /*19260*/  ISETP.GE.U32.AND P4, PT, R20, 0x7ffffefd, PT ;  /* 0x7ffffefd1400780c */ /* 0x000fc40003f86070 */
[----:B------:R-:W4:Y:S01]  /*19270*/  LDC R7, c[0x0][0x230] ;  /* 0x00008c00ff077b82 */ /* 0x000f220000000800 */
[----:B------:R-:W4:Y:S07]  /*19280*/  LDL.64 R190, [R1+0x1108] ;  /* 0x0011080001be7983 */ /* 0x000f2e0000100a00 */
[----:B------:R-:W4:Y:S01]  /*19290*/  LDC R24, c[0x0][0x230] ;  /* 0x00008c00ff187b82 */ /* 0x000f220000000800 */
[----:B------:R-:W4:Y:S04]  /*192a0*/  LDL.64 R28, [R1+0xff0] ;  /* 0x000ff000011c7983 */ /* 0x000f280000100a00 */
[----:B--2---:R2:W-:Y:S01]  /*192b0*/  LDGSTS.E [R31+0x48000], desc[UR8][R26.64], !P1 ;  /* 0x480000001a1f7fae */ /* 0x0045e2000c921848 */
[----:B---3--:R-:W-:-:S03]  /*192c0*/  IADD3 R6, R30, -0xa2, RZ ;  /* 0xffffff5e1e067810 */ /* 0x008fc60007ffe0ff */
[----:B------:R-:W-:Y:S01]  /*192d0*/  LDGSTS.E [R31+0x4c000], desc[UR8][R188.64], !P1 ;  /* 0x4c000000bc1f7fae */ /* 0x000fe2000c921848 */
[----:B------:R-:W3:Y:S03]  /*192e0*/  LDC R30, c[0x0][0x230] ;  /* 0x00008c00ff1e7b82 */ /* 0x000ee60000000800 */
[----:B------:R-:W-:Y:S04]  /*192f0*/  LDGSTS.E [R31+0x40004], desc[UR8][R106.64], !P2 ;  /* 0x400040006a1f7fae */ /* 0x000fe8000d121848 */
[----:B------:R-:W-:Y:S01]  /*19300*/  LDGSTS.E [R31+0x44004], desc[UR8][R102.64], !P2 ;  /* 0x44004000661f7fae */ /* 0x000fe2000d121848 */
[----:B--2---:R-:W2:Y:S03]  /*19310*/  LDC R26, c[0x0][0x230] ;  /* 0x00008c00ff1a7b82 */ /* 0x004ea60000000800 */
[----:B------:R-:W-:Y:S04]  /*19320*/  LDGSTS.E [R31+0x48004], desc[UR8][R88.64], !P2 ;  /* 0x48004000581f7fae */ /* 0x000fe8000d121848 */
[----:B------:R-:W2:Y:S01]  /*19330*/  LDL.64 R106, [R1+0x10b8] ;  /* 0x0010b800016a7983 */ /* 0x000ea20000100a00 */
[----:B------:R-:W1:Y:S03]  /*19340*/  LDC R27, c[0x0][0x230] ;  /* 0x00008c00ff1b7b82 */ /* 0x000e660000000800 */
[----:B------:R-:W3:Y:S04]  /*19350*/  LDL.64 R102, [R1+0x10c0] ;  /* 0x0010c00001667983 */ /* 0x000ee80000100a00 */
[----:B------:R-:W-:Y:S01]  /*19360*/  LDGSTS.E [R31+0x4c004], desc[UR8][R86.64], !P2 ;  /* 0x4c004000561f7fae */ /* 0x000fe2000d121848 */
[----:B------:R-:W1:Y:S03]  /*19370*/  LDC R20, c[0x0][0x230] ;  /* 0x00008c00ff147b82 */ /* 0x000e660000000800 */
[----:B------:R-:W3:Y:S04]  /*19380*/  LDL.64 R88, [R1+0x10c8] ;  /* 0x0010c80001587983 */ /* 0x000ee80000100a00 */
[----:B------:R-:W-:Y:S04]  /*19390*/  LDGSTS.E [R31+0x40008], desc[UR8][R186.64], !P3 ;  /* 0x40008000ba1f7fae */ /* 0x000fe8000d921848 */
[----:B------:R-:W3:Y:S04]  /*193a0*/  LDL.64 R86, [R1+0x10d0] ;  /* 0x0010d00001567983 */ /* 0x000ee80000100a00 */
[----:B------:R-:W-:Y:S04]  /*193b0*/  LDGSTS.E [R31+0x44008], desc[UR8][R184.64], !P3 ;  /* 0x44008000b81f7fae */ /* 0x000fe8000d921848 */
[----:B------:R-:W-:Y:S04]  /*193c0*/  LDGSTS.E [R31+0x48008], desc[UR8][R182.64], !P3 ;  /* 0x48008000b61f7fae */ /* 0x000fe8000d921848 */
[----:B------:R-:W-:Y:S04]  /*193d0*/  LDGSTS.E [R31+0x4c008], desc[UR8][R166.64], !P3 ;  /* 0x4c008000a61f7fae */ /* 0x000fe8000d921848 */
[----:B------:R-:W-:Y:S04]  /*193e0*/  LDGSTS.E [R31+0x4000c], desc[UR8][R150.64], !P4 ;  /* 0x4000c000961f7fae */ /* 0x000fe8000e121848 */
[----:B------:R-:W-:Y:S04]  /*193f0*/  LDGSTS.E [R31+0x4400c], desc[UR8][R134.64], !P4 ;  /* 0x4400c000861f7fae */ /* 0x000fe8000e121848 */
[----:B------:R-:W-:Y:S04]  /*19400*/  LDGSTS.E [R31+0x4800c], desc[UR8][R120.64], !P4 ;  /* 0x4800c000781f7fae */ /* 0x000fe8000e121848 */
[----:B------:R-:W3:Y:S04]  /*19410*/  LDL.64 R188, [R1+0x1118] ;  /* 0x0011180001bc7983 */ /* 0x000ee80000100a00 */
[----:B------:R-:W3:Y:S04]  /*19420*/  LDL.64 R186, [R1+0x1120] ;  /* 0x0011200001ba7983 */ /* 0x000ee80000100a00 */
[----:B------:R-:W3:Y:S04]  /*19430*/  LDL.64 R184, [R1+0x1128] ;  /* 0x0011280001b87983 */ /* 0x000ee80000100a00 */
[----:B------:R-:W3:Y:S04]  /*19440*/  LDL.64 R182, [R1+0x1130] ;  /* 0x0011300001b67983 */ /* 0x000ee80000100a00 */
[----:B------:R-:W3:Y:S04]  /*19450*/  LDL.64 R166, [R1+0x868] ;  /* 0x0008680001a67983 */ /* 0x000ee80000100a00 */
[----:B------:R-:W3:Y:S04]  /*19460*/  LDL.64 R150, [R1+0x860] ;  /* 0x0008600001967983 */ /* 0x000ee80000100a00 */
[----:B------:R-:W3:Y:S04]  /*19470*/  LDL.64 R134, [R1+0x858] ;  /* 0x0008580001867983 */ /* 0x000ee80000100a00 */
[----:B------:R-:W3:Y:S04]  /*19480*/  LDL.64 R120, [R1+0x850] ;  /* 0x0008500001787983 */ /* 0x000ee80000100a00 */
[----:B----4-:R-:W-:Y:S04]  /*19490*/  LDGSTS.E [R31+0x4c00c], desc[UR8][R28.64], !P4 ;  /* 0x4c00c0001c1f7fae */ /* 0x010fe8000e121848 */
[----:B------:R-:W4:Y:S04]  /*194a0*/  LDL.64 R28, [R1+0x1110] ;  /* 0x00111000011c7983 */ /* 0x000f280000100a00 */
[----:B--2---:R-:W-:Y:S04]  /*194b0*/  LDGSTS.E [R31+0x50000], desc[UR8][R106.64], !P5 ;  /* 0x500000006a1f7fae */ /* 0x004fe8000e921848 */
[----:B---3--:R-:W-:Y:S04]  /*194c0*/  LDGSTS.E [R31+0x54000], desc[UR8][R102.64], !P5 ;  /* 0x54000000661f7fae */ /* 0x008fe8000e921848 */
[----:B------:R-:W2:Y:S04]  /*194d0*/  LDL.64 R106, [R1+0x848] ;  /* 0x00084800016a7983 */ /* 0x000ea80000100a00 */
[----:B------:R-:W-:Y:S04]  /*194e0*/  LDGSTS.E [R31+0x58000], desc[UR8][R88.64], !P5 ;  /* 0x58000000581f7fae */ /* 0x000fe8000e921848 */
[----:B------:R-:W3:Y:S04]  /*194f0*/  LDL.64 R102, [R1+0x840] ;  /* 0x0008400001667983 */ /* 0x000ee80000100a00 */
[----:B------:R-:W-:Y:S04]  /*19500*/  LDGSTS.E [R31+0x5c000], desc[UR8][R86.64], !P5 ;  /* 0x5c000000561f7fae */ /* 0x000fe8000e921848 */
[----:B------:R-:W3:Y:S04]  /*19510*/  LDL.64 R88, [R1+0x838] ;  /* 0x0008380001587983 */ /* 0x000ee80000100a00 */
[----:B------:R-:W3:Y:S01]  /*19520*/  LDL.64 R86, [R1+0x830] ;  /* 0x0008300001567983 */ /* 0x000ee20000100a00 */
[----:B------:R-:W-:Y:S01]  /*19530*/  ISETP.GE.U32.AND P0, PT, R6, 0x7ffffedf, PT ;  /* 0x7ffffedf0600780c */ /* 0x000fe20003f06070 */
[----:B------:R-:W-:-:S02]  /*19540*/  VIADD R6, R30, 0xffffff5d ;  /* 0xffffff5d1e067836 */ /* 0x000fc40000000000 */
[----:B------:R-:W3:Y:S03]  /*19550*/  LDC R30, c[0x0][0x230] ;  /* 0x00008c00ff1e7b82 */ /* 0x000ee60000000800 */
[----:B------:R-:W-:Y:S01]  /*19560*/  ISETP.GE.U32.AND P1, PT, R6, 0x7ffffede, PT ;  /* 0x7ffffede0600780c */ /* 0x000fe20003f26070 */
[----:B------:R-:W-:-:S04]  /*19570*/  VIADD R6, R26, 0xffffff5c ;  /* 0xffffff5c1a067836 */ /* 0x000fc80000000000 */
[----:B------:R-:W3:Y:S01]  /*19580*/  LDC R26, c[0x0][0x230] ;  /* 0x00008c00ff1a7b82 */ /* 0x000ee20000000800 */
[----:B------:R-:W-:Y:S01]  /*19590*/  ISETP.GE.U32.AND P2, PT, R6, 0x7ffffedd, PT ;  /* 0x7ffffedd0600780c */ /* 0x000fe20003f46070 */
[----:B-1----:R-:W-:Y:S01]  /*195a0*/  VIADD R6, R25, 0xffffff3f ;  /* 0xffffff3f19067836 */ /* 0x002fe20000000000 */
[----:B------:R-:W-:Y:S04]  /*195b0*/  LDGSTS.E [R31+0x50004], desc[UR8][R202.64], !P0 ;  /* 0x50004000ca1f7fae */ /* 0x000fe8000c121848 */
[----:B------:R-:W-:Y:S01]  /*195c0*/  ISETP.GE.U32.AND P3, PT, R6, 0x7ffffec0, PT ;  /* 0x7ffffec00600780c */ /* 0x000fe20003f66070 */
[----:B------:R-:W-:Y:S01]  /*195d0*/  LDGSTS.E [R31+0x54004], desc[UR8][R200.64], !P0 ;  /* 0x54004000c81f7fae */ /* 0x000fe2000c121848 */
[----:B------:R-:W-:Y:S01]  /*195e0*/  IADD3 R6, R7, -0xc2, RZ ;  /* 0xffffff3e07067810 */ /* 0x000fe20007ffe0ff */
[----:B------:R-:W1:Y:S02]  /*195f0*/  LDC R25, c[0x0][0x230] ;  /* 0x00008c00ff197b82 */ /* 0x000e640000000800 */
[----:B------:R-:W-:Y:S01]  /*19600*/  LDGSTS.E [R31+0x58004], desc[UR8][R198.64], !P0 ;  /* 0x58004000c61f7fae */ /* 0x000fe2000c121848 */
[----:B------:R-:W-:-:S03]  /*19610*/  ISETP.GE.U32.AND P4, PT, R6, 0x7ffffebf, PT ;  /* 0x7ffffebf0600780c */ /* 0x000fc60003f86070 */
[----:B------:R-:W3:Y:S02]  /*19620*/  LDL.64 R202, [R1+0x800] ;  /* 0x0008000001ca7983 */ /* 0x000ee40000100a00 */
[----:B------:R-:W1:Y:S02]  /*19630*/  LDC R7, c[0x0][0x230] ;  /* 0x00008c00ff077b82 */ /* 0x000e640000000800 */
[----:B------:R-:W-:Y:S04]  /*19640*/  LDGSTS.E [R31+0x5c004], desc[UR8][R196.64], !P0 ;  /* 0x5c004000c41f7fae */ /* 0x000fe8000c121848 */
[----:B------:R-:W3:Y:S04]  /*19650*/  LDL.64 R200, [R1+0x7f8] ;  /* 0x0007f80001c87983 */ /* 0x000ee80000100a00 */
[----:B------:R-:W-:Y:S04]  /*19660*/  LDGSTS.E [R31+0x50008], desc[UR8][R194.64], !P1 ;  /* 0x50008000c21f7fae */ /* 0x000fe8000c921848 */
[----:B------:R-:W3:Y:S04]  /*19670*/  LDL.64 R198, [R1+0x7f0] ;  /* 0x0007f00001c67983 */ /* 0x000ee80000100a00 */
[----:B------:R-:W-:Y:S04]  /*19680*/  LDGSTS.E [R31+0x54008], desc[UR8][R192.64], !P1 ;  /* 0x54008000c01f7fae */ /* 0x000fe8000c921848 */
[----:B------:R-:W3:Y:S04]  /*19690*/  LDL.64 R196, [R1+0x1548] ;  /* 0x0015480001c47983 */ /* 0x000ee80000100a00 */
[----:B------:R-:W-:Y:S04]  /*196a0*/  LDGSTS.E [R31+0x58008], desc[UR8][R190.64], !P1 ;  /* 0x58008000be1f7fae */ /* 0x000fe8000c921848 */
[----:B------:R-:W3:Y:S04]  /*196b0*/  LDL.64 R194, [R1+0x1550] ;  /* 0x0015500001c27983 */ /* 0x000ee80000100a00 */
[----:B------:R-:W3:Y:S04]  /*196c0*/  LDL.64 R192, [R1+0x1558] ;  /* 0x0015580001c07983 */ /* 0x000ee80000100a00 */
[----:B------:R-:W3:Y:S04]  /*196d0*/  LDL.64 R190, [R1+0x1560] ;  /* 0x0015600001be7983 */ /* 0x000ee80000100a00 */
[----:B----4-:R4:W-:Y:S04]  /*196e0*/  LDGSTS.E [R31+0x5c008], desc[UR8][R28.64], !P1 ;  /* 0x5c0080001c1f7fae */ /* 0x0109e8000c921848 */
[----:B------:R-:W-:Y:S04]  /*196f0*/  LDGSTS.E [R31+0x5000c], desc[UR8][R188.64], !P2 ;  /* 0x5000c000bc1f7fae */ /* 0x000fe8000d121848 */
[----:B------:R-:W-:Y:S04]  /*19700*/  LDGSTS.E [R31+0x5400c], desc[UR8][R186.64], !P2 ;  /* 0x5400c000ba1f7fae */ /* 0x000fe8000d121848 */
[----:B------:R-:W-:Y:S01]  /*19710*/  LDGSTS.E [R31+0x5800c], desc[UR8][R184.64], !P2 ;  /* 0x5800c000b81f7fae */ /* 0x000fe2000d121848 */
[----:B------:R-:W-:Y:S01]  /*19720*/  VIADD R6, R24, 0xffffff3d ;  /* 0xffffff3d18067836 */ /* 0x000fe20000000000 */
[----:B----4-:R-:W4:Y:S02]  /*19730*/  LDC R28, c[0x0][0x230] ;  /* 0x00008c00ff1c7b82 */ /* 0x010f240000000800 */
[----:B------:R-:W4:Y:S04]  /*19740*/  LDL.64 R188, [R1+0x1568] ;  /* 0x0015680001bc7983 */ /* 0x000f280000100a00 */
[----:B------:R-:W4:Y:S02]  /*19750*/  LDL.64 R186, [R1+0x1570] ;  /* 0x0015700001ba7983 */ /* 0x000f240000100a00 */
[----:B------:R-:W4:Y:S02]  /*19760*/  LDC R29, c[0x0][0x230] ;  /* 0x00008c00ff1d7b82 */ /* 0x000f240000000800 */
[----:B------:R-:W-:Y:S04]  /*19770*/  LDGSTS.E [R31+0x5c00c], desc[UR8][R182.64], !P2 ;  /* 0x5c00c000b61f7fae */ /* 0x000fe8000d121848 */
[----:B------:R-:W4:Y:S02]  /*19780*/  LDL.64 R184, [R1+0x1578] ;  /* 0x0015780001b87983 */ /* 0x000f240000100a00 */
[----:B------:R-:W4:Y:S02]  /*19790*/  LDC R24, c[0x0][0x230] ;  /* 0x00008c00ff187b82 */ /* 0x000f240000000800 */
[----:B------:R-:W-:Y:S04]  /*197a0*/  LDGSTS.E [R31+0x60000], desc[UR8][R166.64], !P3 ;  /* 0x60000000a61f7fae */ /* 0x000fe8000d921848 */
[----:B------:R-:W4:Y:S04]  /*197b0*/  LDL.64 R182, [R1+0x1580] ;  /* 0x0015800001b67983 */ /* 0x000f280000100a00 */
[----:B------:R-:W-:Y:S04]  /*197c0*/  LDGSTS.E [R31+0x64000], desc[UR8][R150.64], !P3 ;  /* 0x64000000961f7fae */ /* 0x000fe8000d921848 */
[----:B------:R-:W4:Y:S04]  /*197d0*/  LDL.64 R166, [R1+0x1588] ;  /* 0x0015880001a67983 */ /* 0x000f280000100a00 */
[----:B------:R-:W-:Y:S04]  /*197e0*/  LDGSTS.E [R31+0x68000], desc[UR8][R134.64], !P3 ;  /* 0x68000000861f7fae */ /* 0x000fe8000d921848 */
[----:B------:R-:W4:Y:S04]  /*197f0*/  LDL.64 R150, [R1+0x1590] ;  /* 0x0015900001967983 */ /* 0x000f280000100a00 */
[----:B------:R-:W-:Y:S04]  /*19800*/  LDGSTS.E [R31+0x6c000], desc[UR8][R120.64], !P3 ;  /* 0x6c000000781f7fae */ /* 0x000fe8000d921848 */
[----:B------:R-:W4:Y:S04]  /*19810*/  LDL.64 R134, [R1+0x1598] ;  /* 0x0015980001867983 */ /* 0x000f280000100a00 */
[----:B--2---:R-:W-:Y:S04]  /*19820*/  LDGSTS.E [R31+0x60004], desc[UR8][R106.64], !P4 ;  /* 0x600040006a1f7fae */ /* 0x004fe8000e121848 */
[----:B------:R-:W2:Y:S04]  /*19830*/  LDL.64 R120, [R1+0x15a0] ;  /* 0x0015a00001787983 */ /* 0x000ea80000100a00 */
[----:B---3--:R-:W-:Y:S04]  /*19840*/  LDGSTS.E [R31+0x64004], desc[UR8][R102.64], !P4 ;  /* 0x64004000661f7fae */ /* 0x008fe8000e121848 */
[----:B------:R-:W3:Y:S04]  /*19850*/  LDL.64 R106, [R1+0x15a8] ;  /* 0x0015a800016a7983 */ /* 0x000ee80000100a00 */
[----:B------:R-:W-:Y:S04]  /*19860*/  LDGSTS.E [R31+0x68004], desc[UR8][R88.64], !P4 ;  /* 0x68004000581f7fae */ /* 0x000fe8000e121848 */
[----:B------:R-:W3:Y:S04]  /*19870*/  LDL.64 R102, [R1+0x15b0] ;  /* 0x0015b00001667983 */ /* 0x000ee80000100a00 */
[----:B------:R-:W-:Y:S04]  /*19880*/  LDGSTS.E [R31+0x6c004], desc[UR8][R86.64], !P4 ;  /* 0x6c004000561f7fae */ /* 0x000fe8000e121848 */
[----:B------:R-:W3:Y:S04]  /*19890*/  LDL.64 R88, [R1+0x15b8] ;  /* 0x0015b80001587983 */ /* 0x000ee80000100a00 */
[----:B------:R-:W3:Y:S01]  /*198a0*/  LDL.64 R86, [R1+0x15c0] ;  /* 0x0015c00001567983 */ /* 0x000ee20000100a00 */
[----:B------:R-:W-:Y:S01]  /*198b0*/  ISETP.GE.U32.AND P5, PT, R6, 0x7ffffebe, PT ;  /* 0x7ffffebe0600780c */ /* 0x000fe20003fa6070 */
[----:B------:R-:W-:-:S02]  /*198c0*/  VIADD R6, R27, 0xffffff3c ;  /* 0xffffff3c1b067836 */ /* 0x000fc40000000000 */
[----:B------:R-:W4:Y:S03]  /*198d0*/  LDC R27, c[0x0][0x230] ;  /* 0x00008c00ff1b7b82 */ /* 0x000f260000000800 */
[----:B------:R-:W-:Y:S01]  /*198e0*/  ISETP.GE.U32.AND P0, PT, R6, 0x7ffffebd, PT ;  /* 0x7ffffebd0600780c */ /* 0x000fe20003f06070 */
[----:B------:R-:W-:-:S04]  /*198f0*/  VIADD R6, R26, 0xffffff1f ;  /* 0xffffff1f1a067836 */ /* 0x000fc80000000000 */
[----:B------:R-:W3:Y:S01]  /*19900*/  LDC R26, c[0x0][0x230] ;  /* 0x00008c00ff1a7b82 */ /* 0x000ee20000000800 */
[----:B------:R-:W-:Y:S01]  /*19910*/  ISETP.GE.U32.AND P1, PT, R6, 0x7ffffea0, PT ;  /* 0x7ffffea00600780c */ /* 0x000fe20003f26070 */
[----:B------:R-:W-:Y:S01]  /*19920*/  LDGSTS.E [R31+0x60008], desc[UR8][R212.64], !P5 ;  /* 0x60008000d41f7fae */ /* 0x000fe2000e921848 */
[----:B-1----:R-:W-:-:S03]  /*19930*/  IADD3 R6, R25, -0xe2, RZ ;  /* 0xffffff1e19067810 */ /* 0x002fc60007ffe0ff */
[----:B------:R-:W-:Y:S01]  /*19940*/  LDGSTS.E [R31+0x64008], desc[UR8][R210.64], !P5 ;  /* 0x64008000d21f7fae */ /* 0x000fe2000e921848 */
[----:B------:R-:W-:Y:S01]  /*19950*/  ISETP.GE.U32.AND P2, PT, R6, 0x7ffffe9f, PT ;  /* 0x7ffffe9f0600780c */ /* 0x000fe20003f46070 */
[----:B------:R-:W-:Y:S01]  /*19960*/  VIADD R6, R20, 0xffffff1d ;  /* 0xffffff1d14067836 */ /* 0x000fe20000000000 */
[----:B------:R-:W1:Y:S01]  /*19970*/  LDC R25, c[0x0][0x230] ;  /* 0x00008c00ff197b82 */ /* 0x000e620000000800 */
[----:B------:R-:W-:Y:S03]  /*19980*/  LDGSTS.E [R31+0x68008], desc[UR8][R208.64], !P5 ;  /* 0x68008000d01f7fae */ /* 0x000fe6000e921848 */
[----:B------:R-:W-:Y:S01]  /*19990*/  ISETP.GE.U32.AND P3, PT, R6, 0x7ffffe9e, PT ;  /* 0x7ffffe9e0600780c */ /* 0x000fe20003f66070 */
[----:B------:R-:W-:Y:S01]  /*199a0*/  LDGSTS.E [R31+0x6c008], desc[UR8][R206.64], !P5 ;  /* 0x6c008000ce1f7fae */ /* 0x000fe2000e921848 */
[----:B------:R-:W-:Y:S02]  /*199b0*/  VIADD R6, R7, 0xffffff1c ;  /* 0xffffff1c07067836 */ /* 0x000fe40000000000 */
[----:B------:R-:W1:Y:S01]  /*199c0*/  LDC R20, c[0x0][0x230] ;  /* 0x00008c00ff147b82 */ /* 0x000e620000000800 */
[----:B------:R-:W-:Y:S04]  /*199d0*/  LDGSTS.E [R31+0x6000c], desc[UR8][R204.64], !P0 ;  /* 0x6000c000cc1f7fae */ /* 0x000fe8000c121848 */
[----:B------:R-:W-:Y:S01]  /*199e0*/  LDGSTS.E [R31+0x6400c], desc[UR8][R202.64], !P0 ;  /* 0x6400c000ca1f7fae */ /* 0x000fe2000c121848 */
[----:B------:R-:W-:-:S03]  /*199f0*/  ISETP.GE.U32.AND P4, PT, R6, 0x7ffffe9d, PT ;  /* 0x7ffffe9d0600780c */ /* 0x000fc60003f86070 */
        /* <DEDUP_REMOVED lines=8> */
[----:B------:R-:W3:Y:S01]  /*19a80*/  LDL.64 R190, [R1+0xfd0] ;  /* 0x000fd00001be7983 */ /* 0x000ee20000100a00 */
[----:B----4-:R-:W-:Y:S01]  /*19a90*/  VIADD R7, R27, 0xffffff7b ;  /* 0xffffff7b1b077836 */ /* 0x010fe20000000000 */
[----:B------:R-:W-:Y:S01]  /*19aa0*/  IADD3 R6, R28, -0x86, RZ ;  /* 0xffffff7a1c067810 */ /* 0x000fe20007ffe0ff */
[----:B------:R-:W4:Y:S01]  /*19ab0*/  LDC R27, c[0x0][0x230] ;  /* 0x00008c00ff1b7b82 */ /* 0x000f220000000800 */
[----:B------:R-:W4:Y:S04]  /*19ac0*/  LDL.64 R204, [R1+0x1158] ;  /* 0x0011580001cc7983 */ /* 0x000f280000100a00 */
[----:B------:R-:W4:Y:S04]  /*19ad0*/  LDL.64 R202, [R1+0x1160] ;  /* 0x0011600001ca7983 */ /* 0x000f280000100a00 */
[----:B------:R-:W4:Y:S04]  /*19ae0*/  LDL.64 R200, [R1+0x1168] ;  /* 0x0011680001c87983 */ /* 0x000f280000100a00 */
[----:B------:R-:W4:Y:S04]  /*19af0*/  LDL.64 R198, [R1+0x1170] ;  /* 0x0011700001c67983 */ /* 0x000f280000100a00 */
[----:B------:R-:W4:Y:S04]  /*19b00*/  LDL.64 R196, [R1+0x1178] ;  /* 0x0011780001c47983 */ /* 0x000f280000100a00 */
[----:B------:R-:W4:Y:S04]  /*19b10*/  LDL.64 R210, [R1+0x7a8] ;  /* 0x0007a80001d27983 */ /* 0x000f280000100a00 */
[----:B------:R-:W4:Y:S04]  /*19b20*/  LDL.64 R208, [R1+0x7a0] ;  /* 0x0007a00001d07983 */ /* 0x000f280000100a00 */
[----:B------:R-:W4:Y:S04]  /*19b30*/  LDL.64 R206, [R1+0x798] ;  /* 0x0007980001ce7983 */ /* 0x000f280000100a00 */
[----:B------:R-:W-:Y:S01]  /*19b40*/  LDGSTS.E [R31+0x70004], desc[UR8][R188.64], !P2 ;  /* 0x70004000bc1f7fae */ /* 0x000fe2000d121848 */
[----:B------:R-:W-:Y:S01]  /*19b50*/  ISETP.GE.U32.AND P1, PT, R7, 0x7ffffefc, PT ;  /* 0x7ffffefc0700780c */ /* 0x000fe20003f26070 */
[----:B------:R-:W4:Y:S02]  /*19b60*/  LDC R28, c[0x0][0x230] ;  /* 0x00008c00ff1c7b82 */ /* 0x000f240000000800 */
[----:B------:R-:W-:Y:S04]  /*19b70*/  LDGSTS.E [R31+0x74004], desc[UR8][R186.64], !P2 ;  /* 0x74004000ba1f7fae */ /* 0x000fe8000d121848 */
[----:B------:R-:W-:Y:S04]  /*19b80*/  LDGSTS.E [R31+0x78004], desc[UR8][R184.64], !P2 ;  /* 0x78004000b81f7fae */ /* 0x000fe8000d121848 */
[----:B------:R-:W4:Y:S04]  /*19b90*/  LDL.64 R188, [R1+0xfa8] ;  /* 0x000fa80001bc7983 */ /* 0x000f280000100a00 */
[----:B------:R-:W-:Y:S04]  /*19ba0*/  LDGSTS.E [R31+0x7c004], desc[UR8][R182.64], !P2 ;  /* 0x7c004000b61f7fae */ /* 0x000fe8000d121848 */
[----:B------:R-:W4:Y:S04]  /*19bb0*/  LDL.64 R186, [R1+0xfa0] ;  /* 0x000fa00001ba7983 */ /* 0x000f280000100a00 */
[----:B------:R-:W-:Y:S04]  /*19bc0*/  LDGSTS.E [R31+0x70008], desc[UR8][R166.64], !P3 ;  /* 0x70008000a61f7fae */ /* 0x000fe8000d921848 */
[----:B------:R-:W4:Y:S04]  /*19bd0*/  LDL.64 R184, [R1+0xf98] ;  /* 0x000f980001b87983 */ /* 0x000f280000100a00 */
[----:B------:R-:W-:Y:S01]  /*19be0*/  LDGSTS.E [R31+0x74008], desc[UR8][R150.64], !P3 ;  /* 0x74008000961f7fae */ /* 0x000fe2000d921848 */
[----:B------:R-:W-:-:S03]  /*19bf0*/  ISETP.GE.U32.AND P2, PT, R6, 0x7ffffefb, PT ;  /* 0x7ffffefb0600780c */ /* 0x000fc60003f46070 */
        /* <DEDUP_REMOVED lines=8> */
[----:B------:R-:W4:Y:S04]  /*19c80*/  LDL.64 R106, [R1+0xfc8] ;  /* 0x000fc800016a7983 */ /* 0x000f280000100a00 */
[----:B------:R-:W-:Y:S04]  /*19c90*/  LDGSTS.E [R31+0x7800c], desc[UR8][R88.64], !P4 ;  /* 0x7800c000581f7fae */ /* 0x000fe8000e121848 */
[----:B------:R-:W2:Y:S04]  /*19ca0*/  LDL.64 R102, [R1+0xfc0] ;  /* 0x000fc00001667983 */ /* 0x000ea80000100a00 */
[----:B------:R-:W-:Y:S04]  /*19cb0*/  LDGSTS.E [R31+0x7c00c], desc[UR8][R86.64], !P4 ;  /* 0x7c00c000561f7fae */ /* 0x000fe8000e121848 */
[----:B------:R-:W2:Y:S04]  /*19cc0*/  LDL.64 R88, [R1+0xfb8] ;  /* 0x000fb80001587983 */ /* 0x000ea80000100a00 */
[----:B------:R-:W2:Y:S04]  /*19cd0*/  LDL.64 R134, [R1+0xf78] ;  /* 0x000f780001867983 */ /* 0x000ea80000100a00 */
[----:B------:R-:W2:Y:S04]  /*19ce0*/  LDL.64 R86, [R1+0xfb0] ;  /* 0x000fb00001567983 */ /* 0x000ea80000100a00 */
[----:B------:R-:W-:Y:S01]  /*19cf0*/  LDGSTS.E [R0+0x40000], desc[UR8][R194.64], !P1 ;  /* 0x40000000c2007fae */ /* 0x000fe2000c921848 */
[----:B-1----:R-:W-:-:S02]  /*19d00*/  VIADD R6, R20, 0xffffff79 ;  /* 0xffffff7914067836 */ /* 0x002fc40000000000 */
[----:B------:R-:W-:Y:S01]  /*19d10*/  VIADD R7, R25, 0xffffff5b ;  /* 0xffffff5b19077836 */ /* 0x000fe20000000000 */
[----:B------:R-:W2:Y:S04]  /*19d20*/  LDL.64 R194, [R1+0x1180] ;  /* 0x0011800001c27983 */ /* 0x000ea80000100a00 */
[----:B---3--:R-:W-:Y:S01]  /*19d30*/  LDGSTS.E [R0+0x44000], desc[UR8][R120.64], !P1 ;  /* 0x4400000078007fae */ /* 0x008fe2000c921848 */
[----:B------:R-:W-:Y:S01]  /*19d40*/  VIADD R20, R24, 0xffffff78 ;  /* 0xffffff7818147836 */ /* 0x000fe20000000000 */
[----:B------:R-:W-:Y:S01]  /*19d50*/  ISETP.GE.U32.AND P3, PT, R6, 0x7ffffefa, PT ;  /* 0x7ffffefa0600780c */ /* 0x000fe20003f66070 */
[----:B------:R-:W1:Y:S01]  /*19d60*/  LDC R24, c[0x0][0x230] ;  /* 0x00008c00ff187b82 */ /* 0x000e620000000800 */
[----:B------:R-:W-:Y:S04]  /*19d70*/  LDGSTS.E [R0+0x48000], desc[UR8][R192.64], !P1 ;  /* 0x48000000c0007fae */ /* 0x000fe8000c921848 */
[----:B------:R-:W-:Y:S03]  /*19d80*/  LDGSTS.E [R0+0x4c000], desc[UR8][R190.64], !P1 ;  /* 0x4c000000be007fae */ /* 0x000fe6000c921848 */
[----:B------:R-:W3:Y:S01]  /*19d90*/  LDC R25, c[0x0][0x230] ;  /* 0x00008c00ff197b82 */ /* 0x000ee20000000800 */
[----:B------:R-:W3:Y:S04]  /*19da0*/  LDL.64 R120, [R1+0xf70] ;  /* 0x000f700001787983 */ /* 0x000ee80000100a00 */
[----:B----4-:R-:W-:Y:S04]  /*19db0*/  LDGSTS.E [R0+0x40004], desc[UR8][R106.64], !P2 ;  /* 0x400040006a007fae */ /* 0x010fe8000d121848 */
[----:B--2---:R-:W-:Y:S04]  /*19dc0*/  LDGSTS.E [R0+0x44004], desc[UR8][R102.64], !P2 ;  /* 0x4400400066007fae */ /* 0x004fe8000d121848 */
[----:B------:R-:W-:Y:S04]  /*19dd0*/  LDGSTS.E [R0+0x48004], desc[UR8][R88.64], !P2 ;  /* 0x4800400058007fae */ /* 0x000fe8000d121848 */
[----:B------:R-:W2:Y:S04]  /*19de0*/  LDL.64 R106, [R1+0x1138] ;  /* 0x00113800016a7983 */ /* 0x000ea80000100a00 */
[----:B------:R-:W4:Y:S04]  /*19df0*/  LDL.64 R102, [R1+0x1140] ;  /* 0x0011400001667983 */ /* 0x000f280000100a00 */
[----:B------:R-:W-:Y:S04]  /*19e00*/  LDGSTS.E [R0+0x4c004], desc[UR8][R86.64], !P2 ;  /* 0x4c00400056007fae */ /* 0x000fe8000d121848 */
[----:B------:R-:W4:Y:S01]  /*19e10*/  LDL.64 R88, [R1+0x1148] ;  /* 0x0011480001587983 */ /* 0x000f220000100a00 */
[----:B------:R-:W-:-:S02]  /*19e20*/  ISETP.GE.U32.AND P4, PT, R20, 0x7ffffef9, PT ;  /* 0x7ffffef91400780c */ /* 0x000fc40003f86070 */
[----:B------:R-:W-:Y:S01]  /*19e30*/  ISETP.GE.U32.AND P5, PT, R7, 0x7ffffedc, PT ;  /* 0x7ffffedc0700780c */ /* 0x000fe20003fa6070 */
[----:B------:R-:W4:Y:S01]  /*19e40*/  LDL.64 R192, [R1+0x1188] ;  /* 0x0011880001c07983 */ /* 0x000f220000100a00 */
[----:B------:R-:W1:Y:S03]  /*19e50*/  LDC R7, c[0x0][0x230] ;  /* 0x00008c00ff077b82 */ /* 0x000e660000000800 */
[----:B------:R-:W4:Y:S04]  /*19e60*/  LDL.64 R86, [R1+0x1150] ;  /* 0x0011500001567983 */ /* 0x000f280000100a00 */
[----:B------:R-:W-:Y:S01]  /*19e70*/  LDGSTS.E [R0+0x40008], desc[UR8][R188.64], !P3 ;  /* 0x40008000bc007fae */ /* 0x000fe2000d921848 */
[----:B------:R-:W-:Y:S01]  /*19e80*/  IADD3 R6, R26, -0xa6, RZ ;  /* 0xffffff5a1a067810 */ /* 0x000fe20007ffe0ff */
[----:B------:R-:W1:Y:S02]  /*19e90*/  LDC R20, c[0x0][0x230] ;  /* 0x00008c00ff147b82 */ /* 0x000e640000000800 */
[----:B------:R-:W4:Y:S04]  /*19ea0*/  LDL.64 R190, [R1+0x1190] ;  /* 0x0011900001be7983 */ /* 0x000f280000100a00 */
[----:B------:R-:W-:Y:S02]  /*19eb0*/  LDGSTS.E [R0+0x44008], desc[UR8][R186.64], !P3 ;  /* 0x44008000ba007fae */ /* 0x000fe4000d921848 */
[----:B------:R-:W1:Y:S02]  /*19ec0*/  LDC R26, c[0x0][0x230] ;  /* 0x00008c00ff1a7b82 */ /* 0x000e640000000800 */
[----:B------:R-:W4:Y:S04]  /*19ed0*/  LDL.64 R188, [R1+0x1198] ;  /* 0x0011980001bc7983 */ /* 0x000f280000100a00 */
        /* <DEDUP_REMOVED lines=10> */
[----:B------:R-:W4:Y:S04]  /*19f80*/  LDL.64 R134, [R1+0x7d8] ;  /* 0x0007d80001867983 */ /* 0x000f280000100a00 */
[----:B---3--:R-:W-:Y:S04]  /*19f90*/  LDGSTS.E [R0+0x4c00c], desc[UR8][R120.64], !P4 ;  /* 0x4c00c00078007fae */ /* 0x008fe8000e121848 */
[----:B------:R-:W3:Y:S04]  /*19fa0*/  LDL.64 R120, [R1+0x7d0] ;  /* 0x0007d00001787983 */ /* 0x000ee80000100a00 */
[----:B--2---:R-:W-:Y:S04]  /*19fb0*/  LDGSTS.E [R0+0x50000], desc[UR8][R106.64], !P5 ;  /* 0x500000006a007fae */ /* 0x004fe8000e921848 */
[----:B----4-:R-:W-:Y:S04]  /*19fc0*/  LDGSTS.E [R0+0x54000], desc[UR8][R102.64], !P5 ;  /* 0x5400000066007fae */ /* 0x010fe8000e921848 */
[----:B------:R-:W2:Y:S04]  /*19fd0*/  LDL.64 R106, [R1+0x7c8] ;  /* 0x0007c800016a7983 */ /* 0x000ea80000100a00 */
[----:B------:R-:W-:Y:S04]  /*19fe0*/  LDGSTS.E [R0+0x58000], desc[UR8][R88.64], !P5 ;  /* 0x5800000058007fae */ /* 0x000fe8000e921848 */
[----:B------:R-:W4:Y:S04]  /*19ff0*/  LDL.64 R102, [R1+0x7c0] ;  /* 0x0007c00001667983 */ /* 0x000f280000100a00 */
[----:B------:R-:W-:Y:S04]  /*1a000*/  LDGSTS.E [R0+0x5c000], desc[UR8][R86.64], !P5 ;  /* 0x5c00000056007fae */ /* 0x000fe8000e921848 */
[----:B------:R-:W4:Y:S04]  /*1a010*/  LDL.64 R88, [R1+0x7b8] ;  /* 0x0007b80001587983 */ /* 0x000f280000100a00 */
[----:B------:R-:W4:Y:S01]  /*1a020*/  LDL.64 R86, [R1+0x7b0] ;  /* 0x0007b00001567983 */ /* 0x000f220000100a00 */
[----:B------:R-:W-:Y:S01]  /*1a030*/  ISETP.GE.U32.AND P0, PT, R6, 0x7ffffedb, PT ;  /* 0x7ffffedb0600780c */ /* 0x000fe20003f06070 */
[----:B------:R-:W-:-:S02]  /*1a040*/  VIADD R6, R29, 0xffffff59 ;  /* 0xffffff591d067836 */ /* 0x000fc40000000000 */
[----:B------:R-:W4:Y:S03]  /*1a050*/  LDC R29, c[0x0][0x230] ;  /* 0x00008c00ff1d7b82 */ /* 0x000f260000000800 */
[----:B------:R-:W-:Y:S01]  /*1a060*/  ISETP.GE.U32.AND P1, PT, R6, 0x7ffffeda, PT ;  /* 0x7ffffeda0600780c */ /* 0x000fe20003f26070 */
[----:B------:R-:W-:-:S04]  /*1a070*/  VIADD R6, R30, 0xffffff58 ;  /* 0xffffff581e067836 */ /* 0x000fc80000000000 */
[----:B------:R-:W4:Y:S01]  /*1a080*/  LDC R30, c[0x0][0x230] ;  /* 0x00008c00ff1e7b82 */ /* 0x000f220000000800 */
[----:B------:R-:W-:Y:S01]  /*1a090*/  ISETP.GE.U32.AND P2, PT, R6, 0x7ffffed9, PT ;  /* 0x7ffffed90600780c */ /* 0x000fe20003f46070 */
[----:B------:R-:W-:Y:S01]  /*1a0a0*/  VIADD R6, R27, 0xffffff3b ;  /* 0xffffff3b1b067836 */ /* 0x000fe20000000000 */
[----:B------:R-:W-:Y:S04]  /*1a0b0*/  LDGSTS.E [R0+0x50004], desc[UR8][R204.64], !P0 ;  /* 0x50004000cc007fae */ /* 0x000fe8000c121848 */
[----:B------:R-:W-:Y:S01]  /*1a0c0*/  ISETP.GE.U32.AND P3, PT, R6, 0x7ffffebc, PT ;  /* 0x7ffffebc0600780c */ /* 0x000fe20003f66070 */
[----:B------:R-:W-:Y:S01]  /*1a0d0*/  LDGSTS.E [R0+0x54004], desc[UR8][R202.64], !P0 ;  /* 0x54004000ca007fae */ /* 0x000fe2000c121848 */
[----:B-1----:R-:W-:Y:S01]  /*1a0e0*/  IADD3 R6, R7, -0xc6, RZ ;  /* 0xffffff3a07067810 */ /* 0x002fe20007ffe0ff */
[----:B------:R-:W1:Y:S02]  /*1a0f0*/  LDC R27, c[0x0][0x230] ;  /* 0x00008c00ff1b7b82 */ /* 0x000e640000000800 */
[----:B------:R-:W-:Y:S01]  /*1a100*/  LDGSTS.E [R0+0x58004], desc[UR8][R200.64], !P0 ;  /* 0x58004000c8007fae */ /* 0x000fe2000c121848 */
[----:B------:R-:W-:-:S03]  /*1a110*/  ISETP.GE.U32.AND P4, PT, R6, 0x7ffffebb, PT ;  /* 0x7ffffebb0600780c */ /* 0x000fc60003f86070 */
[----:B------:R-:W4:Y:S02]  /*1a120*/  LDL.64 R204, [R1+0x790] ;  /* 0x0007900001cc7983 */ /* 0x000f240000100a00 */
        /* <DEDUP_REMOVED lines=37> */
[----:B------:R-:W-:-:S02]  /*1a380*/  VIADD R6, R24, 0xffffff39 ;  /* 0xffffff3918067836 */ /* 0x000fc40000000000 */
[----:B------:R-:W4:Y:S03]  /*1a390*/  LDC R24, c[0x0][0x230] ;  /* 0x00008c00ff187b82 */ /* 0x000f260000000800 */
[----:B------:R-:W-:Y:S01]  /*1a3a0*/  ISETP.GE.U32.AND P5, PT, R6, 0x7ffffeba, PT ;  /* 0x7ffffeba0600780c */ /* 0x000fe20003fa6070 */
[----:B------:R-:W-:-:S04]  /*1a3b0*/  VIADD R6, R26, 0xffffff38 ;  /* 0xffffff381a067836 */ /* 0x000fc80000000000 */
[----:B------:R-:W4:Y:S01]  /*1a3c0*/  LDC R26, c[0x0][0x230] ;  /* 0x00008c00ff1a7b82 */ /* 0x000f220000000800 */
[----:B------:R-:W-:Y:S01]  /*1a3d0*/  ISETP.GE.U32.AND P0, PT, R6, 0x7ffffeb9, PT ;  /* 0x7ffffeb90600780c */ /* 0x000fe20003f06070 */
[----:B------:R-:W-:-:S05]  /*1a3e0*/  VIADD R6, R25, 0xffffff1b ;  /* 0xffffff1b19067836 */ /* 0x000fca0000000000 */
[----:B------:R-:W-:Y:S01]  /*1a3f0*/  ISETP.GE.U32.AND P1, PT, R6, 0x7ffffe9c, PT ;  /* 0x7ffffe9c0600780c */ /* 0x000fe20003f26070 */
[----:B------:R-:W-:Y:S01]  /*1a400*/  LDGSTS.E [R0+0x60008], desc[UR8][R210.64], !P5 ;  /* 0x60008000d2007fae */ /* 0x000fe2000e921848 */
[----:B------:R-:W-:Y:S01]  /*1a410*/  IADD3 R6, R28, -0xe6, RZ ;  /* 0xffffff1a1c067810 */ /* 0x000fe20007ffe0ff */
[----:B------:R-:W4:Y:S02]  /*1a420*/  LDC R25, c[0x0][0x230] ;  /* 0x00008c00ff197b82 */ /* 0x000f240000000800 */
[----:B------:R-:W-:Y:S01]  /*1a430*/  LDGSTS.E [R0+0x64008], desc[UR8][R208.64], !P5 ;  /* 0x64008000d0007fae */ /* 0x000fe2000e921848 */
[----:B------:R-:W-:Y:S01]  /*1a440*/  ISETP.GE.U32.AND P2, PT, R6, 0x7ffffe9b, PT ;  /* 0x7ffffe9b0600780c */ /* 0x000fe20003f46070 */
[----:B------:R-:W-:Y:S02]  /*1a450*/  VIADD R6, R20, 0xffffff19 ;  /* 0xffffff1914067836 */ /* 0x000fe40000000000 */
[----:B------:R-:W-:Y:S02]  /*1a460*/  LDGSTS.E [R0+0x68008], desc[UR8][R206.64], !P5 ;  /* 0x68008000ce007fae */ /* 0x000fe4000e921848 */
[----:B------:R-:W4:Y:S01]  /*1a470*/  LDC R20, c[0x0][0x230] ;  /* 0x00008c00ff147b82 */ /* 0x000f220000000800 */
[----:B------:R-:W-:Y:S01]  /*1a480*/  ISETP.GE.U32.AND P3, PT, R6, 0x7ffffe9a, PT ;  /* 0x7ffffe9a0600780c */ /* 0x000fe20003f66070 */
[----:B-1----:R-:W-:Y:S01]  /*1a490*/  VIADD R6, R7, 0xffffff18 ;  /* 0xffffff1807067836 */ /* 0x002fe20000000000 */
[----:B------:R-:W-:Y:S04]  /*1a4a0*/  LDGSTS.E [R0+0x6c008], desc[UR8][R204.64], !P5 ;  /* 0x6c008000cc007fae */ /* 0x000fe8000e921848 */
[----:B------:R-:W-:Y:S01]  /*1a4b0*/  LDGSTS.E [R0+0x6000c], desc[UR8][R202.64], !P0 ;  /* 0x6000c000ca007fae */ /* 0x000fe2000c121848 */
[----:B------:R-:W-:Y:S01]  /*1a4c0*/  ISETP.GE.U32.AND P4, PT, R6, 0x7ffffe99, PT ;  /* 0x7ffffe990600780c */ /* 0x000fe20003f86070 */
[----:B------:R-:W1:Y:S02]  /*1a4d0*/  LDC R28, c[0x0][0x230] ;  /* 0x00008c00ff1c7b82 */ /* 0x000e640000000800 */
[----:B------:R-:W-:Y:S04]  /*1a4e0*/  LDGSTS.E [R0+0x6400c], desc[UR8][R200.64], !P0 ;  /* 0x6400c000c8007fae */ /* 0x000fe8000c121848 */
[----:B------:R-:W-:Y:S04]  /*1a4f0*/  LDGSTS.E [R0+0x6800c], desc[UR8][R198.64], !P0 ;  /* 0x6800c000c6007fae */ /* 0x000fe8000c121848 */
[----:B------:R-:W-:Y:S04]  /*1a500*/  LDGSTS.E [R0+0x6c00c], desc[UR8][R196.64], !P0 ;  /* 0x6c00c000c4007fae */ /* 0x000fe8000c121848 */
[----:B------:R-:W-:Y:S04]  /*1a510*/  LDGSTS.E [R0+0x70000], desc[UR8][R194.64], !P1 ;  /* 0x70000000c2007fae */ /* 0x000fe8000c921848 */
[----:B------:R-:W-:Y:S04]  /*1a520*/  LDGSTS.E [R0+0x74000], desc[UR8][R192.64], !P1 ;  /* 0x74000000c0007fae */ /* 0x000fe8000c921848 */
[----:B------:R-:W4:Y:S04]  /*1a530*/  LDL.64 R194, [R1+0xf68] ;  /* 0x000f680001c27983 */ /* 0x000f280000100a00 */
[----:B------:R-:W-:Y:S04]  /*1a540*/  LDGSTS.E [R0+0x78000], desc[UR8][R190.64], !P1 ;  /* 0x78000000be007fae */ /* 0x000fe8000c921848 */
[----:B------:R-:W4:Y:S04]  /*1a550*/  LDL.64 R192, [R1+0xf58] ;  /* 0x000f580001c07983 */ /* 0x000f280000100a00 */
[----:B------:R-:W-:Y:S04]  /*1a560*/  LDGSTS.E [R0+0x7c000], desc[UR8][R188.64], !P1 ;  /* 0x7c000000bc007fae */ /* 0x000fe8000c921848 */
[----:B------:R-:W4:Y:S04]  /*1a570*/  LDL.64 R190, [R1+0xf50] ;  /* 0x000f500001be7983 */ /* 0x000f280000100a00 */
[----:B------:R-:W-:Y:S04]  /*1a580*/  LDGSTS.E [R0+0x70004], desc[UR8][R186.64], !P2 ;  /* 0x70004000ba007fae */ /* 0x000fe8000d121848 */
[----:B------:R-:W-:Y:S04]  /*1a590*/  LDGSTS.E [R0+0x74004], desc[UR8][R184.64], !P2 ;  /* 0x74004000b8007fae */ /* 0x000fe8000d121848 */
[----:B------:R-:W-:Y:S04]  /*1a5a0*/  LDGSTS.E [R0+0x78004], desc[UR8][R182.64], !P2 ;  /* 0x78004000b6007fae */ /* 0x000fe8000d121848 */
[----:B------:R-:W-:Y:S04]  /*1a5b0*/  LDGSTS.E [R0+0x7c004], desc[UR8][R166.64], !P2 ;  /* 0x7c004000a6007fae */ /* 0x000fe8000d121848 */
[----:B------:R-:W-:Y:S04]  /*1a5c0*/  LDGSTS.E [R0+0x70008], desc[UR8][R150.64], !P3 ;  /* 0x7000800096007fae */ /* 0x000fe8000d921848 */
[----:B------:R-:W-:Y:S04]  /*1a5d0*/  LDGSTS.E [R0+0x74008], desc[UR8][R134.64], !P3 ;  /* 0x7400800086007fae */ /* 0x000fe8000d921848 */
[----:B---3--:R-:W-:Y:S04]  /*1a5e0*/  LDGSTS.E [R0+0x78008], desc[UR8][R120.64], !P3 ;  /* 0x7800800078007fae */ /* 0x008fe8000d921848 */
[----:B------:R-:W3:Y:S04]  /*1a5f0*/  LDL.64 R120, [R1+0xf60] ;  /* 0x000f600001787983 */ /* 0x000ee80000100a00 */
[----:B--2---:R-:W-:Y:S04]  /*1a600*/  LDGSTS.E [R0+0x7c008], desc[UR8][R106.64], !P3 ;  /* 0x7c0080006a007fae */ /* 0x004fe8000d921848 */
[----:B----4-:R-:W-:Y:S04]  /*1a610*/  LDGSTS.E [R0+0x7000c], desc[UR8][R102.64], !P4 ;  /* 0x7000c00066007fae */ /* 0x010fe8000e121848 */
[----:B------:R-:W-:Y:S04]  /*1a620*/  LDGSTS.E [R0+0x7400c], desc[UR8][R88.64], !P4 ;  /* 0x7400c00058007fae */ /* 0x000fe8000e121848 */
[----:B------:R-:W-:Y:S04]  /*1a630*/  LDGSTS.E [R0+0x7800c], desc[UR8][R86.64], !P4 ;  /* 0x7800c00056007fae */ /* 0x000fe8000e121848 */
[----:B------:R2:W-:Y:S04]  /*1a640*/  LDGSTS.E [R0+0x7c00c], desc[UR8][R248.64], !P4 ;  /* 0x7c00c000f8007fae */ /* 0x0005e8000e121848 */
[----:B------:R-:W4:Y:S04]  /*1a650*/  LDL.LU.64 R248, [R1+0x1d80] ;  /* 0x001d800001f87983 */ /* 0x000f280000300a00 */
[----:B------:R-:W3:Y:S04]  /*1a660*/  LDL.64 R106, [R1+0xf48] ;  /* 0x000f4800016a7983 */ /* 0x000ee80000100a00 */
[----:B------:R-:W3:Y:S04]  /*1a670*/  LDL.64 R102, [R1+0xf40] ;  /* 0x000f400001667983 */ /* 0x000ee80000100a00 */
[----:B------:R-:W3:Y:S04]  /*1a680*/  LDL.64 R88, [R1+0xf38] ;  /* 0x000f380001587983 */ /* 0x000ee80000100a00 */
[----:B------:R-:W3:Y:S01]  /*1a690*/  LDL.64 R86, [R1+0xf30] ;  /* 0x000f300001567983 */ /* 0x000ee20000100a00 */
[----:B------:R-:W-:Y:S01]  /*1a6a0*/  VIADD R7, R27, 0xffffff77 ;  /* 0xffffff771b077836 */ /* 0x000fe20000000000 */
[----:B------:R-:W-:Y:S01]  /*1a6b0*/  IADD3 R6, R29, -0x8a, RZ ;  /* 0xffffff761d067810 */ /* 0x000fe20007ffe0ff */
[----:B--2---:R-:W-:Y:S01]  /*1a6c0*/  VIADD R0, R20, 0xffffff75 ;  /* 0xffffff7514007836 */ /* 0x004fe20000000000 */
[----:B------:R-:W2:Y:S01]  /*1a6d0*/  LDL.64 R188, [R1+0xf28] ;  /* 0x000f280001bc7983 */ /* 0x000ea20000100a00 */
[----:B------:R-:W1:Y:S01]  /*1a6e0*/  LDC R27, c[0x0][0x230] ;  /* 0x00008c00ff1b7b82 */ /* 0x000e620000000800 */
[----:B------:R-:W-:-:S02]  /*1a6f0*/  ISETP.GE.U32.AND P1, PT, R7, 0x7ffffef8, PT ;  /* 0x7ffffef80700780c */ /* 0x000fc40003f26070 */
[----:B------:R-:W-:Y:S01]  /*1a700*/  ISETP.GE.U32.AND P2, PT, R6, 0x7ffffef7, PT ;  /* 0x7ffffef70600780c */ /* 0x000fe20003f46070 */
[----:B------:R-:W2:Y:S04]  /*1a710*/  LDL.64 R186, [R1+0xf20] ;  /* 0x000f200001ba7983 */ /* 0x000ea80000100a00 */
[----:B------:R-:W2:Y:S01]  /*1a720*/  LDL.64 R184, [R1+0xf18] ;  /* 0x000f180001b87983 */ /* 0x000ea20000100a00 */
[----:B------:R-:W1:Y:S03]  /*1a730*/  LDC R20, c[0x0][0x230] ;  /* 0x00008c00ff147b82 */ /* 0x000e660000000800 */
[----:B------:R-:W2:Y:S04]  /*1a740*/  LDL.64 R182, [R1+0xf10] ;  /* 0x000f100001b67983 */ /* 0x000ea80000100a00 */
[----:B------:R-:W2:Y:S01]  /*1a750*/  LDL.64 R166, [R1+0xf08] ;  /* 0x000f080001a67983 */ /* 0x000ea20000100a00 */
[----:B------:R-:W1:Y:S03]  /*1a760*/  LDC R29, c[0x0][0x230] ;  /* 0x00008c00ff1d7b82 */ /* 0x000e660000000800 */
[----:B------:R-:W2:Y:S04]  /*1a770*/  LDL.64 R150, [R1+0xf00] ;  /* 0x000f000001967983 */ /* 0x000ea80000100a00 */
        /* <DEDUP_REMOVED lines=10> */
[----:B----4-:R-:W-:Y:S04]  /*1a820*/  LDGSTS.E [R249+0x40000], desc[UR8][R194.64], !P1 ;  /* 0x40000000c2f97fae */ /* 0x010fe8000c921848 */
[----:B---3--:R-:W-:Y:S04]  /*1a830*/  LDGSTS.E [R249+0x44000], desc[UR8][R120.64], !P1 ;  /* 0x4400000078f97fae */ /* 0x008fe8000c921848 */
[----:B------:R-:W-:Y:S04]  /*1a840*/  LDGSTS.E [R249+0x48000], desc[UR8][R192.64], !P1 ;  /* 0x48000000c0f97fae */ /* 0x000fe8000c921848 */
[----:B------:R-:W-:Y:S04]  /*1a850*/  LDGSTS.E [R249+0x4c000], desc[UR8][R190.64], !P1 ;  /* 0x4c000000bef97fae */ /* 0x000fe8000c921848 */
[----:B------:R-:W3:Y:S04]  /*1a860*/  LDL.64 R120, [R1+0xef0] ;  /* 0x000ef00001787983 */ /* 0x000ee80000100a00 */
[----:B------:R-:W-:Y:S04]  /*1a870*/  LDGSTS.E [R249+0x40004], desc[UR8][R106.64], !P2 ;  /* 0x400040006af97fae */ /* 0x000fe8000d121848 */
[----:B------:R-:W-:Y:S04]  /*1a880*/  LDGSTS.E [R249+0x44004], desc[UR8][R102.64], !P2 ;  /* 0x4400400066f97fae */ /* 0x000fe8000d121848 */
[----:B------:R-:W-:Y:S04]  /*1a890*/  LDGSTS.E [R249+0x48004], desc[UR8][R88.64], !P2 ;  /* 0x4800400058f97fae */ /* 0x000fe8000d121848 */
[----:B------:R-:W4:Y:S04]  /*1a8a0*/  LDL.64 R106, [R1+0x11b8] ;  /* 0x0011b800016a7983 */ /* 0x000f280000100a00 */
[----:B------:R-:W4:Y:S04]  /*1a8b0*/  LDL.64 R102, [R1+0x11c0] ;  /* 0x0011c00001667983 */ /* 0x000f280000100a00 */
[----:B------:R-:W-:Y:S04]  /*1a8c0*/  LDGSTS.E [R249+0x4c004], desc[UR8][R86.64], !P2 ;  /* 0x4c00400056f97fae */ /* 0x000fe8000d121848 */
[----:B------:R-:W4:Y:S01]  /*1a8d0*/  LDL.64 R88, [R1+0x11c8] ;  /* 0x0011c80001587983 */ /* 0x000f220000100a00 */
[----:B------:R-:W-:Y:S01]  /*1a8e0*/  VIADD R7, R24, 0xffffff74 ;  /* 0xffffff7418077836 */ /* 0x000fe20000000000 */
[----:B------:R-:W-:Y:S01]  /*1a8f0*/  ISETP.GE.U32.AND P3, PT, R0, 0x7ffffef6, PT ;  /* 0x7ffffef60000780c */ /* 0x000fe20003f66070 */
[----:B------:R-:W-:Y:S01]  /*1a900*/  VIADD R6, R25, 0xffffff57 ;  /* 0xffffff5719067836 */ /* 0x000fe20000000000 */
[----:B------:R-:W4:Y:S01]  /*1a910*/  LDL.64 R194, [R1+0x1200] ;  /* 0x0012000001c27983 */ /* 0x000f220000100a00 */
[----:B------:R-:W1:Y:S03]  /*1a920*/  LDC R24, c[0x0][0x230] ;  /* 0x00008c00ff187b82 */ /* 0x000e660000000800 */
[----:B------:R-:W4:Y:S01]  /*1a930*/  LDL.64 R86, [R1+0x11d0] ;  /* 0x0011d00001567983 */ /* 0x000f220000100a00 */
[----:B------:R-:W-:-:S02]  /*1a940*/  ISETP.GE.U32.AND P4, PT, R7, 0x7ffffef5, PT ;  /* 0x7ffffef50700780c */ /* 0x000fc40003f86070 */
[----:B------:R-:W-:Y:S01]  /*1a950*/  ISETP.GE.U32.AND P5, PT, R6, 0x7ffffed8, PT ;  /* 0x7ffffed80600780c */ /* 0x000fe20003fa6070 */
[----:B------:R-:W4:Y:S04]  /*1a960*/  LDL.64 R192, [R1+0x1208] ;  /* 0x0012080001c07983 */ /* 0x000f280000100a00 */
[----:B------:R-:W4:Y:S01]  /*1a970*/  LDL.64 R190, [R1+0x1210] ;  /* 0x0012100001be7983 */ /* 0x000f220000100a00 */
[----:B------:R-:W-:Y:S01]  /*1a980*/  IADD3 R0, R26, -0xaa, RZ ;  /* 0xffffff561a007810 */ /* 0x000fe20007ffe0ff */
[----:B------:R-:W1:Y:S02]  /*1a990*/  LDC R6, c[0x0][0x230] ;  /* 0x00008c00ff067b82 */ /* 0x000e640000000800 */
[----:B--2---:R-:W-:Y:S04]  /*1a9a0*/  LDGSTS.E [R249+0x40008], desc[UR8][R188.64], !P3 ;  /* 0x40008000bcf97fae */ /* 0x004fe8000d921848 */
[----:B------:R-:W-:Y:S02]  /*1a9b0*/  LDGSTS.E [R249+0x44008], desc[UR8][R186.64], !P3 ;  /* 0x44008000baf97fae */ /* 0x000fe4000d921848 */
[----:B------:R-:W2:Y:S02]  /*1a9c0*/  LDC R25, c[0x0][0x230] ;  /* 0x00008c00ff197b82 */ /* 0x000ea40000000800 */
[----:B------:R-:W-:Y:S04]  /*1a9d0*/  LDGSTS.E [R249+0x48008], desc[UR8][R184.64], !P3 ;  /* 0x48008000b8f97fae */ /* 0x000fe8000d921848 */
[----:B------:R-:W2:Y:S02]  /*1a9e0*/  LDL.64 R188, [R1+0x1218] ;  /* 0x0012180001bc7983 */ /* 0x000ea40000100a00 */
[----:B------:R-:W2:Y:S02]  /*1a9f0*/  LDC R7, c[0x0][0x230] ;  /* 0x00008c00ff077b82 */ /* 0x000ea40000000800 */
[----:B------:R-:W2:Y:S04]  /*1aa00*/  LDL.64 R186, [R1+0x1220] ;  /* 0x0012200001ba7983 */ /* 0x000ea80000100a00 */
[----:B------:R-:W-:Y:S02]  /*1aa10*/  LDGSTS.E [R249+0x4c008], desc[UR8][R182.64], !P3 ;  /* 0x4c008000b6f97fae */ /* 0x000fe4000d921848 */
[----:B------:R-:W2:Y:S02]  /*1aa20*/  LDC R26, c[0x0][0x230] ;  /* 0x00008c00ff1a7b82 */ /* 0x000ea40000000800 */
[----:B------:R-:W2:Y:S04]  /*1aa30*/  LDL.64 R184, [R1+0x1228] ;  /* 0x0012280001b87983 */ /* 0x000ea80000100a00 */
[----:B------:R-:W-:Y:S04]  /*1aa40*/  LDGSTS.E [R249+0x4000c], desc[UR8][R166.64], !P4 ;  /* 0x4000c000a6f97fae */ /* 0x000fe8000e121848 */
[----:B------:R-:W2:Y:S04]  /*1aa50*/  LDL.64 R182, [R1+0x1230] ;  /* 0x0012300001b67983 */ /* 0x000ea80000100a00 */
[----:B------:R-:W-:Y:S04]  /*1aa60*/  LDGSTS.E [R249+0x4400c], desc[UR8][R150.64], !P4 ;  /* 0x4400c00096f97fae */ /* 0x000fe8000e121848 */
[----:B------:R-:W2:Y:S04]  /*1aa70*/  LDL.64 R166, [R1+0x768] ;  /* 0x0007680001a67983 */ /* 0x000ea80000100a00 */
[----:B------:R-:W-:Y:S04]  /*1aa80*/  LDGSTS.E [R249+0x4800c], desc[UR8][R134.64], !P4 ;  /* 0x4800c00086f97fae */ /* 0x000fe8000e121848 */
[----:B------:R-:W2:Y:S04]  /*1aa90*/  LDL.64 R150, [R1+0x760] ;  /* 0x0007600001967983 */ /* 0x000ea80000100a00 */
[----:B------:R-:W2:Y:S04]  /*1aaa0*/  LDL.64 R134, [R1+0x758] ;  /* 0x0007580001867983 */ /* 0x000ea80000100a00 */
[----:B---3--:R-:W-:Y:S04]  /*1aab0*/  LDGSTS.E [R249+0x4c00c], desc[UR8][R120.64], !P4 ;  /* 0x4c00c00078f97fae */ /* 0x008fe8000e121848 */
[----:B------:R-:W3:Y:S04]  /*1aac0*/  LDL.64 R120, [R1+0x750] ;  /* 0x0007500001787983 */ /* 0x000ee80000100a00 */
[----:B----4-:R-:W-:Y:S04]  /*1aad0*/  LDGSTS.E [R249+0x50000], desc[UR8][R106.64], !P5 ;  /* 0x500000006af97fae */ /* 0x010fe8000e921848 */
[----:B------:R-:W-:Y:S04]  /*1aae0*/  LDGSTS.E [R249+0x54000], desc[UR8][R102.64], !P5 ;  /* 0x5400000066f97fae */ /* 0x000fe8000e921848 */
[----:B------:R-:W4:Y:S04]  /*1aaf0*/  LDL.64 R106, [R1+0x748] ;  /* 0x00074800016a7983 */ /* 0x000f280000100a00 */
[----:B------:R-:W-:Y:S04]  /*1ab00*/  LDGSTS.E [R249+0x58000], desc[UR8][R88.64], !P5 ;  /* 0x5800000058f97fae */ /* 0x000fe8000e921848 */
[----:B------:R-:W4:Y:S04]  /*1ab10*/  LDL.64 R102, [R1+0x740] ;  /* 0x0007400001667983 */ /* 0x000f280000100a00 */
[----:B------:R-:W-:Y:S04]  /*1ab20*/  LDGSTS.E [R249+0x5c000], desc[UR8][R86.64], !P5 ;  /* 0x5c00000056f97fae */ /* 0x000fe8000e921848 */
[----:B------:R-:W4:Y:S04]  /*1ab30*/  LDL.64 R88, [R1+0x738] ;  /* 0x0007380001587983 */ /* 0x000f280000100a00 */
[----:B------:R-:W4:Y:S01]  /*1ab40*/  LDL.64 R86, [R1+0x730] ;  /* 0x0007300001567983 */ /* 0x000f220000100a00 */
[----:B------:R-:W-:Y:S01]  /*1ab50*/  ISETP.GE.U32.AND P0, PT, R0, 0x7ffffed7, PT ;  /* 0x7ffffed70000780c */ /* 0x000fe20003f06070 */
[----:B-1----:R-:W-:-:S02]  /*1ab60*/  VIADD R0, R28, 0xffffff55 ;  /* 0xffffff551c007836 */ /* 0x002fc40000000000 */
[----:B------:R-:W1:Y:S03]  /*1ab70*/  LDC R28, c[0x0][0x230] ;  /* 0x00008c00ff1c7b82 */ /* 0x000e660000000800 */
[----:B------:R-:W-:Y:S01]  /*1ab80*/  ISETP.GE.U32.AND P1, PT, R0, 0x7ffffed6, PT ;  /* 0x7ffffed60000780c */ /* 0x000fe20003f26070 */
[----:B------:R-:W-:-:S05]  /*1ab90*/  VIADD R0, R30, 0xffffff54 ;  /* 0xffffff541e007836 */ /* 0x000fca0000000000 */
[----:B------:R-:W-:Y:S01]  /*1aba0*/  ISETP.GE.U32.AND P2, PT, R0, 0x7ffffed5, PT ;  /* 0x7ffffed50000780c */ /* 0x000fe20003f46070 */
[----:B------:R-:W-:Y:S01]  /*1abb0*/  VIADD R0, R27, 0xffffff37 ;  /* 0xffffff371b007836 */ /* 0x000fe20000000000 */
[----:B------:R-:W-:Y:S01]  /*1abc0*/  LDGSTS.E [R249+0x50004], desc[UR8][R204.64], !P0 ;  /* 0x50004000ccf97fae */ /* 0x000fe2000c121848 */
[----:B------:R-:W1:Y:S03]  /*1abd0*/  LDC R27, c[0x0][0x230] ;  /* 0x00008c00ff1b7b82 */ /* 0x000e660000000800 */
[----:B------:R-:W-:Y:S01]  /*1abe0*/  ISETP.GE.U32.AND P3, PT, R0, 0x7ffffeb8, PT ;  /* 0x7ffffeb80000780c */ /* 0x000fe20003f66070 */
[----:B------:R-:W-:Y:S01]  /*1abf0*/  LDGSTS.E [R249+0x54004], desc[UR8][R202.64], !P0 ;  /* 0x54004000caf97fae */ /* 0x000fe2000c121848 */
[----:B------:R-:W-:-:S03]  /*1ac00*/  IADD3 R0, R6, -0xca, RZ ;  /* 0xffffff3606007810 */ /* 0x000fc60007ffe0ff */
[----:B------:R-:W-:Y:S04]  /*1ac10*/  LDGSTS.E [R249+0x58004], desc[UR8][R200.64], !P0 ;  /* 0x58004000c8f97fae */ /* 0x000fe8000c121848 */
[----:B------:R-:W4:Y:S01]  /*1ac20*/  LDL.64 R204, [R1+0x708] ;  /* 0x0007080001cc7983 */ /* 0x000f220000100a00 */
[----:B------:R-:W-:Y:S01]  /*1ac30*/  ISETP.GE.U32.AND P4, PT, R0, 0x7ffffeb7, PT ;  /* 0x7ffffeb70000780c */ /* 0x000fe20003f86070 */
        /* <DEDUP_REMOVED lines=14> */
[----:B------:R-:W-:Y:S04]  /*1ad20*/  LDGSTS.E [R249+0x5400c], desc[UR8][R186.64], !P2 ;  /* 0x5400c000baf97fae */ /* 0x000fe8000d121848 */
        /* <DEDUP_REMOVED lines=31> */
[----:B-1----:R-:W-:Y:S01]  /*1af20*/  IADD3 R0, R27, -0xea, RZ ;  /* 0xffffff161b007810 */ /* 0x002fe20007ffe0ff */
[----:B------:R-:W1:Y:S02]  /*1af30*/  LDC R24, c[0x0][0x230] ;  /* 0x00008c00ff187b82 */ /* 0x000e640000000800 */
[----:B------:R-:W-:Y:S01]  /*1af40*/  LDGSTS.E [R249+0x64008], desc[UR8][R210.64], !P5 ;  /* 0x64008000d2f97fae */ /* 0x000fe2000e921848 */
[----:B------:R-:W-:Y:S01]  /*1af50*/  ISETP.GE.U32.AND P2, PT, R0, 0x7ffffe97, PT ;  /* 0x7ffffe970000780c */ /* 0x000fe20003f46070 */
[----:B------:R-:W-:Y:S02]  /*1af60*/  VIADD R0, R7, 0xffffff15 ;  /* 0xffffff1507007836 */ /* 0x000fe40000000000 */
[----:B------:R-:W-:Y:S02]  /*1af70*/  LDGSTS.E [R249+0x68008], desc[UR8][R208.64], !P5 ;  /* 0x68008000d0f97fae */ /* 0x000fe4000e921848 */
[----:B------:R-:W1:Y:S01]  /*1af80*/  LDC R7, c[0x0][0x230] ;  /* 0x00008c00ff077b82 */ /* 0x000e620000000800 */
[----:B------:R-:W-:Y:S01]  /*1af90*/  ISETP.GE.U32.AND P3, PT, R0, 0x7ffffe96, PT ;  /* 0x7ffffe960000780c */ /* 0x000fe20003f66070 */
[----:B------:R-:W-:Y:S01]  /*1afa0*/  LDGSTS.E [R249+0x6c008], desc[UR8][R206.64], !P5 ;  /* 0x6c008000cef97fae */ /* 0x000fe2000e921848 */
[----:B------:R-:W-:-:S03]  /*1afb0*/  VIADD R0, R6, 0xffffff14 ;  /* 0xffffff1406007836 */ /* 0x000fc60000000000 */
[----:B------:R-:W-:Y:S02]  /*1afc0*/  LDGSTS.E [R249+0x6000c], desc[UR8][R204.64], !P0 ;  /* 0x6000c000ccf97fae */ /* 0x000fe4000c121848 */
[----:B------:R-:W1:Y:S02]  /*1afd0*/  LDC R27, c[0x0][0x230] ;  /* 0x00008c00ff1b7b82 */ /* 0x000e640000000800 */
[----:B------:R-:W-:Y:S01]  /*1afe0*/  LDGSTS.E [R249+0x6400c], desc[UR8][R202.64], !P0 ;  /* 0x6400c000caf97fae */ /* 0x000fe2000c121848 */
[----:B------:R-:W-:-:S03]  /*1aff0*/  ISETP.GE.U32.AND P4, PT, R0, 0x7ffffe95, PT ;  /* 0x7ffffe950000780c */ /* 0x000fc60003f86070 */
[----:B------:R-:W-:Y:S04]  /*1b000*/  LDGSTS.E [R249+0x6800c], desc[UR8][R200.64], !P0 ;  /* 0x6800c000c8f97fae */ /* 0x000fe8000c121848 */
[----:B------:R-:W-:Y:S04]  /*1b010*/  LDGSTS.E [R249+0x6c00c], desc[UR8][R198.64], !P0 ;  /* 0x6c00c000c6f97fae */ /* 0x000fe8000c121848 */
[----:B------:R-:W-:Y:S04]  /*1b020*/  LDGSTS.E [R249+0x70000], desc[UR8][R196.64], !P1 ;  /* 0x70000000c4f97fae */ /* 0x000fe8000c921848 */
[----:B------:R-:W-:Y:S01]  /*1b030*/  LDGSTS.E [R249+0x74000], desc[UR8][R194.64], !P1 ;  /* 0x74000000c2f97fae */ /* 0x000fe2000c921848 */
[----:B------:R-:W-:Y:S01]  /*1b040*/  VIADD R6, R26, 0xffffff73 ;  /* 0xffffff731a067836 */ /* 0x000fe20000000000 */
[----:B------:R-:W-:Y:S01]  /*1b050*/  IADD3 R0, R28, -0x8e, RZ ;  /* 0xffffff721c007810 */ /* 0x000fe20007ffe0ff */
[----:B------:R-:W1:Y:S01]  /*1b060*/  LDC R26, c[0x0][0x230] ;  /* 0x00008c00ff1a7b82 */ /* 0x000e620000000800 */
[----:B------:R-:W4:Y:S04]  /*1b070*/  LDL.64 R204, [R1+0x1258] ;  /* 0x0012580001cc7983 */ /* 0x000f280000100a00 */
[----:B------:R-:W-:Y:S03]  /*1b080*/  LDGSTS.E [R249+0x78000], desc[UR8][R192.64], !P1 ;  /* 0x78000000c0f97fae */ /* 0x000fe6000c921848 */
[----:B------:R-:W1:Y:S01]  /*1b090*/  LDC R28, c[0x0][0x230] ;  /* 0x00008c00ff1c7b82 */ /* 0x000e620000000800 */
[----:B------:R-:W4:Y:S04]  /*1b0a0*/  LDL.64 R194, [R1+0xee8] ;  /* 0x000ee80001c27983 */ /* 0x000f280000100a00 */
[----:B--2---:R-:W-:Y:S04]  /*1b0b0*/  LDGSTS.E [R249+0x7c000], desc[UR8][R190.64], !P1 ;  /* 0x7c000000bef97fae */ /* 0x004fe8000c921848 */
[----:B------:R-:W2:Y:S04]  /*1b0c0*/  LDL.64 R192, [R1+0xed8] ;  /* 0x000ed80001c07983 */ /* 0x000ea80000100a00 */
[----:B------:R-:W-:Y:S04]  /*1b0d0*/  LDGSTS.E [R249+0x70004], desc[UR8][R188.64], !P2 ;  /* 0x70004000bcf97fae */ /* 0x000fe8000d121848 */
[----:B------:R-:W2:Y:S04]  /*1b0e0*/  LDL.64 R190, [R1+0xed0] ;  /* 0x000ed00001be7983 */ /* 0x000ea80000100a00 */
[----:B------:R-:W-:Y:S01]  /*1b0f0*/  LDGSTS.E [R249+0x74004], desc[UR8][R186.64], !P2 ;  /* 0x74004000baf97fae */ /* 0x000fe2000d121848 */
[----:B------:R-:W-:-:S03]  /*1b100*/  ISETP.GE.U32.AND P1, PT, R6, 0x7ffffef4, PT ;  /* 0x7ffffef40600780c */ /* 0x000fc60003f26070 */
[----:B------:R-:W2:Y:S04]  /*1b110*/  LDL.64 R188, [R1+0xea8] ;  /* 0x000ea80001bc7983 */ /* 0x000ea80000100a00 */
[----:B------:R-:W-:Y:S04]  /*1b120*/  LDGSTS.E [R249+0x78004], desc[UR8][R184.64], !P2 ;  /* 0x78004000b8f97fae */ /* 0x000fe8000d121848 */
[----:B------:R-:W2:Y:S04]  /*1b130*/  LDL.64 R186, [R1+0xea0] ;  /* 0x000ea00001ba7983 */ /* 0x000ea80000100a00 */
[----:B------:R-:W-:Y:S04]  /*1b140*/  LDGSTS.E [R249+0x7c004], desc[UR8][R182.64], !P2 ;  /* 0x7c004000b6f97fae */ /* 0x000fe8000d121848 */
        /* <DEDUP_REMOVED lines=25> */
[----:B------:R-:W4:Y:S04]  /*1b2e0*/  LDL.64 R86, [R1+0xeb0] ;  /* 0x000eb00001567983 */ /* 0x000f280000100a00 */
[----:B------:R-:W-:Y:S01]  /*1b2f0*/  LDGSTS.E [R248+0x40000], desc[UR8][R194.64], !P1 ;  /* 0x40000000c2f87fae */ /* 0x000fe2000c921848 */
[----:B-1----:R-:W-:-:S02]  /*1b300*/  VIADD R0, R7, 0xffffff71 ;  /* 0xffffff7107007836 */ /* 0x002fc40000000000 */
[----:B------:R-:W-:Y:S01]  /*1b310*/  VIADD R6, R24, 0xffffff53 ;  /* 0xffffff5318067836 */ /* 0x000fe20000000000 */
[----:B------:R-:W4:Y:S04]  /*1b320*/  LDL.64 R194, [R1+0x1280] ;  /* 0x0012800001c27983 */ /* 0x000f280000100a00 */
[----:B---3--:R-:W-:Y:S01]  /*1b330*/  LDGSTS.E [R248+0x44000], desc[UR8][R120.64], !P1 ;  /* 0x4400000078f87fae */ /* 0x008fe2000c921848 */
[----:B------:R-:W-:Y:S01]  /*1b340*/  VIADD R7, R20, 0xffffff70 ;  /* 0xffffff7014077836 */ /* 0x000fe20000000000 */
[----:B------:R-:W-:Y:S01]  /*1b350*/  ISETP.GE.U32.AND P3, PT, R0, 0x7ffffef2, PT ;  /* 0x7ffffef20000780c */ /* 0x000fe20003f66070 */
[----:B------:R-:W1:Y:S01]  /*1b360*/  LDC R20, c[0x0][0x230] ;  /* 0x00008c00ff147b82 */ /* 0x000e620000000800 */
[----:B--2---:R-:W-:Y:S04]  /*1b370*/  LDGSTS.E [R248+0x48000], desc[UR8][R192.64], !P1 ;  /* 0x48000000c0f87fae */ /* 0x004fe8000c921848 */
[----:B------:R-:W-:Y:S03]  /*1b380*/  LDGSTS.E [R248+0x4c000], desc[UR8][R190.64], !P1 ;  /* 0x4c000000bef87fae */ /* 0x000fe6000c921848 */
[----:B------:R-:W2:Y:S01]  /*1b390*/  LDC R24, c[0x0][0x230] ;  /* 0x00008c00ff187b82 */ /* 0x000ea20000000800 */
[----:B------:R-:W3:Y:S04]  /*1b3a0*/  LDL.64 R120, [R1+0xe70] ;  /* 0x000e700001787983 */ /* 0x000ee80000100a00 */
[----:B----4-:R-:W-:Y:S01]  /*1b3b0*/  LDGSTS.E [R248+0x40004], desc[UR8][R106.64], !P2 ;  /* 0x400040006af87fae */ /* 0x010fe2000d121848 */
[----:B------:R-:W-:-:S02]  /*1b3c0*/  ISETP.GE.U32.AND P4, PT, R7, 0x7ffffef1, PT ;  /* 0x7ffffef10700780c */ /* 0x000fc40003f86070 */
[----:B------:R-:W-:Y:S01]  /*1b3d0*/  ISETP.GE.U32.AND P5, PT, R6, 0x7ffffed4, PT ;  /* 0x7ffffed40600780c */ /* 0x000fe20003fa6070 */
[----:B------:R-:W4:Y:S01]  /*1b3e0*/  LDL.64 R192, [R1+0x1288] ;  /* 0x0012880001c07983 */ /* 0x000f220000100a00 */
[----:B------:R-:W1:Y:S03]  /*1b3f0*/  LDC R6, c[0x0][0x230] ;  /* 0x00008c00ff067b82 */ /* 0x000e660000000800 */
[----:B------:R-:W-:Y:S04]  /*1b400*/  LDGSTS.E [R248+0x44004], desc[UR8][R102.64], !P2 ;  /* 0x4400400066f87fae */ /* 0x000fe8000d121848 */
[----:B------:R-:W2:Y:S01]  /*1b410*/  LDL.64 R106, [R1+0x1238] ;  /* 0x00123800016a7983 */ /* 0x000ea20000100a00 */
[----:B------:R-:W-:Y:S01]  /*1b420*/  IADD3 R0, R25, -0xae, RZ ;  /* 0xffffff5219007810 */ /* 0x000fe20007ffe0ff */
[----:B------:R-:W4:Y:S02]  /*1b430*/  LDC R7, c[0x0][0x230] ;  /* 0x00008c00ff077b82 */ /* 0x000f240000000800 */
[----:B------:R-:W-:Y:S04]  /*1b440*/  LDGSTS.E [R248+0x48004], desc[UR8][R88.64], !P2 ;  /* 0x4800400058f87fae */ /* 0x000fe8000d121848 */
[----:B------:R-:W4:Y:S02]  /*1b450*/  LDL.64 R102, [R1+0x1240] ;  /* 0x0012400001667983 */ /* 0x000f240000100a00 */
[----:B------:R-:W1:Y:S02]  /*1b460*/  LDC R25, c[0x0][0x230] ;  /* 0x00008c00ff197b82 */ /* 0x000e640000000800 */
[----:B------:R-:W-:Y:S04]  /*1b470*/  LDGSTS.E [R248+0x4c004], desc[UR8][R86.64], !P2 ;  /* 0x4c00400056f87fae */ /* 0x000fe8000d121848 */
[----:B------:R-:W4:Y:S04]  /*1b480*/  LDL.64 R88, [R1+0x1248] ;  /* 0x0012480001587983 */ /* 0x000f280000100a00 */
[----:B------:R-:W-:Y:S04]  /*1b490*/  LDGSTS.E [R248+0x40008], desc[UR8][R188.64], !P3 ;  /* 0x40008000bcf87fae */ /* 0x000fe8000d921848 */
[----:B------:R-:W4:Y:S04]  /*1b4a0*/  LDL.64 R86, [R1+0x1250] ;  /* 0x0012500001567983 */ /* 0x000f280000100a00 */
        /* <DEDUP_REMOVED lines=121> */
[----:B------:R-:W-:Y:S04]  /*1bc40*/  LDGSTS.E [R248+0x7c00c], desc[UR8][R2.64], !P4 ;  /* 0x7c00c00002f87fae */ /* 0x000fe8000e121848 */
[----:B------:R-:W2:Y:S04]  /*1bc50*/  LDL.LU.64 R2, [R1+0x1d78] ;  /* 0x001d780001027983 */ /* 0x000ea80000300a00 */
[----:B------:R-:W4:Y:S04]  /*1bc60*/  LDL.64 R106, [R1+0xe48] ;  /* 0x000e4800016a7983 */ /* 0x000f280000100a00 */
[----:B------:R-:W4:Y:S04]  /*1bc70*/  LDL.64 R102, [R1+0xe40] ;  /* 0x000e400001667983 */ /* 0x000f280000100a00 */
[----:B------:R-:W4:Y:S04]  /*1bc80*/  LDL.64 R88, [R1+0xe38] ;  /* 0x000e380001587983 */ /* 0x000f280000100a00 */
[----:B------:R-:W4:Y:S01]  /*1bc90*/  LDL.64 R86, [R1+0xe30] ;  /* 0x000e300001567983 */ /* 0x000f220000100a00 */
[----:B------:R-:W-:Y:S01]  /*1bca0*/  VIADD R6, R26, 0xffffff6f ;  /* 0xffffff6f1a067836 */ /* 0x000fe20000000000 */
[----:B------:R-:W-:Y:S01]  /*1bcb0*/  IADD3 R0, R28, -0x92, RZ ;  /* 0xffffff6e1c007810 */ /* 0x000fe20007ffe0ff */
[----:B------:R-:W1:Y:S01]  /*1bcc0*/  LDC R26, c[0x0][0x230] ;  /* 0x00008c00ff1a7b82 */ /* 0x000e620000000800 */
[----:B------:R-:W4:Y:S02]  /*1bcd0*/  LDL.64 R188, [R1+0xe28] ;  /* 0x000e280001bc7983 */ /* 0x000f240000100a00 */
[----:B------:R-:W-:-:S02]  /*1bce0*/  ISETP.GE.U32.AND P1, PT, R6, 0x7ffffef0, PT ;  /* 0x7ffffef00600780c */ /* 0x000fc40003f26070 */
[----:B------:R-:W-:Y:S01]  /*1bcf0*/  ISETP.GE.U32.AND P2, PT, R0, 0x7ffffeef, PT ;  /* 0x7ffffeef0000780c */ /* 0x000fe20003f46070 */
[----:B------:R-:W4:Y:S02]  /*1bd00*/  LDL.64 R186, [R1+0xe20] ;  /* 0x000e200001ba7983 */ /* 0x000f240000100a00 */
[----:B------:R-:W1:Y:S02]  /*1bd10*/  LDC R28, c[0x0][0x230] ;  /* 0x00008c00ff1c7b82 */ /* 0x000e640000000800 */
        /* <DEDUP_REMOVED lines=14> */
[----:B--2---:R-:W-:Y:S04]  /*1be00*/  LDGSTS.E [R2+0x40000], desc[UR8][R194.64], !P1 ;  /* 0x40000000c2027fae */ /* 0x004fe8000c921848 */
[----:B---3--:R-:W-:Y:S04]  /*1be10*/  LDGSTS.E [R2+0x44000], desc[UR8][R120.64], !P1 ;  /* 0x4400000078027fae */ /* 0x008fe8000c921848 */
[----:B------:R-:W-:Y:S04]  /*1be20*/  LDGSTS.E [R2+0x48000], desc[UR8][R192.64], !P1 ;  /* 0x48000000c0027fae */ /* 0x000fe8000c921848 */
[----:B------:R-:W-:Y:S04]  /*1be30*/  LDGSTS.E [R2+0x4c000], desc[UR8][R190.64], !P1 ;  /* 0x4c000000be027fae */ /* 0x000fe8000c921848 */
[----:B------:R-:W2:Y:S04]  /*1be40*/  LDL.64 R120, [R1+0xdf0] ;  /* 0x000df00001787983 */ /* 0x000ea80000100a00 */
[----:B----4-:R-:W-:Y:S04]  /*1be50*/  LDGSTS.E [R2+0x40004], desc[UR8][R106.64], !P2 ;  /* 0x400040006a027fae */ /* 0x010fe8000d121848 */
[----:B------:R-:W-:Y:S04]  /*1be60*/  LDGSTS.E [R2+0x44004], desc[UR8][R102.64], !P2 ;  /* 0x4400400066027fae */ /* 0x000fe8000d121848 */
[----:B------:R-:W-:Y:S04]  /*1be70*/  LDGSTS.E [R2+0x48004], desc[UR8][R88.64], !P2 ;  /* 0x4800400058027fae */ /* 0x000fe8000d121848 */
[----:B------:R-:W3:Y:S04]  /*1be80*/  LDL.64 R106, [R1+0x12b8] ;  /* 0x0012b800016a7983 */ /* 0x000ee80000100a00 */
[----:B------:R-:W4:Y:S04]  /*1be90*/  LDL.64 R102, [R1+0x12c0] ;  /* 0x0012c00001667983 */ /* 0x000f280000100a00 */
[----:B------:R-:W4:Y:S04]  /*1bea0*/  LDL.64 R88, [R1+0x12c8] ;  /* 0x0012c80001587983 */ /* 0x000f280000100a00 */
[----:B------:R-:W-:Y:S01]  /*1beb0*/  LDGSTS.E [R2+0x4c004], desc[UR8][R86.64], !P2 ;  /* 0x4c00400056027fae */ /* 0x000fe2000d121848 */
[----:B------:R-:W-:-:S02]  /*1bec0*/  VIADD R0, R7, 0xffffff6d ;  /* 0xffffff6d07007836 */ /* 0x000fc40000000000 */
[----:B------:R-:W-:Y:S01]  /*1bed0*/  VIADD R6, R24, 0xffffff4f ;  /* 0xffffff4f18067836 */ /* 0x000fe20000000000 */
[----:B------:R-:W4:Y:S04]  /*1bee0*/  LDL.64 R194, [R1+0x1300] ;  /* 0x0013000001c27983 */ /* 0x000f280000100a00 */
[----:B------:R-:W4:Y:S04]  /*1bef0*/  LDL.64 R192, [R1+0x1308] ;  /* 0x0013080001c07983 */ /* 0x000f280000100a00 */
[----:B------:R-:W4:Y:S01]  /*1bf00*/  LDL.64 R86, [R1+0x12d0] ;  /* 0x0012d00001567983 */ /* 0x000f220000100a00 */
[----:B------:R-:W-:Y:S01]  /*1bf10*/  VIADD R7, R20, 0xffffff6c ;  /* 0xffffff6c14077836 */ /* 0x000fe20000000000 */
[----:B------:R-:W-:Y:S01]  /*1bf20*/  ISETP.GE.U32.AND P3, PT, R0, 0x7ffffeee, PT ;  /* 0x7ffffeee0000780c */ /* 0x000fe20003f66070 */
[----:B------:R-:W1:Y:S01]  /*1bf30*/  LDC R20, c[0x0][0x230] ;  /* 0x00008c00ff147b82 */ /* 0x000e620000000800 */
[----:B------:R-:W4:Y:S02]  /*1bf40*/  LDL.64 R190, [R1+0x1310] ;  /* 0x0013100001be7983 */ /* 0x000f240000100a00 */
[----:B------:R-:W-:-:S02]  /*1bf50*/  ISETP.GE.U32.AND P4, PT, R7, 0x7ffffeed, PT ;  /* 0x7ffffeed0700780c */ /* 0x000fc40003f86070 */
[----:B------:R-:W-:Y:S02]  /*1bf60*/  ISETP.GE.U32.AND P5, PT, R6, 0x7ffffed0, PT ;  /* 0x7ffffed00600780c */ /* 0x000fe40003fa6070 */
[----:B------:R-:W-:Y:S01]  /*1bf70*/  IADD3 R0, R25, -0xb2, RZ ;  /* 0xffffff4e19007810 */ /* 0x000fe20007ffe0ff */
[----:B------:R-:W1:Y:S04]  /*1bf80*/  LDC R6, c[0x0][0x230] ;  /* 0x00008c00ff067b82 */ /* 0x000e680000000800 */
[----:B------:R-:W-:Y:S04]  /*1bf90*/  LDGSTS.E [R2+0x40008], desc[UR8][R188.64], !P3 ;  /* 0x40008000bc027fae */ /* 0x000fe8000d921848 */
[----:B------:R-:W-:Y:S01]  /*1bfa0*/  LDGSTS.E [R2+0x44008], desc[UR8][R186.64], !P3 ;  /* 0x44008000ba027fae */ /* 0x000fe2000d921848 */
[----:B------:R-:W1:Y:S03]  /*1bfb0*/  LDC R25, c[0x0][0x230] ;  /* 0x00008c00ff197b82 */ /* 0x000e660000000800 */
[----:B------:R-:W-:Y:S04]  /*1bfc0*/  LDGSTS.E [R2+0x48008], desc[UR8][R184.64], !P3 ;  /* 0x48008000b8027fae */ /* 0x000fe8000d921848 */
[----:B------:R-:W4:Y:S01]  /*1bfd0*/  LDL.64 R188, [R1+0x1318] ;  /* 0x0013180001bc7983 */ /* 0x000f220000100a00 */
[----:B------:R-:W1:Y:S03]  /*1bfe0*/  LDC R24, c[0x0][0x230] ;  /* 0x00008c00ff187b82 */ /* 0x000e660000000800 */
[----:B------:R-:W4:Y:S04]  /*1bff0*/  LDL.64 R186, [R1+0x1320] ;  /* 0x0013200001ba7983 */ /* 0x000f280000100a00 */
[----:B------:R-:W-:Y:S01]  /*1c000*/  LDGSTS.E [R2+0x4c008], desc[UR8][R182.64], !P3 ;  /* 0x4c008000b6027fae */ /* 0x000fe2000d921848 */
[----:B------:R-:W1:Y:S03]  /*1c010*/  LDC R7, c[0x0][0x230] ;  /* 0x00008c00ff077b82 */ /* 0x000e660000000800 */
        /* <DEDUP_REMOVED lines=8> */
[----:B--2---:R-:W-:Y:S04]  /*1c0a0*/  LDGSTS.E [R2+0x4c00c], desc[UR8][R120.64], !P4 ;  /* 0x4c00c00078027fae */ /* 0x004fe8000e121848 */
[----:B------:R-:W2:Y:S04]  /*1c0b0*/  LDL.64 R120, [R1+0x650] ;  /* 0x0006500001787983 */ /* 0x000ea80000100a00 */
[----:B---3--:R-:W-:Y:S04]  /*1c0c0*/  LDGSTS.E [R2+0x50000], desc[UR8][R106.64], !P5 ;  /* 0x500000006a027fae */ /* 0x008fe8000e921848 */
[----:B----4-:R-:W-:Y:S04]  /*1c0d0*/  LDGSTS.E [R2+0x54000], desc[UR8][R102.64], !P5 ;  /* 0x5400000066027fae */ /* 0x010fe8000e921848 */
[----:B------:R-:W-:Y:S04]  /*1c0e0*/  LDGSTS.E [R2+0x58000], desc[UR8][R88.64], !P5 ;  /* 0x5800000058027fae */ /* 0x000fe8000e921848 */
[----:B------:R-:W3:Y:S04]  /*1c0f0*/  LDL.64 R106, [R1+0x648] ;  /* 0x00064800016a7983 */ /* 0x000ee80000100a00 */
[----:B------:R-:W4:Y:S04]  /*1c100*/  LDL.64 R102, [R1+0x640] ;  /* 0x0006400001667983 */ /* 0x000f280000100a00 */
[----:B------:R-:W4:Y:S04]  /*1c110*/  LDL.64 R88, [R1+0x638] ;  /* 0x0006380001587983 */ /* 0x000f280000100a00 */
[----:B------:R-:W-:Y:S04]  /*1c120*/  LDGSTS.E [R2+0x5c000], desc[UR8][R86.64], !P5 ;  /* 0x5c00000056027fae */ /* 0x000fe8000e921848 */
[----:B------:R-:W4:Y:S01]  /*1c130*/  LDL.64 R86, [R1+0x630] ;  /* 0x0006300001567983 */ /* 0x000f220000100a00 */
[----:B------:R-:W-:Y:S01]  /*1c140*/  ISETP.GE.U32.AND P0, PT, R0, 0x7ffffecf, PT ;  /* 0x7ffffecf0000780c */ /* 0x000fe20003f06070 */
[----:B-1----:R-:W-:-:S02]  /*1c150*/  VIADD R0, R27, 0xffffff4d ;  /* 0xffffff4d1b007836 */ /* 0x002fc40000000000 */
[----:B------:R-:W1:Y:S03]  /*1c160*/  LDC R27, c[0x0][0x230] ;  /* 0x00008c00ff1b7b82 */ /* 0x000e660000000800 */
[----:B------:R-:W-:Y:S01]  /*1c170*/  ISETP.GE.U32.AND P1, PT, R0, 0x7ffffece, PT ;  /* 0x7ffffece0000780c */ /* 0x000fe20003f26070 */
[----:B------:R-:W-:-:S04]  /*1c180*/  VIADD R0, R29, 0xffffff4c ;  /* 0xffffff4c1d007836 */ /* 0x000fc80000000000 */
[----:B------:R-:W1:Y:S01]  /*1c190*/  LDC R29, c[0x0][0x230] ;  /* 0x00008c00ff1d7b82 */ /* 0x000e620000000800 */
[----:B------:R-:W-:Y:S01]  /*1c1a0*/  ISETP.GE.U32.AND P2, PT, R0, 0x7ffffecd, PT ;  /* 0x7ffffecd0000780c */ /* 0x000fe20003f46070 */
[----:B------:R-:W-:Y:S01]  /*1c1b0*/  VIADD R0, R26, 0xffffff2f ;  /* 0xffffff2f1a007836 */ /* 0x000fe20000000000 */
[----:B------:R-:W-:Y:S04]  /*1c1c0*/  LDGSTS.E [R2+0x50004], desc[UR8][R204.64], !P0 ;  /* 0x50004000cc027fae */ /* 0x000fe8000c121848 */
[----:B------:R-:W-:Y:S01]  /*1c1d0*/  ISETP.GE.U32.AND P3, PT, R0, 0x7ffffeb0, PT ;  /* 0x7ffffeb00000780c */ /* 0x000fe20003f66070 */
[----:B------:R-:W-:Y:S01]  /*1c1e0*/  LDGSTS.E [R2+0x54004], desc[UR8][R202.64], !P0 ;  /* 0x54004000ca027fae */ /* 0x000fe2000c121848 */
[----:B------:R-:W-:Y:S01]  /*1c1f0*/  IADD3 R0, R6, -0xd2, RZ ;  /* 0xffffff2e06007810 */ /* 0x000fe20007ffe0ff */
[----:B------:R-:W1:Y:S02]  /*1c200*/  LDC R26, c[0x0][0x230] ;  /* 0x00008c00ff1a7b82 */ /* 0x000e640000000800 */
        /* <DEDUP_REMOVED lines=109> */
[----:B------:R1:W-:Y:S04]  /*1c8e0*/  LDGSTS.E [R2+0x7c00c], desc[UR8][R86.64], !P4 ;  /* 0x7c00c00056027fae */ /* 0x0003e8000e121848 */
[----:B------:R-:W4:Y:S04]  /*1c8f0*/  LDL.64 R86, [R1+0xdb0] ;  /* 0x000db00001567983 */ /* 0x000f280000100a00 */
[----:B------:R-:W-:Y:S01]  /*1c900*/  LDGSTS.E [R21+0x40000], desc[UR8][R194.64], !P1 ;  /* 0x40000000c2157fae */ /* 0x000fe2000c921848 */
[----:B-1----:R-:W-:-:S02]  /*1c910*/  VIADD R0, R7, 0xffffff69 ;  /* 0xffffff6907007836 */ /* 0x002fc40000000000 */
[----:B------:R-:W-:Y:S01]  /*1c920*/  VIADD R6, R20, 0xffffff68 ;  /* 0xffffff6814067836 */ /* 0x000fe20000000000 */
[----:B------:R-:W1:Y:S01]  /*1c930*/  LDC R7, c[0x0][0x230] ;  /* 0x00008c00ff077b82 */ /* 0x000e620000000800 */
[----:B------:R-:W-:Y:S01]  /*1c940*/  VIADD R2, R24, 0xffffff4b ;  /* 0xffffff4b18027836 */ /* 0x000fe20000000000 */
[----:B------:R-:W4:Y:S04]  /*1c950*/  LDL.64 R194, [R1+0x1380] ;  /* 0x0013800001c27983 */ /* 0x000f280000100a00 */
[----:B--2---:R-:W-:Y:S01]  /*1c960*/  LDGSTS.E [R21+0x44000], desc[UR8][R120.64], !P1 ;  /* 0x4400000078157fae */ /* 0x004fe2000c921848 */
[----:B------:R-:W-:Y:S01]  /*1c970*/  ISETP.GE.U32.AND P3, PT, R0, 0x7ffffeea, PT ;  /* 0x7ffffeea0000780c */ /* 0x000fe20003f66070 */
[----:B------:R-:W2:Y:S02]  /*1c980*/  LDC R24, c[0x0][0x230] ;  /* 0x00008c00ff187b82 */ /* 0x000ea40000000800 */
[----:B------:R-:W-:Y:S04]  /*1c990*/  LDGSTS.E [R21+0x48000], desc[UR8][R192.64], !P1 ;  /* 0x48000000c0157fae */ /* 0x000fe8000c921848 */
[----:B------:R-:W-:Y:S02]  /*1c9a0*/  LDGSTS.E [R21+0x4c000], desc[UR8][R190.64], !P1 ;  /* 0x4c000000be157fae */ /* 0x000fe4000c921848 */
[----:B------:R-:W2:Y:S02]  /*1c9b0*/  LDC R20, c[0x0][0x230] ;  /* 0x00008c00ff147b82 */ /* 0x000ea40000000800 */
[----:B------:R-:W2:Y:S04]  /*1c9c0*/  LDL.64 R120, [R1+0xd70] ;  /* 0x000d700001787983 */ /* 0x000ea80000100a00 */
[----:B---3--:R-:W-:Y:S04]  /*1c9d0*/  LDGSTS.E [R21+0x40004], desc[UR8][R106.64], !P2 ;  /* 0x400040006a157fae */ /* 0x008fe8000d121848 */
[----:B----4-:R-:W-:Y:S04]  /*1c9e0*/  LDGSTS.E [R21+0x44004], desc[UR8][R102.64], !P2 ;  /* 0x4400400066157fae */ /* 0x010fe8000d121848 */
[----:B------:R-:W-:Y:S04]  /*1c9f0*/  LDGSTS.E [R21+0x48004], desc[UR8][R88.64], !P2 ;  /* 0x4800400058157fae */ /* 0x000fe8000d121848 */
[----:B------:R-:W3:Y:S04]  /*1ca00*/  LDL.64 R106, [R1+0x1338] ;  /* 0x00133800016a7983 */ /* 0x000ee80000100a00 */
[----:B------:R-:W4:Y:S04]  /*1ca10*/  LDL.64 R102, [R1+0x1340] ;  /* 0x0013400001667983 */ /* 0x000f280000100a00 */
[----:B------:R-:W4:Y:S04]  /*1ca20*/  LDL.64 R88, [R1+0x1348] ;  /* 0x0013480001587983 */ /* 0x000f280000100a00 */
[----:B------:R-:W-:Y:S01]  /*1ca30*/  LDGSTS.E [R21+0x4c004], desc[UR8][R86.64], !P2 ;  /* 0x4c00400056157fae */ /* 0x000fe2000d121848 */
[----:B------:R-:W-:-:S02]  /*1ca40*/  ISETP.GE.U32.AND P4, PT, R6, 0x7ffffee9, PT ;  /* 0x7ffffee90600780c */ /* 0x000fc40003f86070 */
[----:B------:R-:W-:Y:S01]  /*1ca50*/  ISETP.GE.U32.AND P5, PT, R2, 0x7ffffecc, PT ;  /* 0x7ffffecc0200780c */ /* 0x000fe20003fa6070 */
[----:B------:R-:W4:Y:S01]  /*1ca60*/  LDL.64 R192, [R1+0x1388] ;  /* 0x0013880001c07983 */ /* 0x000f220000100a00 */
[----:B------:R-:W-:Y:S01]  /*1ca70*/  IADD3 R0, R25, -0xb6, RZ ;  /* 0xffffff4a19007810 */ /* 0x000fe20007ffe0ff */
[----:B------:R-:W1:Y:S02]  /*1ca80*/  LDC R2, c[0x0][0x230] ;  /* 0x00008c00ff027b82 */ /* 0x000e640000000800 */
[----:B------:R-:W-:Y:S04]  /*1ca90*/  LDGSTS.E [R21+0x40008], desc[UR8][R188.64], !P3 ;  /* 0x40008000bc157fae */ /* 0x000fe8000d921848 */
[----:B------:R-:W4:Y:S02]  /*1caa0*/  LDL.64 R86, [R1+0x1350] ;  /* 0x0013500001567983 */ /* 0x000f240000100a00 */
        /* <DEDUP_REMOVED lines=27> */
[----:B------:R-:W-:-:S02]  /*1cc60*/  VIADD R0, R27, 0xffffff49 ;  /* 0xffffff491b007836 */ /* 0x000fc40000000000 */
[----:B------:R-:W4:Y:S03]  /*1cc70*/  LDC R27, c[0x0][0x230] ;  /* 0x00008c00ff1b7b82 */ /* 0x000f260000000800 */
[----:B------:R-:W-:Y:S01]  /*1cc80*/  ISETP.GE.U32.AND P1, PT, R0, 0x7ffffeca, PT ;  /* 0x7ffffeca0000780c */ /* 0x000fe20003f26070 */
[----:B------:R-:W-:-:S05]  /*1cc90*/  VIADD R0, R29, 0xffffff48 ;  /* 0xffffff481d007836 */ /* 0x000fca0000000000 */
[----:B------:R-:W-:Y:S01]  /*1cca0*/  ISETP.GE.U32.AND P2, PT, R0, 0x7ffffec9, PT ;  /* 0x7ffffec90000780c */ /* 0x000fe20003f46070 */
[----:B------:R-:W-:Y:S01]  /*1ccb0*/  VIADD R0, R26, 0xffffff2b ;  /* 0xffffff2b1a007836 */ /* 0x000fe20000000000 */
[----:B------:R-:W-:Y:S01]  /*1ccc0*/  LDGSTS.E [R21+0x50004], desc[UR8][R204.64], !P0 ;  /* 0x50004000cc157fae */ /* 0x000fe2000c121848 */
[----:B------:R-:W4:Y:S03]  /*1ccd0*/  LDC R26, c[0x0][0x230] ;  /* 0x00008c00ff1a7b82 */ /* 0x000f260000000800 */
[----:B------:R-:W-:Y:S01]  /*1cce0*/  ISETP.GE.U32.AND P3, PT, R0, 0x7ffffeac, PT ;  /* 0x7ffffeac0000780c */ /* 0x000fe20003f66070 */
[----:B------:R-:W-:Y:S01]  /*1ccf0*/  LDGSTS.E [R21+0x54004], desc[UR8][R202.64], !P0 ;  /* 0x54004000ca157fae */ /* 0x000fe2000c121848 */
[----:B-1----:R-:W-:-:S03]  /*1cd00*/  IADD3 R0, R2, -0xd6, RZ ;  /* 0xffffff2a02007810 */ /* 0x002fc60007ffe0ff */
        /* <DEDUP_REMOVED lines=57> */
[----:B------:R-:W-:Y:S01]  /*1d0a0*/  LDGSTS.E [R21+0x6c008], desc[UR8][R206.64], !P5 ;  /* 0x6c008000ce157fae */ /* 0x000fe2000e921848 */
[----:B-1----:R-:W-:-:S03]  /*1d0b0*/  VIADD R0, R2, 0xffffff08 ;  /* 0xffffff0802007836 */ /* 0x002fc60000000000 */
        /* <DEDUP_REMOVED lines=51> */
[----:B------:R-:W4:Y:S01]  /*1d3f0*/  LDL.64 R86, [R1+0xd30] ;  /* 0x000d300001567983 */ /* 0x000f220000100a00 */
[----:B------:R-:W-:Y:S01]  /*1d400*/  VIADD R0, R6, 0xffffff65 ;  /* 0xffffff6506007836 */ /* 0x000fe20000000000 */
[----:B-1----:R-:W1:Y:S02]  /*1d410*/  LDC R21, c[0x0][0x230] ;  /* 0x00008c00ff157b82 */ /* 0x002e640000000800 */
[----:B------:R-:W-:Y:S01]  /*1d420*/  LDGSTS.E [R250+0x40000], desc[UR8][R194.64], !P1 ;  /* 0x40000000c2fa7fae */ /* 0x000fe2000c921848 */
[----:B------:R-:W-:Y:S01]  /*1d430*/  VIADD R6, R7, 0xffffff64 ;  /* 0xffffff6407067836 */ /* 0x000fe20000000000 */
[----:B------:R-:W-:Y:S01]  /*1d440*/  ISETP.GE.U32.AND P3, PT, R0, 0x7ffffee6, PT ;  /* 0x7ffffee60000780c */ /* 0x000fe20003f66070 */
[----:B------:R-:W-:-:S03]  /*1d450*/  VIADD R2, R20, 0xffffff47 ;  /* 0xffffff4714027836 */ /* 0x000fc60000000000 */
[----:B------:R-:W1:Y:S01]  /*1d460*/  LDC R7, c[0x0][0x230] ;  /* 0x00008c00ff077b82 */ /* 0x000e620000000800 */
[----:B------:R-:W4:Y:S04]  /*1d470*/  LDL.64 R194, [R1+0x920] ;  /* 0x0009200001c27983 */ /* 0x000f280000100a00 */
[----:B--2---:R-:W-:Y:S01]  /*1d480*/  LDGSTS.E [R250+0x44000], desc[UR8][R120.64], !P1 ;  /* 0x4400000078fa7fae */ /* 0x004fe2000c921848 */
[----:B------:R-:W-:Y:S02]  /*1d490*/  ISETP.GE.U32.AND P4, PT, R6, 0x7ffffee5, PT ;  /* 0x7ffffee50600780c */ /* 0x000fe40003f86070 */
[----:B------:R-:W2:Y:S01]  /*1d4a0*/  LDC R20, c[0x0][0x230] ;  /* 0x00008c00ff147b82 */ /* 0x000ea20000000800 */
[----:B------:R-:W-:Y:S04]  /*1d4b0*/  LDGSTS.E [R250+0x48000], desc[UR8][R192.64], !P1 ;  /* 0x48000000c0fa7fae */ /* 0x000fe8000c921848 */
[----:B------:R-:W-:Y:S01]  /*1d4c0*/  LDGSTS.E [R250+0x4c000], desc[UR8][R190.64], !P1 ;  /* 0x4c000000befa7fae */ /* 0x000fe2000c921848 */
[----:B------:R-:W-:-:S02]  /*1d4d0*/  ISETP.GE.U32.AND P5, PT, R2, 0x7ffffec8, PT ;  /* 0x7ffffec80200780c */ /* 0x000fc40003fa6070 */
[----:B------:R-:W2:Y:S01]  /*1d4e0*/  LDC R6, c[0x0][0x230] ;  /* 0x00008c00ff067b82 */ /* 0x000ea20000000800 */
[----:B------:R-:W2:Y:S04]  /*1d4f0*/  LDL.64 R120, [R1+0xcf0] ;  /* 0x000cf00001787983 */ /* 0x000ea80000100a00 */
[----:B---3--:R-:W-:Y:S01]  /*1d500*/  LDGSTS.E [R250+0x40004], desc[UR8][R106.64], !P2 ;  /* 0x400040006afa7fae */ /* 0x008fe2000d121848 */
[----:B------:R-:W-:Y:S02]  /*1d510*/  IADD3 R0, R24, -0xba, RZ ;  /* 0xffffff4618007810 */ /* 0x000fe40007ffe0ff */
[----:B------:R-:W3:Y:S01]  /*1d520*/  LDC R2, c[0x0][0x230] ;  /* 0x00008c00ff027b82 */ /* 0x000ee20000000800 */
[----:B----4-:R-:W-:Y:S04]  /*1d530*/  LDGSTS.E [R250+0x44004], desc[UR8][R102.64], !P2 ;  /* 0x4400400066fa7fae */ /* 0x010fe8000d121848 */
[----:B------:R-:W-:Y:S03]  /*1d540*/  LDGSTS.E [R250+0x48004], desc[UR8][R88.64], !P2 ;  /* 0x4800400058fa7fae */ /* 0x000fe6000d121848 */
[----:B------:R-:W4:Y:S01]  /*1d550*/  LDC R24, c[0x0][0x230] ;  /* 0x00008c00ff187b82 */ /* 0x000f220000000800 */
[----:B------:R-:W3:Y:S04]  /*1d560*/  LDL.64 R106, [R1+0x13b8] ;  /* 0x0013b800016a7983 */ /* 0x000ee80000100a00 */
[----:B------:R-:W4:Y:S04]  /*1d570*/  LDL.64 R102, [R1+0x13c0] ;  /* 0x0013c00001667983 */ /* 0x000f280000100a00 */
[----:B------:R-:W4:Y:S04]  /*1d580*/  LDL.64 R88, [R1+0x13c8] ;  /* 0x0013c80001587983 */ /* 0x000f280000100a00 */
        /* <DEDUP_REMOVED lines=39> */
[----:B------:R-:W-:-:S03]  /*1d800*/  IADD3 R0, R2, -0xda, RZ ;  /* 0xffffff2602007810 */ /* 0x000fc60007ffe0ff */
[----:B------:R-:W-:Y:S01]  /*1d810*/  LDGSTS.E [R250+0x58004], desc[UR8][R200.64], !P0 ;  /* 0x58004000c8fa7fae */ /* 0x000fe2000c121848 */
[----:B------:R-:W-:Y:S01]  /*1d820*/  ISETP.GE.U32.AND P4, PT, R0, 0x7ffffea7, PT ;  /* 0x7ffffea70000780c */ /* 0x000fe20003f86070 */
[----:B------:R-:W4:Y:S02]  /*1d830*/  LDC R2, c[0x0][0x230] ;  /* 0x00008c00ff027b82 */ /* 0x000f240000000800 */
        /* <DEDUP_REMOVED lines=21> */
[----:B------:R-:W4:Y:S04]  /*1d990*/  LDL.64 R186, [R1+0x1870] ;  /* 0x0018700001ba7983 */ /* 0x000f280000100a00 */
[----:B------:R-:W4:Y:S04]  /*1d9a0*/  LDL.64 R184, [R1+0x1d10] ;  /* 0x001d100001b87983 */ /* 0x000f280000100a00 */
[----:B------:R-:W4:Y:S01]  /*1d9b0*/  LDL.64 R182, [R1+0x1cf8] ;  /* 0x001cf80001b67983 */ /* 0x000f220000100a00 */
[----:B-1----:R-:W-:-:S02]  /*1d9c0*/  VIADD R0, R7, 0xffffff25 ;  /* 0xffffff2507007836 */ /* 0x002fc40000000000 */
[----:B------:R-:W1:Y:S01]  /*1d9d0*/  LDC R7, c[0x0][0x230] ;  /* 0x00008c00ff077b82 */ /* 0x000e620000000800 */
[----:B------:R-:W4:Y:S04]  /*1d9e0*/  LDL.64 R166, [R1+0x1ce8] ;  /* 0x001ce80001a67983 */ /* 0x000f280000100a00 */
[----:B------:R-:W4:Y:S04]  /*1d9f0*/  LDL.64 R150, [R1+0x1ce0] ;  /* 0x001ce00001967983 */ /* 0x000f280000100a00 */
[----:B------:R-:W4:Y:S04]  /*1da00*/  LDL.64 R134, [R1+0x1cd8] ;  /* 0x001cd80001867983 */ /* 0x000f280000100a00 */
[----:B--2---:R-:W-:Y:S04]  /*1da10*/  LDGSTS.E [R250+0x6c000], desc[UR8][R120.64], !P3 ;  /* 0x6c00000078fa7fae */ /* 0x004fe8000d921848 */
[----:B------:R-:W2:Y:S04]  /*1da20*/  LDL.64 R120, [R1+0x1d08] ;  /* 0x001d080001787983 */ /* 0x000ea80000100a00 */
[----:B---3--:R-:W-:Y:S04]  /*1da30*/  LDGSTS.E [R250+0x60004], desc[UR8][R106.64], !P4 ;  /* 0x600040006afa7fae */ /* 0x008fe8000e121848 */
[----:B----4-:R-:W-:Y:S04]  /*1da40*/  LDGSTS.E [R250+0x64004], desc[UR8][R102.64], !P4 ;  /* 0x6400400066fa7fae */ /* 0x010fe8000e121848 */
[----:B------:R-:W-:Y:S01]  /*1da50*/  LDGSTS.E [R250+0x68004], desc[UR8][R88.64], !P4 ;  /* 0x6800400058fa7fae */ /* 0x000fe2000e121848 */
[----:B------:R-:W-:-:S03]  /*1da60*/  ISETP.GE.U32.AND P5, PT, R0, 0x7ffffea6, PT ;  /* 0x7ffffea60000780c */ /* 0x000fc60003fa6070 */
[----:B------:R-:W3:Y:S04]  /*1da70*/  LDL.64 R106, [R1+0x1cd0] ;  /* 0x001cd000016a7983 */ /* 0x000ee80000100a00 */
[----:B------:R-:W4:Y:S04]  /*1da80*/  LDL.64 R102, [R1+0x1cc8] ;  /* 0x001cc80001667983 */ /* 0x000f280000100a00 */
[----:B------:R-:W3:Y:S04]  /*1da90*/  LDL.64 R88, [R1+0x1d00] ;  /* 0x001d000001587983 */ /* 0x000ee80000100a00 */
[----:B------:R-:W-:Y:S01]  /*1daa0*/  LDGSTS.E [R250+0x6c004], desc[UR8][R86.64], !P4 ;  /* 0x6c00400056fa7fae */ /* 0x000fe2000e121848 */
[----:B------:R-:W-:-:S02]  /*1dab0*/  VIADD R0, R21, 0xffffff24 ;  /* 0xffffff2415007836 */ /* 0x000fc40000000000 */
[----:B-1----:R-:W-:Y:S01]  /*1dac0*/  VIADD R7, R7, 0xffffff61 ;  /* 0xffffff6107077836 */ /* 0x002fe20000000000 */
[----:B------:R-:W-:Y:S01]  /*1dad0*/  LDGSTS.E [R250+0x60008], desc[UR8][R212.64], !P5 ;  /* 0x60008000d4fa7fae */ /* 0x000fe2000e921848 */
[----:B------:R-:W1:Y:S03]  /*1dae0*/  LDC R21, c[0x0][0x230] ;  /* 0x00008c00ff157b82 */ /* 0x000e660000000800 */
[----:B------:R-:W4:Y:S01]  /*1daf0*/  LDL.64 R86, [R1+0x1cf0] ;  /* 0x001cf00001567983 */ /* 0x000f220000100a00 */
[----:B------:R-:W-:Y:S01]  /*1db00*/  ISETP.GE.U32.AND P0, PT, R0, 0x7ffffea5, PT ;  /* 0x7ffffea50000780c */ /* 0x000fe20003f06070 */
[----:B------:R-:W-:Y:S02]  /*1db10*/  VIADD R0, R20, 0xffffff07 ;  /* 0xffffff0714007836 */ /* 0x000fe40000000000 */
[----:B------:R-:W-:Y:S01]  /*1db20*/  LDGSTS.E [R250+0x64008], desc[UR8][R210.64], !P5 ;  /* 0x64008000d2fa7fae */ /* 0x000fe2000e921848 */
[----:B------:R-:W1:Y:S02]  /*1db30*/  LDC R20, c[0x0][0x230] ;  /* 0x00008c00ff147b82 */ /* 0x000e640000000800 */
[----:B------:R-:W-:Y:S01]  /*1db40*/  ISETP.GE.U32.AND P1, PT, R0, 0x7ffffe88, PT ;  /* 0x7ffffe880000780c */ /* 0x000fe20003f26070 */
[----:B------:R-:W-:Y:S01]  /*1db50*/  LDGSTS.E [R250+0x68008], desc[UR8][R208.64], !P5 ;  /* 0x68008000d0fa7fae */ /* 0x000fe2000e921848 */
[----:B------:R-:W-:-:S03]  /*1db60*/  IADD3 R0, R25, -0xfa, RZ ;  /* 0xffffff0619007810 */ /* 0x000fc60007ffe0ff */
[----:B------:R-:W-:Y:S01]  /*1db70*/  LDGSTS.E [R250+0x6c008], desc[UR8][R206.64], !P5 ;  /* 0x6c008000cefa7fae */ /* 0x000fe2000e921848 */
[----:B------:R-:W-:Y:S01]  /*1db80*/  ISETP.GE.U32.AND P2, PT, R0, 0x7ffffe87, PT ;  /* 0x7ffffe870000780c */ /* 0x000fe20003f46070 */
[----:B------:R-:W-:Y:S01]  /*1db90*/  VIADD R0, R6, 0xffffff05 ;  /* 0xffffff0506007836 */ /* 0x000fe20000000000 */
[----:B------:R-:W1:Y:S04]  /*1dba0*/  LDC R25, c[0x0][0x230] ;  /* 0x00008c00ff197b82 */ /* 0x000e680000000800 */
[----:B------:R-:W-:Y:S01]  /*1dbb0*/  ISETP.GE.U32.AND P3, PT, R0, 0x7ffffe86, PT ;  /* 0x7ffffe860000780c */ /* 0x000fe20003f66070 */
[----:B------:R-:W-:Y:S03]  /*1dbc0*/  LDGSTS.E [R250+0x6000c], desc[UR8][R204.64], !P0 ;  /* 0x6000c000ccfa7fae */ /* 0x000fe6000c121848 */
[----:B------:R-:W1:Y:S01]  /*1dbd0*/  LDC R6, c[0x0][0x230] ;  /* 0x00008c00ff067b82 */ /* 0x000e620000000800 */
[----:B------:R-:W-:Y:S04]  /*1dbe0*/  LDGSTS.E [R250+0x6400c], desc[UR8][R202.64], !P0 ;  /* 0x6400c000cafa7fae */ /* 0x000fe8000c121848 */
[----:B------:R-:W-:Y:S04]  /*1dbf0*/  LDGSTS.E [R250+0x6800c], desc[UR8][R200.64], !P0 ;  /* 0x6800c000c8fa7fae */ /* 0x000fe8000c121848 */
[----:B------:R-:W-:Y:S01]  /*1dc00*/  LDGSTS.E [R250+0x6c00c], desc[UR8][R198.64], !P0 ;  /* 0x6c00c000c6fa7fae */ /* 0x000fe2000c121848 */
[----:B------:R-:W-:-:S03]  /*1dc10*/  VIADD R0, R2, 0xffffff04 ;  /* 0xffffff0402007836 */ /* 0x000fc60000000000 */
[----:B------:R-:W4:Y:S04]  /*1dc20*/  LDL.64 R200, [R1+0x1088] ;  /* 0x0010880001c87983 */ /* 0x000f280000100a00 */
[----:B------:R-:W-:Y:S04]  /*1dc30*/  LDGSTS.E [R250+0x70000], desc[UR8][R196.64], !P1 ;  /* 0x70000000c4fa7fae */ /* 0x000fe8000c921848 */
[----:B------:R-:W4:Y:S04]  /*1dc40*/  LDL.64 R198, [R1+0x1090] ;  /* 0x0010900001c67983 */ /* 0x000f280000100a00 */
[----:B------:R-:W-:Y:S01]  /*1dc50*/  LDGSTS.E [R250+0x74000], desc[UR8][R194.64], !P1 ;  /* 0x74000000c2fa7fae */ /* 0x000fe2000c921848 */
[----:B------:R-:W-:Y:S01]  /*1dc60*/  ISETP.GE.U32.AND P4, PT, R0, 0x7ffffe85, PT ;  /* 0x7ffffe850000780c */ /* 0x000fe20003f86070 */
[----:B------:R-:W-:-:S02]  /*1dc70*/  VIADD R2, R24, 0xffffff63 ;  /* 0xffffff6318027836 */ /* 0x000fc40000000000 */
[----:B------:R-:W4:Y:S04]  /*1dc80*/  LDL.64 R196, [R1+0x1098] ;  /* 0x0010980001c47983 */ /* 0x000f280000100a00 */
[----:B------:R-:W-:Y:S01]  /*1dc90*/  LDGSTS.E [R250+0x78000], desc[UR8][R192.64], !P1 ;  /* 0x78000000c0fa7fae */ /* 0x000fe2000c921848 */
[----:B------:R-:W-:Y:S01]  /*1dca0*/  IADD3 R0, R26, -0x9e, RZ ;  /* 0xffffff621a007810 */ /* 0x000fe20007ffe0ff */
[----:B-1----:R-:W-:Y:S01]  /*1dcb0*/  VIADD R6, R6, 0xffffff60 ;  /* 0xffffff6006067836 */ /* 0x002fe20000000000 */
[----:B------:R-:W1:Y:S01]  /*1dcc0*/  LDC R24, c[0x0][0x230] ;  /* 0x00008c00ff187b82 */ /* 0x000e620000000800 */
[----:B------:R-:W4:Y:S04]  /*1dcd0*/  LDL.64 R194, [R1+0x8e8] ;  /* 0x0008e80001c27983 */ /* 0x000f280000100a00 */
[----:B------:R-:W-:Y:S04]  /*1dce0*/  LDGSTS.E [R250+0x7c000], desc[UR8][R190.64], !P1 ;  /* 0x7c000000befa7fae */ /* 0x000fe8000c921848 */
[----:B------:R-:W-:Y:S04]  /*1dcf0*/  LDGSTS.E [R250+0x70004], desc[UR8][R188.64], !P2 ;  /* 0x70004000bcfa7fae */ /* 0x000fe8000d121848 */
[----:B------:R-:W-:Y:S04]  /*1dd00*/  LDGSTS.E [R250+0x74004], desc[UR8][R186.64], !P2 ;  /* 0x74004000bafa7fae */ /* 0x000fe8000d121848 */
[----:B------:R-:W-:Y:S01]  /*1dd10*/  LDGSTS.E [R250+0x78004], desc[UR8][R184.64], !P2 ;  /* 0x78004000b8fa7fae */ /* 0x000fe2000d121848 */
[----:B------:R-:W-:-:S02]  /*1dd20*/  ISETP.GE.U32.AND P0, PT, R2, 0x7ffffee4, PT ;  /* 0x7ffffee40200780c */ /* 0x000fc40003f06070 */
[----:B------:R-:W-:Y:S01]  /*1dd30*/  ISETP.GE.U32.AND P1, PT, R0, 0x7ffffee3, PT ;  /* 0x7ffffee30000780c */ /* 0x000fe20003f26070 */
        /* <DEDUP_REMOVED lines=8> */
[----:B------:R-:W-:Y:S04]  /*1ddc0*/  LDGSTS.E [R250+0x74008], desc[UR8][R182.64], !P3 ;  /* 0x74008000b6fa7fae */ /* 0x000fe8000d921848 */
[----:B------:R-:W3:Y:S04]  /*1ddd0*/  LDL.64 R88, [R1+0xcd8] ;  /* 0x000cd80001587983 */ /* 0x000ee80000100a00 */
[----:B----4-:R-:W-:Y:S04]  /*1dde0*/  LDGSTS.E [R250+0x78008], desc[UR8][R86.64], !P3 ;  /* 0x7800800056fa7fae */ /* 0x010fe8000d921848 */
        /* <DEDUP_REMOVED lines=13> */
[----:B------:R-:W-:-:S02]  /*1dec0*/  ISETP.GE.U32.AND P2, PT, R7, 0x7ffffee2, PT ;  /* 0x7ffffee20700780c */ /* 0x000fc40003f46070 */
[----:B------:R-:W-:Y:S01]  /*1ded0*/  ISETP.GE.U32.AND P3, PT, R6, 0x7ffffee1, PT ;  /* 0x7ffffee10600780c */ /* 0x000fe20003f66070 */
[----:B------:R-:W-:Y:S01]  /*1dee0*/  VIADD R2, R20, 0xffffff43 ;  /* 0xffffff4314027836 */ /* 0x000fe20000000000 */
[----:B------:R-:W-:Y:S01]  /*1def0*/  IADD3 R0, R21, -0xbe, RZ ;  /* 0xffffff4215007810 */ /* 0x000fe20007ffe0ff */
[----:B------:R-:W1:Y:S01]  /*1df00*/  LDC R20, c[0x0][0x230] ;  /* 0x00008c00ff147b82 */ /* 0x000e620000000800 */
[----:B------:R-:W4:Y:S04]  /*1df10*/  LDL.64 R184, [R1+0x8c0] ;  /* 0x0008c00001b87983 */ /* 0x000f280000100a00 */
[----:B--2---:R-:W-:Y:S01]  /*1df20*/  LDGSTS.E [R251+0x44000], desc[UR8][R120.64], !P0 ;  /* 0x4400000078fb7fae */ /* 0x004fe2000c121848 */
[----:B------:R-:W-:Y:S02]  /*1df30*/  ISETP.GE.U32.AND P4, PT, R2, 0x7ffffec4, PT ;  /* 0x7ffffec40200780c */ /* 0x000fe40003f86070 */
[----:B------:R-:W2:Y:S01]  /*1df40*/  LDC R21, c[0x0][0x230] ;  /* 0x00008c00ff157b82 */ /* 0x000ea20000000800 */
[----:B------:R-:W-:-:S07]  /*1df50*/  ISETP.GE.U32.AND P5, PT, R0, 0x7ffffec3, PT ;  /* 0x7ffffec30000780c */ /* 0x000fce0003fa6070 */
[----:B------:R-:W2:Y:S01]  /*1df60*/  LDC R7, c[0x0][0x230] ;  /* 0x00008c00ff077b82 */ /* 0x000ea20000000800 */
[----:B------:R-:W2:Y:S07]  /*1df70*/  LDL.64 R120, [R1+0x10a0] ;  /* 0x0010a00001787983 */ /* 0x000eae0000100a00 */
[----:B------:R-:W1:Y:S01]  /*1df80*/  LDC R2, c[0x0][0x230] ;  /* 0x00008c00ff027b82 */ /* 0x000e620000000800 */
[----:B---3--:R-:W-:Y:S01]  /*1df90*/  LDGSTS.E [R251+0x48000], desc[UR8][R88.64], !P0 ;  /* 0x4800000058fb7fae */ /* 0x008fe2000c121848 */
[----:B------:R-:W-:-:S06]  /*1dfa0*/  UIADD3 UR12, UR4, -0x100, URZ ;  /* 0xffffff00040c7890 */ /* 0x000fcc000fffe03f */
[----:B------:R-:W3:Y:S01]  /*1dfb0*/  LDC R6, c[0x0][0x230] ;  /* 0x00008c00ff067b82 */ /* 0x000ee20000000800 */
[----:B------:R-:W3:Y:S04]  /*1dfc0*/  LDL.64 R88, [R1+0x10a8] ;  /* 0x0010a80001587983 */ /* 0x000ee80000100a00 */
[----:B----4-:R-:W-:Y:S04]  /*1dfd0*/  LDGSTS.E [R251+0x4c000], desc[UR8][R86.64], !P0 ;  /* 0x4c00000056fb7fae */ /* 0x010fe8000c121848 */
[----:B------:R-:W-:Y:S04]  /*1dfe0*/  LDGSTS.E [R251+0x40004], desc[UR8][R182.64], !P1 ;  /* 0x40004000b6fb7fae */ /* 0x000fe8000c921848 */
        /* <DEDUP_REMOVED lines=15> */
[----:B--2---:R-:W-:Y:S04]  /*1e0e0*/  LDGSTS.E [R251+0x4400c], desc[UR8][R120.64], !P3 ;  /* 0x4400c00078fb7fae */ /* 0x004fe8000d921848 */
[----:B------:R-:W2:Y:S04]  /*1e0f0*/  LDL.64 R120, [R1+0x888] ;  /* 0x0008880001787983 */ /* 0x000ea80000100a00 */
[----:B---3--:R-:W-:Y:S04]  /*1e100*/  LDGSTS.E [R251+0x4800c], desc[UR8][R88.64], !P3 ;  /* 0x4800c00058fb7fae */ /* 0x008fe8000d921848 */
[----:B------:R-:W3:Y:S04]  /*1e110*/  LDL.64 R88, [R1+0x880] ;  /* 0x0008800001587983 */ /* 0x000ee80000100a00 */
[----:B----4-:R-:W-:Y:S01]  /*1e120*/  LDGSTS.E [R251+0x4c00c], desc[UR8][R86.64], !P3 ;  /* 0x4c00c00056fb7fae */ /* 0x010fe2000d921848 */
[----:B------:R-:W-:-:S03]  /*1e130*/  VIADD R0, R25, 0xffffff41 ;  /* 0xffffff4119007836 */ /* 0x000fc60000000000 */
[----:B------:R-:W-:Y:S04]  /*1e140*/  LDGSTS.E [R251+0x50000], desc[UR8][R194.64], !P4 ;  /* 0x50000000c2fb7fae */ /* 0x000fe8000e121848 */
[----:B------:R-:W4:Y:S01]  /*1e150*/  LDL.64 R86, [R1+0x878] ;  /* 0x0008780001567983 */ /* 0x000f220000100a00 */
[----:B------:R-:W-:Y:S01]  /*1e160*/  ISETP.GE.U32.AND P0, PT, R0, 0x7ffffec2, PT ;  /* 0x7ffffec20000780c */ /* 0x000fe20003f06070 */
[----:B------:R-:W-:Y:S02]  /*1e170*/  VIADD R0, R27, 0xffffff40 ;  /* 0xffffff401b007836 */ /* 0x000fe40000000000 */
[----:B------:R-:W-:Y:S03]  /*1e180*/  LDGSTS.E [R251+0x54000], desc[UR8][R192.64], !P4 ;  /* 0x54000000c0fb7fae */ /* 0x000fe6000e121848 */
[----:B------:R-:W-:Y:S01]  /*1e190*/  ISETP.GE.U32.AND P1, PT, R0, 0x7ffffec1, PT ;  /* 0x7ffffec10000780c */ /* 0x000fe20003f26070 */
[----:B-1----:R-:W-:Y:S01]  /*1e1a0*/  VIADD R0, R24, 0xffffff23 ;  /* 0xffffff2318007836 */ /* 0x002fe20000000000 */
[----:B------:R-:W-:Y:S01]  /*1e1b0*/  LDGSTS.E [R251+0x58000], desc[UR8][R190.64], !P4 ;  /* 0x58000000befb7fae */ /* 0x000fe2000e121848 */
[----:B------:R-:W1:Y:S03]  /*1e1c0*/  LDC R24, c[0x0][0x230] ;  /* 0x00008c00ff187b82 */ /* 0x000e660000000800 */
[----:B------:R-:W-:Y:S01]  /*1e1d0*/  ISETP.GE.U32.AND P2, PT, R0, 0x7ffffea4, PT ;  /* 0x7ffffea40000780c */ /* 0x000fe20003f46070 */
[----:B------:R-:W-:Y:S01]  /*1e1e0*/  LDGSTS.E [R251+0x5c000], desc[UR8][R188.64], !P4 ;  /* 0x5c000000bcfb7fae */ /* 0x000fe2000e121848 */
[----:B------:R-:W-:-:S03]  /*1e1f0*/  IADD3 R0, R2, -0xde, RZ ;  /* 0xffffff2202007810 */ /* 0x000fc60007ffe0ff */
[----:B------:R-:W-:Y:S01]  /*1e200*/  LDGSTS.E [R251+0x50004], desc[UR8][R186.64], !P5 ;  /* 0x50004000bafb7fae */ /* 0x000fe2000e921848 */
[----:B------:R-:W-:Y:S01]  /*1e210*/  ISETP.GE.U32.AND P3, PT, R0, 0x7ffffea3, PT ;  /* 0x7ffffea30000780c */ /* 0x000fe20003f66070 */
[----:B------:R-:W-:Y:S02]  /*1e220*/  VIADD R0, R21, 0xffffff21 ;  /* 0xffffff2115007836 */ /* 0x000fe40000000000 */
[----:B------:R-:W-:Y:S03]  /*1e230*/  LDGSTS.E [R251+0x54004], desc[UR8][R184.64], !P5 ;  /* 0x54004000b8fb7fae */ /* 0x000fe6000e921848 */
[----:B------:R-:W-:Y:S01]  /*1e240*/  ISETP.GE.U32.AND P4, PT, R0, 0x7ffffea2, PT ;  /* 0x7ffffea20000780c */ /* 0x000fe20003f86070 */
[----:B------:R-:W-:Y:S01]  /*1e250*/  VIADD R0, R20, 0xffffff20 ;  /* 0xffffff2014007836 */ /* 0x000fe20000000000 */
[----:B------:R-:W-:Y:S04]  /*1e260*/  LDGSTS.E [R251+0x58004], desc[UR8][R182.64], !P5 ;  /* 0x58004000b6fb7fae */ /* 0x000fe8000e921848 */
[----:B------:R-:W-:Y:S01]  /*1e270*/  LDGSTS.E [R251+0x5c004], desc[UR8][R166.64], !P5 ;  /* 0x5c004000a6fb7fae */ /* 0x000fe2000e921848 */
[----:B------:R-:W-:-:S03]  /*1e280*/  ISETP.GE.U32.AND P5, PT, R0, 0x7ffffea1, PT ;  /* 0x7ffffea10000780c */ /* 0x000fc60003fa6070 */
[----:B------:R-:W-:Y:S04]  /*1e290*/  LDGSTS.E [R251+0x50008], desc[UR8][R150.64], !P0 ;  /* 0x5000800096fb7fae */ /* 0x000fe8000c121848 */
[----:B------:R-:W4:Y:S01]  /*1e2a0*/  LDL.64 R182, [R1+0x870] ;  /* 0x0008700001b67983 */ /* 0x000f220000100a00 */
[----:B------:R-:W-:-:S03]  /*1e2b0*/  VIADD R0, R7, 0xffffff03 ;  /* 0xffffff0307007836 */ /* 0x000fc60000000000 */
[----:B------:R-:W-:Y:S04]  /*1e2c0*/  LDGSTS.E [R251+0x54008], desc[UR8][R134.64], !P0 ;  /* 0x5400800086fb7fae */ /* 0x000fe8000c121848 */
[----:B------:R-:W4:Y:S01]  /*1e2d0*/  LDL.64 R166, [R1+0x14c8] ;  /* 0x0014c80001a67983 */ /* 0x000f220000100a00 */
[----:B------:R-:W-:-:S03]  /*1e2e0*/  IMAD.U32 R7, RZ, RZ, UR12 ;  /* 0x0000000cff077e24 */ /* 0x000fc6000f8e00ff */
[----:B------:R-:W-:Y:S04]  /*1e2f0*/  LDGSTS.E [R251+0x58008], desc[UR8][R106.64], !P0 ;  /* 0x580080006afb7fae */ /* 0x000fe8000c121848 */
[----:B------:R-:W4:Y:S04]  /*1e300*/  LDL.64 R150, [R1+0x14d0] ;  /* 0x0014d00001967983 */ /* 0x000f280000100a00 */
[----:B------:R-:W-:Y:S04]  /*1e310*/  LDGSTS.E [R251+0x5c008], desc[UR8][R102.64], !P0 ;  /* 0x5c00800066fb7fae */ /* 0x000fe8000c121848 */
[----:B------:R-:W4:Y:S04]  /*1e320*/  LDL.64 R106, [R1+0x14d8] ;  /* 0x0014d800016a7983 */ /* 0x000f280000100a00 */
[----:B------:R-:W4:Y:S04]  /*1e330*/  LDL.64 R188, [R1+0x14e8] ;  /* 0x0014e80001bc7983 */ /* 0x000f280000100a00 */
[----:B------:R-:W4:Y:S04]  /*1e340*/  LDL.64 R102, [R1+0x14e0] ;  /* 0x0014e00001667983 */ /* 0x000f280000100a00 */
[----:B------:R-:W4:Y:S04]  /*1e350*/  LDL.64 R186, [R1+0x14f0] ;  /* 0x0014f00001ba7983 */ /* 0x000f280000100a00 */
[----:B------:R4:W-:Y:S04]  /*1e360*/  STL [R1+0x187c], R7 ;  /* 0x00187c0701007387 */ /* 0x0009e80000100800 */
        /* <DEDUP_REMOVED lines=11> */
[----:B------:R-:W4:Y:S01]  /*1e420*/  LDL.64 R190, [R1+0x1c58] ;  /* 0x001c580001be7983 */ /* 0x000f220000100a00 */
[----:B------:R-:W-:Y:S01]  /*1e430*/  UISETP.GT.AND UP0, UPT, UR6, 0xff, UPT ;  /* 0x000000ff0600788c */ /* 0x000fe2000bf04270 */
[----:B------:R-:W-:-:S02]  /*1e440*/  ISETP.GE.U32.AND P0, PT, R0, 0x7ffffe84, PT ;  /* 0x7ffffe840000780c */ /* 0x000fc40003f06070 */
[----:B--2---:R-:W-:Y:S01]  /*1e450*/  LDGSTS.E [R251+0x5000c], desc[UR8][R120.64], !P1 ;  /* 0x5000c00078fb7fae */ /* 0x004fe2000c921848 */
[----:B------:R-:W-:Y:S01]  /*1e460*/  IADD3 R6, R6, -0xfe, RZ ;  /* 0xffffff0206067810 */ /* 0x000fe20007ffe0ff */
[----:B-1----:R-:W-:Y:S02]  /*1e470*/  VIADD R2, R24, 0xffffff01 ;  /* 0xffffff0118027836 */ /* 0x002fe40000000000 */
[----:B------:R-:W2:Y:S04]  /*1e480*/  LDL.64 R234, [R1+0x18c8] ;  /* 0x0018c80001ea7983 */ /* 0x000ea80000100a00 */
[----:B------:R-:W2:Y:S04]  /*1e490*/  LDL.64 R248, [R1+0x18f8] ;  /* 0x0018f80001f87983 */ /* 0x000ea80000100a00 */
[----:B------:R-:W2:Y:S04]  /*1e4a0*/  LDL.64 R120, [R1+0x1508] ;  /* 0x0015080001787983 */ /* 0x000ea80000100a00 */
[----:B------:R-:W2:Y:S04]  /*1e4b0*/  LDL.64 R244, [R1+0x18f0] ;  /* 0x0018f00001f47983 */ /* 0x000ea80000100a00 */
[----:B------:R-:W2:Y:S04]  /*1e4c0*/  LDL.64 R242, [R1+0x18e8] ;  /* 0x0018e80001f27983 */ /* 0x000ea80000100a00 */
[----:B---3--:R-:W-:Y:S04]  /*1e4d0*/  LDGSTS.E [R251+0x5400c], desc[UR8][R88.64], !P1 ;  /* 0x5400c00058fb7fae */ /* 0x008fe8000c921848 */
[----:B------:R-:W3:Y:S04]  /*1e4e0*/  LDL.64 R240, [R1+0x18e0] ;  /* 0x0018e00001f07983 */ /* 0x000ee80000100a00 */
[----:B------:R-:W3:Y:S04]  /*1e4f0*/  LDL.64 R232, [R1+0x18c0] ;  /* 0x0018c00001e87983 */ /* 0x000ee80000100a00 */
[----:B------:R-:W3:Y:S04]  /*1e500*/  LDL.64 R88, [R1+0x1510] ;  /* 0x0015100001587983 */ /* 0x000ee80000100a00 */
[----:B----4-:R-:W-:Y:S04]  /*1e510*/  LDGSTS.E [R251+0x5800c], desc[UR8][R86.64], !P1 ;  /* 0x5800c00056fb7fae */ /* 0x010fe8000c921848 */
[----:B------:R-:W4:Y:S04]  /*1e520*/  LDL.64 R230, [R1+0x18b8] ;  /* 0x0018b80001e67983 */ /* 0x000f280000100a00 */
[----:B------:R-:W4:Y:S04]  /*1e530*/  LDL.64 R228, [R1+0x18b0] ;  /* 0x0018b00001e47983 */ /* 0x000f280000100a00 */
[----:B------:R-:W4:Y:S04]  /*1e540*/  LDL.64 R86, [R1+0x1518] ;  /* 0x0015180001567983 */ /* 0x000f280000100a00 */
[----:B------:R-:W4:Y:S04]  /*1e550*/  LDL.64 R226, [R1+0x18a8] ;  /* 0x0018a80001e27983 */ /* 0x000f280000100a00 */
[----:B------:R-:W4:Y:S04]  /*1e560*/  LDL.64 R20, [R1+0x18a0] ;  /* 0x0018a00001147983 */ /* 0x000f280000100a00 */
        /* <DEDUP_REMOVED lines=14> */
[----:B------:R-:W4:Y:S04]  /*1e650*/  LDL.64 R188, [R1+0x1c50] ;  /* 0x001c500001bc7983 */ /* 0x000f280000100a00 */
[----:B------:R-:W4:Y:S04]  /*1e660*/  LDL.64 R186, [R1+0x1c48] ;  /* 0x001c480001ba7983 */ /* 0x000f280000100a00 */
[----:B------:R-:W4:Y:S01]  /*1e670*/  LDL.64 R134, [R1+0x1c88] ;  /* 0x001c880001867983 */ /* 0x000f220000100a00 */
[----:B------:R-:W-:-:S02]  /*1e680*/  ISETP.GE.U32.AND P2, PT, R6, 0x7ffffe83, PT ;  /* 0x7ffffe830600780c */ /* 0x000fc40003f46070 */
[----:B------:R-:W-:Y:S01]  /*1e690*/  PLOP3.LUT P1, PT, PT, PT, UP0, 0x80, 0x0 ;  /* 0x000000000000781c */ /* 0x000fe20003f2f008 */
[----:B------:R-:W4:Y:S04]  /*1e6a0*/  LDL.64 R184, [R1+0x1c40] ;  /* 0x001c400001b87983 */ /* 0x000f280000100a00 */
[----:B--2---:R-:W-:Y:S01]  /*1e6b0*/  LDGSTS.E [R251+0x60008], desc[UR8][R120.64], !P4 ;  /* 0x6000800078fb7fae */ /* 0x004fe2000e121848 */
[----:B------:R-:W-:-:S03]  /*1e6c0*/  SEL R0, RZ, 0x4, P6 ;  /* 0x00000004ff007807 */ /* 0x000fc60003000000 */
[----:B------:R-:W2:Y:S04]  /*1e6d0*/  LDL.64 R6, [R1+0x1880] ;  /* 0x0018800001067983 */ /* 0x000ea80000100a00 */
[----:B------:R-:W2:Y:S04]  /*1e6e0*/  LDL.64 R120, [R1+0x1c80] ;  /* 0x001c800001787983 */ /* 0x000ea80000100a00 */
[----:B---3--:R-:W-:Y:S04]  /*1e6f0*/  LDGSTS.E [R251+0x64008], desc[UR8][R88.64], !P4 ;  /* 0x6400800058fb7fae */ /* 0x008fe8000e121848 */
[----:B------:R-:W3:Y:S04]  /*1e700*/  LDL.64 R88, [R1+0x1c78] ;  /* 0x001c780001587983 */ /* 0x000ee80000100a00 */
[----:B----4-:R-:W-:Y:S04]  /*1e710*/  LDGSTS.E [R251+0x68008], desc[UR8][R86.64], !P4 ;  /* 0x6800800056fb7fae */ /* 0x010fe8000e121848 */
[----:B------:R-:W4:Y:S01]  /*1e720*/  LDL.64 R86, [R1+0x1c70] ;  /* 0x001c700001567983 */ /* 0x000f220000100a00 */
[----:B------:R-:W-:Y:S01]  /*1e730*/  UISETP.GE.U32.AND UP0, UPT, UR12, 0x7ffffe81, UPT ;  /* 0x7ffffe810c00788c */ /* 0x000fe2000bf06070 */
[----:B------:R-:W-:-:S02]  /*1e740*/  ISETP.GE.U32.AND P6, PT, R2, 0x7ffffe82, PT ;  /* 0x7ffffe820200780c */ /* 0x000fc40003fc6070 */
[----:B------:R-:W-:-:S03]  /*1e750*/  SEL R0, R0, RZ, P1 ;  /* 0x000000ff00007207 */ /* 0x000fc60000800000 */
[----:B------:R-:W-:Y:S02]  /*1e760*/  PLOP3.LUT P1, PT, PT, PT, UP0, 0x80, 0x0 ;  /* 0x000000000000781c */ /* 0x000fe40003f2f008 */
[----:B------:R-:W-:Y:S01]  /*1e770*/  PLOP3.LUT P3, PT, PT, PT, UP0, 0x80, 0x0 ;  /* 0x000000000000781c */ /* 0x000fe20003f6f008 */
[----:B------:R-:W-:Y:S01]  /*1e780*/  LDGSTS.E [R251+0x6c008], desc[UR8][R182.64], !P4 ;  /* 0x6c008000b6fb7fae */ /* 0x000fe2000e121848 */
[----:B------:R-:W-:-:S03]  /*1e790*/  PLOP3.LUT P4, PT, PT, PT, UP0, 0x80, 0x0 ;  /* 0x000000000000781c */ /* 0x000fc60003f8f008 */
[----:B------:R-:W-:Y:S04]  /*1e7a0*/  LDGSTS.E [R251+0x6000c], desc[UR8][R166.64], !P5 ;  /* 0x6000c000a6fb7fae */ /* 0x000fe8000e921848 */
[----:B------:R-:W4:Y:S04]  /*1e7b0*/  LDL.64 R182, [R1+0x1c00] ;  /* 0x001c000001b67983 */ /* 0x000f280000100a00 */
[----:B------:R-:W-:Y:S04]  /*1e7c0*/  LDGSTS.E [R251+0x6400c], desc[UR8][R150.64], !P5 ;  /* 0x6400c00096fb7fae */ /* 0x000fe8000e921848 */
[----:B------:R-:W4:Y:S04]  /*1e7d0*/  LDL.64 R166, [R1+0x1bc0] ;  /* 0x001bc00001a67983 */ /* 0x000f280000100a00 */
[----:B------:R-:W-:Y:S04]  /*1e7e0*/  LDGSTS.E [R251+0x6800c], desc[UR8][R106.64], !P5 ;  /* 0x6800c0006afb7fae */ /* 0x000fe8000e921848 */
[----:B------:R-:W4:Y:S04]  /*1e7f0*/  LDL.64 R150, [R1+0x1b80] ;  /* 0x001b800001967983 */ /* 0x000f280000100a00 */
[----:B------:R-:W-:Y:S01]  /*1e800*/  LDGSTS.E [R251+0x6c00c], desc[UR8][R102.64], !P5 ;  /* 0x6c00c00066fb7fae */ /* 0x000fe2000e921848 */
[----:B------:R-:W-:-:S03]  /*1e810*/  PLOP3.LUT P5, PT, PT, PT, UP0, 0x80, 0x0 ;  /* 0x000000000000781c */ /* 0x000fc60003faf008 */
[----:B------:R-:W-:Y:S04]  /*1e820*/  LDGSTS.E [R251+0x70000], desc[UR8][R208.64], !P0 ;  /* 0x70000000d0fb7fae */ /* 0x000fe8000c121848 */
[----:B------:R-:W-:Y:S04]  /*1e830*/  LDGSTS.E [R251+0x74000], desc[UR8][R206.64], !P0 ;  /* 0x74000000cefb7fae */ /* 0x000fe8000c121848 */
        /* <DEDUP_REMOVED lines=12> */
[----:B------:R-:W3:Y:S04]  /*1e900*/  LDL.64 R88, [R1+0x1bb8] ;  /* 0x001bb80001587983 */ /* 0x000ee80000100a00 */
[----:B----4-:R-:W-:Y:S04]  /*1e910*/  LDGSTS.E [R251+0x78008], desc[UR8][R86.64], !P6 ;  /* 0x7800800056fb7fae */ /* 0x010fe8000f121848 */
[----:B------:R-:W-:Y:S04]  /*1e920*/  LDGSTS.E [R251+0x7c008], desc[UR8][R194.64], !P6 ;  /* 0x7c008000c2fb7fae */ /* 0x000fe8000f121848 */
[----:B------:R-:W-:Y:S04]  /*1e930*/  LDGSTS.E [R251+0x7000c], desc[UR8][R192.64], !P1 ;  /* 0x7000c000c0fb7fae */ /* 0x000fe8000c921848 */
[----:B------:R-:W-:Y:S04]  /*1e940*/  LDGSTS.E [R251+0x7400c], desc[UR8][R190.64], !P3 ;  /* 0x7400c000befb7fae */ /* 0x000fe8000d921848 */
[----:B------:R-:W-:Y:S04]  /*1e950*/  LDGSTS.E [R251+0x7800c], desc[UR8][R188.64], !P4 ;  /* 0x7800c000bcfb7fae */ /* 0x000fe8000e121848 */
[----:B------:R-:W-:Y:S04]  /*1e960*/  LDGSTS.E [R251+0x7c00c], desc[UR8][R186.64], !P5 ;  /* 0x7c00c000bafb7fae */ /* 0x000fe8000e921848 */
[----:B------:R-:W4:Y:S01]  /*1e970*/  LDL.64 R86, [R1+0x1b78] ;  /* 0x001b780001567983 */ /* 0x000f220000100a00 */
[----:B------:R-:W-:-:S03]  /*1e980*/  ISETP.NE.U32.AND P0, PT, R0, RZ, PT ;  /* 0x000000ff0000720c */ /* 0x000fc60003f05070 */
[----:B------:R-:W0:Y:S04]  /*1e990*/  LDGDEPBAR ;  /* 0x00000000000079af */ /* 0x000e280000000000 */
[----:B------:R-:W2:Y:S06]  /*1e9a0*/  LDL.64 R250, [R1+0x1900] ;  /* 0x0019000001fa7983 */ /* 0x000eac0000100a00 */
        /* <DEDUP_REMOVED lines=11> */
[----:B------:R-:W-:Y:S04]  /*1ea60*/  LDGSTS.E [R19+-0x2d400], desc[UR8][R168.64], P0 ;  /* 0xd2c00000a8137fae */ /* 0x000fe80008121848 */
[----:B------:R-:W-:Y:S04]  /*1ea70*/  LDGSTS.E [R19+-0x2d000], desc[UR8][R136.64], P0 ;  /* 0xd300000088137fae */ /* 0x000fe80008121848 */
[----:B------:R-:W4:Y:S04]  /*1ea80*/  LDL.64 R106, [R1+0x1c30] ;  /* 0x001c3000016a7983 */ /* 0x000f280000100a00 */
[----:B------:R-:W4:Y:S04]  /*1ea90*/  LDL.64 R104, [R1+0x1bf0] ;  /* 0x001bf00001687983 */ /* 0x000f280000100a00 */
[----:B------:R-:W4:Y:S04]  /*1eaa0*/  LDL.64 R102, [R1+0x1bb0] ;  /* 0x001bb00001667983 */ /* 0x000f280000100a00 */
[----:B------:R-:W4:Y:S04]  /*1eab0*/  LDL.64 R74, [R1+0x1b70] ;  /* 0x001b7000014a7983 */ /* 0x000f280000100a00 */
[----:B------:R-:W4:Y:S04]  /*1eac0*/  LDL.LU.64 R10, [R1+0x1d70] ;  /* 0x001d7000010a7983 */ /* 0x000f280000300a00 */
[----:B------:R-:W4:Y:S04]  /*1ead0*/  LDL.LU.64 R4, [R1+0x1d68] ;  /* 0x001d680001047983 */ /* 0x000f280000300a00 */
[----:B--2---:R-:W-:Y:S04]  /*1eae0*/  LDGSTS.E [R19+-0x2cc00], desc[UR8][R250.64], P0 ;  /* 0xd3400000fa137fae */ /* 0x004fe80008121848 */
[----:B------:R-:W-:Y:S04]  /*1eaf0*/  LDGSTS.E [R19+-0x2c800], desc[UR8][R234.64], P0 ;  /* 0xd3800000ea137fae */ /* 0x000fe80008121848 */
[----:B------:R-:W-:Y:S04]  /*1eb00*/  LDGSTS.E [R19+-0x2c400], desc[UR8][R218.64], P0 ;  /* 0xd3c00000da137fae */ /* 0x000fe80008121848 */
[----:B------:R-:W-:Y:S04]  /*1eb10*/  LDGSTS.E [R13+-0x2ff80], desc[UR8][R134.64], P0 ;  /* 0xd0080000860d7fae */ /* 0x000fe80008121848 */
[----:B------:R-:W-:Y:S04]  /*1eb20*/  LDGSTS.E [R13+-0x2fb80], desc[UR8][R120.64], P0 ;  /* 0xd0480000780d7fae */ /* 0x000fe80008121848 */
[----:B---3--:R-:W-:Y:S04]  /*1eb30*/  LDGSTS.E [R13+-0x2f780], desc[UR8][R88.64], P0 ;  /* 0xd0880000580d7fae */ /* 0x008fe80008121848 */
[----:B----4-:R-:W-:Y:S04]  /*1eb40*/  LDGSTS.E [R13+-0x2f380], desc[UR8][R86.64], P0 ;  /* 0xd0c80000560d7fae */ /* 0x010fe80008121848 */
[----:B------:R-:W-:Y:S04]  /*1eb50*/  LDGSTS.E [R13+-0x2ef80], desc[UR8][R16.64], P0 ;  /* 0xd1080000100d7fae */ /* 0x000fe80008121848 */
[----:B------:R-:W-:Y:S04]  /*1eb60*/  LDGSTS.E [R13+-0x2eb80], desc[UR8][R14.64], P0 ;  /* 0xd14800000e0d7fae */ /* 0x000fe80008121848 */
[----:B------:R-:W-:Y:S04]  /*1eb70*/  LDGSTS.E [R13+-0x2e780], desc[UR8][R64.64], P0 ;  /* 0xd1880000400d7fae */ /* 0x000fe80008121848 */
[----:B------:R-:W2:Y:S04]  /*1eb80*/  LDL.LU.64 R16, [R1+0x1d60] ;  /* 0x001d600001107983 */ /* 0x000ea80000300a00 */
[----:B------:R-:W3:Y:S04]  /*1eb90*/  LDL.LU.64 R14, [R1+0x1d58] ;  /* 0x001d5800010e7983 */ /* 0x000ee80000300a00 */
[----:B------:R-:W4:Y:S04]  /*1eba0*/  LDL.64 R88, [R1+0x1c28] ;  /* 0x001c280001587983 */ /* 0x000f280000100a00 */
[----:B------:R-:W2:Y:S04]  /*1ebb0*/  LDL.64 R86, [R1+0x1be8] ;  /* 0x001be80001567983 */ /* 0x000ea80000100a00 */
[----:B------:R-:W2:Y:S04]  /*1ebc0*/  LDL.64 R64, [R1+0x1ba8] ;  /* 0x001ba80001407983 */ /* 0x000ea80000100a00 */
[----:B------:R-:W-:Y:S04]  /*1ebd0*/  LDGSTS.E [R13+-0x2e380], desc[UR8][R8.64], P0 ;  /* 0xd1c80000080d7fae */ /* 0x000fe80008121848 */
[----:B------:R-:W-:Y:S04]  /*1ebe0*/  LDGSTS.E [R13+-0x2df80], desc[UR8][R122.64], P0 ;  /* 0xd20800007a0d7fae */ /* 0x000fe80008121848 */
[----:B------:R-:W-:Y:S04]  /*1ebf0*/  LDGSTS.E [R13+-0x2db80], desc[UR8][R138.64], P0 ;  /* 0xd24800008a0d7fae */ /* 0x000fe80008121848 */
[----:B------:R1:W-:Y:S04]  /*1ec00*/  LDGSTS.E [R13+-0x2d780], desc[UR8][R154.64], P0 ;  /* 0xd28800009a0d7fae */ /* 0x0003e80008121848 */
[----:B------:R-:W-:Y:S04]  /*1ec10*/  LDGSTS.E [R13+-0x2d380], desc[UR8][R170.64], P0 ;  /* 0xd2c80000aa0d7fae */ /* 0x000fe80008121848 */
[----:B------:R-:W-:Y:S04]  /*1ec20*/  LDGSTS.E [R13+-0x2cf80], desc[UR8][R118.64], P0 ;  /* 0xd3080000760d7fae */ /* 0x000fe80008121848 */
[----:B------:R-:W-:Y:S04]  /*1ec30*/  LDGSTS.E [R13+-0x2cb80], desc[UR8][R248.64], P0 ;  /* 0xd3480000f80d7fae */ /* 0x000fe80008121848 */
[----:B------:R-:W-:Y:S04]  /*1ec40*/  LDGSTS.E [R13+-0x2c780], desc[UR8][R232.64], P0 ;  /* 0xd3880000e80d7fae */ /* 0x000fe80008121848 */
[----:B------:R-:W-:Y:S04]  /*1ec50*/  LDGSTS.E [R13+-0x2c380], desc[UR8][R216.64], P0 ;  /* 0xd3c80000d80d7fae */ /* 0x000fe80008121848 */
[----:B------:R-:W2:Y:S04]  /*1ec60*/  LDL.LU.64 R8, [R1+0x1d50] ;  /* 0x001d500001087983 */ /* 0x000ea80000300a00 */
[----:B---3--:R-:W-:Y:S04]  /*1ec70*/  LDGSTS.E [R14+-0x2ff00], desc[UR8][R106.64], P0 ;  /* 0xd01000006a0e7fae */ /* 0x008fe80008121848 */
        /* <DEDUP_REMOVED lines=15> */
[----:B----4-:R-:W-:Y:S04]  /*1ed70*/  LDGSTS.E [R15+-0x2fe80], desc[UR8][R88.64], P0 ;  /* 0xd0180000580f7fae */ /* 0x010fe80008121848 */
[----:B--2---:R-:W-:Y:S04]  /*1ed80*/  LDGSTS.E [R15+-0x2fa80], desc[UR8][R86.64], P0 ;  /* 0xd0580000560f7fae */ /* 0x004fe80008121848 */
[----:B------:R-:W-:Y:S04]  /*1ed90*/  LDGSTS.E [R15+-0x2f680], desc[UR8][R64.64], P0 ;  /* 0xd0980000400f7fae */ /* 0x000fe80008121848 */
[----:B------:R-:W2:Y:S04]  /*1eda0*/  LDL.64 R76, [R1+0x1c20] ;  /* 0x001c2000014c7983 */ /* 0x000ea80000100a00 */
[----:B------:R-:W4:Y:S04]  /*1edb0*/  LDL.64 R74, [R1+0x1be0] ;  /* 0x001be000014a7983 */ /* 0x000f280000100a00 */
[----:B------:R-:W3:Y:S04]  /*1edc0*/  LDL.64 R54, [R1+0x1ba0] ;  /* 0x001ba00001367983 */ /* 0x000ee80000100a00 */
[----:B------:R-:W-:Y:S04]  /*1edd0*/  LDGSTS.E [R15+-0x2f280], desc[UR8][R16.64], P0 ;  /* 0xd0d80000100f7fae */ /* 0x000fe80008121848 */
[----:B------:R-:W-:Y:S04]  /*1ede0*/  LDGSTS.E [R15+-0x2ee80], desc[UR8][R62.64], P0 ;  /* 0xd11800003e0f7fae */ /* 0x000fe80008121848 */
[----:B------:R-:W-:Y:S04]  /*1edf0*/  LDGSTS.E [R15+-0x2ea80], desc[UR8][R60.64], P0 ;  /* 0xd15800003c0f7fae */ /* 0x000fe80008121848 */
[----:B------:R-:W2:Y:S04]  /*1ee00*/  LDL.LU.64 R16, [R1+0x1d48] ;  /* 0x001d480001107983 */ /* 0x000ea80000300a00 */
[----:B------:R-:W3:Y:S04]  /*1ee10*/  LDL.64 R64, [R1+0x1c18] ;  /* 0x001c180001407983 */ /* 0x000ee80000100a00 */
[----:B------:R-:W-:Y:S04]  /*1ee20*/  LDGSTS.E [R15+-0x2e680], desc[UR8][R94.64], P0 ;  /* 0xd19800005e0f7fae */ /* 0x000fe80008121848 */
[----:B------:R-:W3:Y:S04]  /*1ee30*/  LDL.64 R62, [R1+0x1bd8] ;  /* 0x001bd800013e7983 */ /* 0x000ee80000100a00 */
[----:B------:R-:W-:Y:S04]  /*1ee40*/  LDGSTS.E [R15+-0x2e280], desc[UR8][R110.64], P0 ;  /* 0xd1d800006e0f7fae */ /* 0x000fe80008121848 */
[----:B------:R-:W3:Y:S04]  /*1ee50*/  LDL.64 R60, [R1+0x1b98] ;  /* 0x001b9800013c7983 */ /* 0x000ee80000100a00 */
        /* <DEDUP_REMOVED lines=8> */
[----:B------:R-:W3:Y:S04]  /*1eee0*/  LDL.64 R14, [R1+0x1888] ;  /* 0x00188800010e7983 */ /* 0x000ee80000100a00 */
[----:B--2---:R-:W-:Y:S04]  /*1eef0*/  LDGSTS.E [R16+-0x2fe00], desc[UR8][R76.64], P0 ;  /* 0xd02000004c107fae */ /* 0x004fe80008121848 */
[----:B----4-:R-:W-:Y:S04]  /*1ef00*/  LDGSTS.E [R16+-0x2fa00], desc[UR8][R74.64], P0 ;  /* 0xd06000004a107fae */ /* 0x010fe80008121848 */
[----:B---3--:R-:W-:Y:S04]  /*1ef10*/  LDGSTS.E [R16+-0x2f600], desc[UR8][R54.64], P0 ;  /* 0xd0a0000036107fae */ /* 0x008fe80008121848 */
[----:B------:R-:W-:Y:S04]  /*1ef20*/  LDGSTS.E [R16+-0x2f200], desc[UR8][R4.64], P0 ;  /* 0xd0e0000004107fae */ /* 0x000fe80008121848 */
[----:B------:R-:W-:Y:S04]  /*1ef30*/  LDGSTS.E [R16+-0x2ee00], desc[UR8][R50.64], P0 ;  /* 0xd120000032107fae */ /* 0x000fe80008121848 */
[----:B------:R-:W-:Y:S04]  /*1ef40*/  LDGSTS.E [R16+-0x2ea00], desc[UR8][R80.64], P0 ;  /* 0xd160000050107fae */ /* 0x000fe80008121848 */
[----:B------:R-:W2:Y:S04]  /*1ef50*/  LDL.LU.64 R4, [R1+0x1d40] ;  /* 0x001d400001047983 */ /* 0x000ea80000300a00 */
[----:B------:R-:W3:Y:S04]  /*1ef60*/  LDL.64 R54, [R1+0x1c10] ;  /* 0x001c100001367983 */ /* 0x000ee80000100a00 */
[----:B------:R-:W4:Y:S04]  /*1ef70*/  LDL.64 R50, [R1+0x1bd0] ;  /* 0x001bd00001327983 */ /* 0x000f280000100a00 */
        /* <DEDUP_REMOVED lines=24> */
[----:B------:R-:W2:Y:S04]  /*1f100*/  LDL.64 R238, [R1+0x18d8] ;  /* 0x0018d80001ee7983 */ /* 0x000ea80000100a00 */
[----:B------:R-:W-:Y:S04]  /*1f110*/  LDGSTS.E [R17+-0x2c580], desc[UR8][R224.64], P0 ;  /* 0xd3a80000e0117fae */ /* 0x000fe80008121848 */
[----:B------:R-:W-:Y:S04]  /*1f120*/  LDGSTS.E [R17+-0x2c180], desc[UR8][R56.64], P0 ;  /* 0xd3e8000038117fae */ /* 0x000fe80008121848 */
[----:B------:R-:W2:Y:S04]  /*1f130*/  LDL.LU.64 R10, [R1+0x1d38] ;  /* 0x001d3800010a7983 */ /* 0x000ea80000300a00 */
[----:B------:R-:W2:Y:S04]  /*1f140*/  LDL.64 R236, [R1+0x18d0] ;  /* 0x0018d00001ec7983 */ /* 0x000ea80000100a00 */
[----:B------:R-:W2:Y:S04]  /*1f150*/  LDL.64 R16, [R1+0x1908] ;  /* 0x0019080001107983 */ /* 0x000ea80000100a00 */
[----:B---3--:R-:W-:Y:S04]  /*1f160*/  LDGSTS.E [R18+-0x2fd00], desc[UR8][R54.64], P0 ;  /* 0xd030000036127fae */ /* 0x008fe80008121848 */
[----:B----4-:R-:W-:Y:S04]  /*1f170*/  LDGSTS.E [R18+-0x2f900], desc[UR8][R50.64], P0 ;  /* 0xd070000032127fae */ /* 0x010fe80008121848 */
[----:B--2---:R-:W-:Y:S04]  /*1f180*/  LDGSTS.E [R18+-0x2f500], desc[UR8][R4.64], P0 ;  /* 0xd0b0000004127fae */ /* 0x004fe80008121848 */
[----:B------:R-:W-:Y:S04]  /*1f190*/  LDGSTS.E [R18+-0x2f100], desc[UR8][R52.64], P0 ;  /* 0xd0f0000034127fae */ /* 0x000fe80008121848 */
[----:B------:R-:W-:Y:S04]  /*1f1a0*/  LDGSTS.E [R18+-0x2ed00], desc[UR8][R68.64], P0 ;  /* 0xd130000044127fae */ /* 0x000fe80008121848 */
[----:B------:R-:W2:Y:S04]  /*1f1b0*/  LDL.LU.64 R4, [R1+0x1d30] ;  /* 0x001d300001047983 */ /* 0x000ea80000300a00 */
[----:B------:R-:W-:Y:S04]  /*1f1c0*/  LDGSTS.E [R18+-0x2e900], desc[UR8][R84.64], P0 ;  /* 0xd170000054127fae */ /* 0x000fe80008121848 */
[----:B------:R-:W-:Y:S04]  /*1f1d0*/  LDGSTS.E [R18+-0x2e500], desc[UR8][R100.64], P0 ;  /* 0xd1b0000064127fae */ /* 0x000fe80008121848 */
[----:B------:R-:W-:Y:S04]  /*1f1e0*/  LDGSTS.E [R18+-0x2e100], desc[UR8][R116.64], P0 ;  /* 0xd1f0000074127fae */ /* 0x000fe80008121848 */
[----:B------:R-:W-:Y:S04]  /*1f1f0*/  LDGSTS.E [R18+-0x2dd00], desc[UR8][R132.64], P0 ;  /* 0xd230000084127fae */ /* 0x000fe80008121848 */
[----:B------:R-:W-:Y:S04]  /*1f200*/  LDGSTS.E [R18+-0x2d900], desc[UR8][R148.64], P0 ;  /* 0xd270000094127fae */ /* 0x000fe80008121848 */
[----:B------:R3:W-:Y:S04]  /*1f210*/  LDGSTS.E [R18+-0x2d500], desc[UR8][R164.64], P0 ;  /* 0xd2b00000a4127fae */ /* 0x0007e80008121848 */
[----:B------:R4:W-:Y:S04]  /*1f220*/  LDGSTS.E [R18+-0x2d100], desc[UR8][R180.64], P0 ;  /* 0xd2f00000b4127fae */ /* 0x0009e80008121848 */
[----:B------:R-:W-:Y:S04]  /*1f230*/  LDGSTS.E [R18+-0x2cd00], desc[UR8][R48.64], P0 ;  /* 0xd330000030127fae */ /* 0x000fe80008121848 */
[----:B------:R-:W-:Y:S04]  /*1f240*/  LDGSTS.E [R18+-0x2c900], desc[UR8][R238.64], P0 ;  /* 0xd3700000ee127fae */ /* 0x000fe80008121848 */
[----:B------:R-:W-:Y:S04]  /*1f250*/  LDGSTS.E [R18+-0x2c500], desc[UR8][R222.64], P0 ;  /* 0xd3b00000de127fae */ /* 0x000fe80008121848 */
[----:B------:R-:W-:Y:S04]  /*1f260*/  LDGSTS.E [R18+-0x2c100], desc[UR8][R14.64], P0 ;  /* 0xd3f000000e127fae */ /* 0x000fe80008121848 */
[----:B------:R-:W3:Y:S04]  /*1f270*/  LDL.64 R18, [R1+0x1948] ;  /* 0x0019480001127983 */ /* 0x000ee80000100a00 */
[----:B------:R1:W-:Y:S04]  /*1f280*/  STL [R1+0x400], RZ ;  /* 0x000400ff01007387 */ /* 0x0003e80000100800 */
[----:B------:R1:W-:Y:S04]  /*1f290*/  STL [R1+0x404], RZ ;  /* 0x000404ff01007387 */ /* 0x0003e80000100800 */
[----:B--2---:R-:W-:Y:S04]  /*1f2a0*/  LDGSTS.E [R12+-0x2fc80], desc[UR8][R4.64], P0 ;  /* 0xd0380000040c7fae */ /* 0x004fe80008121848 */
[----:B------:R-:W-:Y:S04]  /*1f2b0*/  LDGSTS.E [R12+-0x2f880], desc[UR8][R10.64], P0 ;  /* 0xd07800000a0c7fae */ /* 0x000fe80008121848 */
[----:B------:R-:W-:Y:S04]  /*1f2c0*/  LDGSTS.E [R12+-0x2f480], desc[UR8][R8.64], P0 ;  /* 0xd0b80000080c7fae */ /* 0x000fe80008121848 */
[----:B------:R-:W5:Y:S04]  /*1f2d0*/  LDL.LU.64 R4, [R1+0x1d28] ;  /* 0x001d280001047983 */ /* 0x000f680000300a00 */
[----:B------:R-:W5:Y:S04]  /*1f2e0*/  LDL.LU.64 R10, [R1+0x1d20] ;  /* 0x001d2000010a7983 */ /* 0x000f680000300a00 */
[----:B------:R-:W5:Y:S04]  /*1f2f0*/  LDL.LU.64 R8, [R1+0x1d18] ;  /* 0x001d180001087983 */ /* 0x000f680000300a00 */
[----:B------:R2:W-:Y:S04]  /*1f300*/  STL [R1+0x408], RZ ;  /* 0x000408ff01007387 */ /* 0x0005e80000100800 */
        /* <DEDUP_REMOVED lines=253> */
[----:B------:R2:W-:Y:S04]  /*202e0*/  STL [R1], RZ ;  /* 0x000000ff01007387 */ /* 0x0005e80000100800 */
        /* <DEDUP_REMOVED lines=54> */
[----:B------:R-:W-:Y:S04]  /*20650*/  LDGSTS.E [R12+-0x2f080], desc[UR8][R46.64], P0 ;  /* 0xd0f800002e0c7fae */ /* 0x000fe80008121848 */
        /* <DEDUP_REMOVED lines=13> */
[----:B------:R2:W-:Y:S04]  /*20730*/  LDGSTS.E [R12+-0x2d480], desc[UR8][R32.64], P0 ;  /* 0xd2b80000200c7fae */ /* 0x0005e80008121848 */
[----:B------:R1:W-:Y:S04]  /*20740*/  STL [R1+0xf8], RZ ;  /* 0x0000f8ff01007387 */ /* 0x0003e80000100800 */
[----:B---3--:R3:W-:Y:S04]  /*20750*/  LDGSTS.E [R12+-0x2d080], desc[UR8][R18.64], P0 ;  /* 0xd2f80000120c7fae */ /* 0x0087e80008121848 */
[----:B------:R3:W-:Y:S04]  /*20760*/  STL [R1+0xfc], RZ ;  /* 0x0000fcff01007387 */ /* 0x0007e80000100800 */
[----:B------:R3:W-:Y:S04]  /*20770*/  LDGSTS.E [R12+-0x2cc80], desc[UR8][R16.64], P0 ;  /* 0xd3380000100c7fae */ /* 0x0007e80008121848 */
[----:B------:R3:W-:Y:S04]  /*20780*/  LDGSTS.E [R12+-0x2c880], desc[UR8][R236.64], P0 ;  /* 0xd3780000ec0c7fae */ /* 0x0007e80008121848 */
[----:B------:R3:W-:Y:S04]  /*20790*/  LDGSTS.E [R12+-0x2c480], desc[UR8][R220.64], P0 ;  /* 0xd3b80000dc0c7fae */ /* 0x0007e80008121848 */
[----:B------:R3:W-:Y:S01]  /*207a0*/  LDGSTS.E [R12+-0x2c080], desc[UR8][R6.64], P0 ;  /* 0xd3f80000060c7fae */ /* 0x0007e20008121848 */
[----:B------:R-:W-:-:S03]  /*207b0*/  PLOP3.LUT P0, PT, PT, PT, UP1, 0x40, 0x0 ;  /* 0x000000000000781c */ /* 0x000fc60003f0e818 */
[----:B------:R-:W0:Y:S01]  /*207c0*/  LDGDEPBAR ;  /* 0x00000000000079af */ /* 0x000e220000000000 */
[----:B-1----:R-:W-:Y:S02]  /*207d0*/  CS2R R152, SRZ ;  /* 0x0000000000987805 */ /* 0x002fe4000001ff00 */
[----:B------:R-:W-:Y:S02]  /*207e0*/  CS2R R154, SRZ ;  /* 0x00000000009a7805 */ /* 0x000fe4000001ff00 */
[----:B------:R-:W-:Y:S02]  /*207f0*/  CS2R R156, SRZ ;  /* 0x00000000009c7805 */ /* 0x000fe4000001ff00 */
[----:B------:R-:W-:Y:S02]  /*20800*/  CS2R R158, SRZ ;  /* 0x00000000009e7805 */ /* 0x000fe4000001ff00 */
[----:B------:R-:W-:Y:S02]  /*20810*/  CS2R R160, SRZ ;  /* 0x0000000000a07805 */ /* 0x000fe4000001ff00 */
[----:B------:R-:W-:-:S02]  /*20820*/  CS2R R162, SRZ ;  /* 0x0000000000a27805 */ /* 0x000fc4000001ff00 */
[----:B------:R-:W-:Y:S02]  /*20830*/  CS2R R164, SRZ ;  /* 0x0000000000a47805 */ /* 0x000fe4000001ff00 */
[----:B------:R-:W-:Y:S02]  /*20840*/  CS2R R166, SRZ ;  /* 0x0000000000a67805 */ /* 0x000fe4000001ff00 */
[----:B------:R-:W-:Y:S02]  /*20850*/  CS2R R168, SRZ ;  /* 0x0000000000a87805 */ /* 0x000fe4000001ff00 */
[----:B------:R-:W-:Y:S02]  /*20860*/  CS2R R170, SRZ ;  /* 0x0000000000aa7805 */ /* 0x000fe4000001ff00 */
[----:B------:R-:W-:Y:S02]  /*20870*/  CS2R R172, SRZ ;  /* 0x0000000000ac7805 */ /* 0x000fe4000001ff00 */
[----:B------:R-:W-:-:S02]  /*20880*/  CS2R R174, SRZ ;  /* 0x0000000000ae7805 */ /* 0x000fc4000001ff00 */
[----:B------:R-:W-:Y:S02]  /*20890*/  CS2R R176, SRZ ;  /* 0x0000000000b07805 */ /* 0x000fe4000001ff00 */
[----:B------:R-:W-:Y:S02]  /*208a0*/  CS2R R178, SRZ ;  /* 0x0000000000b27805 */ /* 0x000fe4000001ff00 */
[----:B----4-:R-:W-:Y:S02]  /*208b0*/  CS2R R180, SRZ ;  /* 0x0000000000b47805 */ /* 0x010fe4000001ff00 */
        /* <DEDUP_REMOVED lines=53> */
[----:B--2---:R-:W-:Y:S02]  /*20c10*/  CS2R R32, SRZ ;  /* 0x0000000000207805 */ /* 0x004fe4000001ff00 */
        /* <DEDUP_REMOVED lines=26> */
[----:B------:R-:W-:Y:S01]  /*20dc0*/  CS2R R86, SRZ ;  /* 0x0000000000567805 */ /* 0x000fe2000001ff00 */
[----:B---3--:R-:W-:Y:S06]  /*20dd0*/  @P0 BRA `(.L_x_0) ;  /* 0x0000025800100947 */ /* 0x008fec0003800000 */
[----:B------:R-:W2:Y:S04]  /*20de0*/  LDL.LU.64 R78, [R1+0x13f0] ;  /* 0x0013f000014e7983 */ /* 0x000ea80000300a00 */
[----:B------:R-:W3:Y:S04]  /*20df0*/  LDL.LU.64 R70, [R1+0x13f8] ;  /* 0x0013f80001467983 */ /* 0x000ee80000300a00 */
        /* <DEDUP_REMOVED lines=9> */
[----:B--2---:R1:W-:Y:S01]  /*20e90*/  STL [R1+0x948], R78 ;  /* 0x0009484e01007387 */ /* 0x0043e20000100800 */
[----:B------:R-:W-:-:S03]  /*20ea0*/  IMAD.MOV.U32 R0, RZ, RZ, R79 ;  /* 0x000000ffff007224 */ /* 0x000fc600078e004f */
[----:B-1----:R-:W2:Y:S04]  /*20eb0*/  LDL.LU.64 R78, [R1+0x1010] ;  /* 0x00101000014e7983 */ /* 0x002ea80000300a00 */
[----:B------:R1:W-:Y:S04]  /*20ec0*/  STL [R1+0x944], R0 ;  /* 0x0009440001007387 */ /* 0x0003e80000100800 */
[----:B---3--:R3:W-:Y:S01]  /*20ed0*/  STL [R1+0x950], R70 ;  /* 0x0009504601007387 */ /* 0x0087e20000100800 */
[----:B-1----:R-:W-:-:S03]  /*20ee0*/  MOV R0, R71 ;  /* 0x0000004700007202 */ /* 0x002fc60000000f00 */
[----:B---3--:R-:W3:Y:S04]  /*20ef0*/  LDL.LU.64 R70, [R1+0x1008] ;  /* 0x0010080001467983 */ /* 0x008ee80000300a00 */
[----:B------:R1:W-:Y:S04]  /*20f00*/  STL [R1+0x94c], R0 ;  /* 0x00094c0001007387 */ /* 0x0003e80000100800 */
[----:B----4-:R4:W-:Y:S01]  /*20f10*/  STL [R1+0x958], R72 ;  /* 0x0009584801007387 */ /* 0x0109e20000100800 */
[----:B-1----:R-:W-:-:S03]  /*20f20*/  IMAD.MOV.U32 R0, RZ, RZ, R73 ;  /* 0x000000ffff007224 */ /* 0x002fc600078e0049 */
[----:B----4-:R-:W4:Y:S04]  /*20f30*/  LDL.LU.64 R72, [R1+0x1000] ;  /* 0x0010000001487983 */ /* 0x010f280000300a00 */
[----:B------:R1:W-:Y:S04]  /*20f40*/  STL [R1+0x954], R0 ;  /* 0x0009540001007387 */ /* 0x0003e80000100800 */
[----:B------:R1:W-:Y:S02]  /*20f50*/  STL [R1+0x960], R80 ;  /* 0x0009605001007387 */ /* 0x0003e40000100800 */
[----:B-1----:R-:W-:-:S02]  /*20f60*/  IMAD.MOV.U32 R0, RZ, RZ, R81 ;  /* 0x000000ffff007224 */ /* 0x002fc400078e0051 */
[----:B------:R-:W4:Y:S04]  /*20f70*/  LDL.LU.64 R80, [R1+0xff8] ;  /* 0x000ff80001507983 */ /* 0x000f280000300a00 */
[----:B------:R1:W-:Y:S04]  /*20f80*/  STL [R1+0x95c], R0 ;  /* 0x00095c0001007387 */ /* 0x0003e80000100800 */
[----:B------:R1:W-:Y:S02]  /*20f90*/  STL [R1+0x968], R82 ;  /* 0x0009685201007387 */ /* 0x0003e40000100800 */
[----:B-1----:R-:W-:-:S02]  /*20fa0*/  IMAD.MOV.U32 R0, RZ, RZ, R83 ;  /* 0x000000ffff007224 */ /* 0x002fc400078e0053 */
[----:B------:R-:W4:Y:S04]  /*20fb0*/  LDL.LU.64 R82, [R1+0xff0] ;  /* 0x000ff00001527983 */ /* 0x000f280000300a00 */
[----:B------:R1:W-:Y:S04]  /*20fc0*/  STL [R1+0x964], R0 ;  /* 0x0009640001007387 */ /* 0x0003e80000100800 */
[----:B------:R1:W-:Y:S02]  /*20fd0*/  STL [R1+0x970], R84 ;  /* 0x0009705401007387 */ /* 0x0003e40000100800 */
[----:B-1----:R-:W-:-:S02]  /*20fe0*/  MOV R0, R85 ;  /* 0x0000005500007202 */ /* 0x002fc40000000f00 */
[----:B------:R-:W4:Y:S04]  /*20ff0*/  LDL.LU.64 R84, [R1+0xfe8] ;  /* 0x000fe80001547983 */ /* 0x000f280000300a00 */
        /* <DEDUP_REMOVED lines=21> */
[----:B--2---:R2:W-:Y:S01]  /*21150*/  STL [R1+0x9a0], R78 ;  /* 0x0009a04e01007387 */ /* 0x0045e20000100800 */
[----:B-1----:R-:W-:-:S03]  /*21160*/  IMAD.MOV.U32 R0, RZ, RZ, R79 ;  /* 0x000000ffff007224 */ /* 0x002fc600078e004f */
[----:B--2---:R-:W2:Y:S04]  /*21170*/  LDL.LU.64 R78, [R1+0xfb8] ;  /* 0x000fb800014e7983 */ /* 0x004ea80000300a00 */
[----:B------:R1:W-:Y:S04]  /*21180*/  STL [R1+0x99c], R0 ;  /* 0x00099c0001007387 */ /* 0x0003e80000100800 */
[----:B---3--:R3:W-:Y:S01]  /*21190*/  STL [R1+0x9a8], R70 ;  /* 0x0009a84601007387 */ /* 0x0087e20000100800 */
[----:B-1----:R-:W-:-:S03]  /*211a0*/  IMAD.MOV.U32 R0, RZ, RZ, R71 ;  /* 0x000000ffff007224 */ /* 0x002fc600078e0047 */
[----:B---3--:R-:W3:Y:S04]  /*211b0*/  LDL.LU.64 R70, [R1+0xfb0] ;  /* 0x000fb00001467983 */ /* 0x008ee80000300a00 */
[----:B------:R1:W-:Y:S04]  /*211c0*/  STL [R1+0x9a4], R0 ;  /* 0x0009a40001007387 */ /* 0x0003e80000100800 */
[----:B----4-:R4:W-:Y:S01]  /*211d0*/  STL [R1+0x9b0], R72 ;  /* 0x0009b04801007387 */ /* 0x0109e20000100800 */
[----:B-1----:R-:W-:-:S03]  /*211e0*/  MOV R0, R73 ;  /* 0x0000004900007202 */ /* 0x002fc60000000f00 */
        /* <DEDUP_REMOVED lines=43> */
[----:B-1----:R-:W-:-:S03]  /*214a0*/  IMAD.MOV.U32 R0, RZ, RZ, R73 ;  /* 0x000000ffff007224 */ /* 0x002fc600078e0049 */
[----:B----4-:R-:W4:Y:S04]  /*214b0*/  LDL.LU.64 R72, [R1+0xf50] ;  /* 0x000f500001487983 */ /* 0x010f280000300a00 */
        /* <DEDUP_REMOVED lines=33> */
[----:B--2---:R2:W-:Y:S01]  /*216d0*/  STL [R1+0xa50], R78 ;  /* 0x000a504e01007387 */ /* 0x0045e20000100800 */
[----:B-1----:R-:W-:-:S03]  /*216e0*/  MOV R0, R79 ;  /* 0x0000004f00007202 */ /* 0x002fc60000000f00 */
        /* <DEDUP_REMOVED lines=1546> */
[----:B----4-:R-:W-:Y:S04]  /*27790*/  STL [R1+0x1668], R72 ;  /* 0x0016684801007387 */ /* 0x010fe80000100800 */
[----:B------:R-:W4:Y:S01]  /*277a0*/  LDL.LU.64 R66, [R1+0x16c0] ;  /* 0x0016c00001427983 */ /* 0x000f220000300a00 */
[----:B-1----:R-:W-:-:S05]  /*277b0*/  IMAD.MOV.U32 R0, RZ, RZ, R73 ;  /* 0x000000ffff007224 */ /* 0x002fca00078e0049 */
[----:B------:R1:W-:Y:S04]  /*277c0*/  STL [R1+0x1664], R0 ;  /* 0x0016640001007387 */ /* 0x0003e80000100800 */
[----:B------:R1:W-:Y:S02]  /*277d0*/  STL [R1+0x1670], R80 ;  /* 0x0016705001007387 */ /* 0x0003e40000100800 */
[----:B-1----:R-:W-:Y:S02]  /*277e0*/  MOV R0, R81 ;  /* 0x0000005100007202 */ /* 0x002fe40000000f00 */
        /* <DEDUP_REMOVED lines=14> */
[----:B------:R-:W-:Y:S04]  /*278d0*/  STL [R1+0x1690], R74 ;  /* 0x0016904a01007387 */ /* 0x000fe80000100800 */
[----:B------:R-:W4:Y:S01]  /*278e0*/  LDL.LU.64 R72, [R1+0x16e8] ;  /* 0x0016e80001487983 */ /* 0x000f220000300a00 */
[----:B-1----:R-:W-:-:S05]  /*278f0*/  MOV R0, R75 ;  /* 0x0000004b00007202 */ /* 0x002fca0000000f00 */
[----:B------:R1:W-:Y:S02]  /*27900*/  STL [R1+0x168c], R0 ;  /* 0x00168c0001007387 */ /* 0x0003e40000100800 */
[----:B-1----:R-:W-:Y:S02]  /*27910*/  IMAD.MOV.U32 R0, RZ, RZ, R13 ;  /* 0x000000ffff007224 */ /* 0x002fe400078e000d */
[----:B------:R1:W-:Y:S04]  /*27920*/  STL [R1+0x1698], R12 ;  /* 0x0016980c01007387 */ /* 0x0003e80000100800 */
[----:B-1----:R-:W4:Y:S04]  /*27930*/  LDL.LU.64 R12, [R1+0x16f0] ;  /* 0x0016f000010c7983 */ /* 0x002f280000300a00 */
[----:B------:R1:W-:Y:S04]  /*27940*/  STL [R1+0x1694], R0 ;  /* 0x0016940001007387 */ /* 0x0003e80000100800 */
[----:B------:R1:W-:Y:S04]  /*27950*/  STL [R1+0x16a0], R68 ;  /* 0x0016a04401007387 */ /* 0x0003e80000100800 */
[----:B------:R-:W4:Y:S01]  /*27960*/  LDL.LU.64 R74, [R1+0x16f8] ;  /* 0x0016f800014a7983 */ /* 0x000f220000300a00 */
[----:B-1----:R-:W-:-:S03]  /*27970*/  IMAD.MOV.U32 R0, RZ, RZ, R69 ;  /* 0x000000ffff007224 */ /* 0x002fc600078e0045 */
[----:B------:R-:W-:Y:S04]  /*27980*/  STL [R1+0x16a8], R76 ;  /* 0x0016a84c01007387 */ /* 0x000fe80000100800 */
[----:B------:R1:W-:Y:S04]  /*27990*/  STL [R1+0x169c], R0 ;  /* 0x00169c0001007387 */ /* 0x0003e80000100800 */
[----:B------:R-:W4:Y:S01]  /*279a0*/  LDL.LU.64 R68, [R1+0x1700] ;  /* 0x0017000001447983 */ /* 0x000f220000300a00 */
[----:B-1----:R-:W-:-:S03]  /*279b0*/  IMAD.MOV.U32 R0, RZ, RZ, R77 ;  /* 0x000000ffff007224 */ /* 0x002fc600078e004d */
[----:B--2---:R-:W-:Y:S04]  /*279c0*/  STL [R1+0x16b0], R78 ;  /* 0x0016b04e01007387 */ /* 0x004fe80000100800 */
[----:B------:R1:W-:Y:S04]  /*279d0*/  STL [R1+0x16a4], R0 ;  /* 0x0016a40001007387 */ /* 0x0003e80000100800 */
[----:B------:R-:W2:Y:S01]  /*279e0*/  LDL.LU.64 R76, [R1+0x1708] ;  /* 0x00170800014c7983 */ /* 0x000ea20000300a00 */
[----:B-1----:R-:W-:-:S03]  /*279f0*/  MOV R0, R79 ;  /* 0x0000004f00007202 */ /* 0x002fc60000000f00 */
[----:B---3--:R-:W-:Y:S04]  /*27a00*/  STL [R1+0x16b8], R70 ;  /* 0x0016b84601007387 */ /* 0x008fe80000100800 */
[----:B------:R1:W-:Y:S04]  /*27a10*/  STL [R1+0x16ac], R0 ;  /* 0x0016ac0001007387 */ /* 0x0003e80000100800 */
[----:B------:R-:W3:Y:S01]  /*27a20*/  LDL.LU.64 R78, [R1+0x1710] ;  /* 0x00171000014e7983 */ /* 0x000ee20000300a00 */
[----:B-1----:R-:W-:-:S03]  /*27a30*/  IMAD.MOV.U32 R0, RZ, RZ, R71 ;  /* 0x000000ffff007224 */ /* 0x002fc600078e0047 */
[----:B----4-:R-:W-:Y:S04]  /*27a40*/  STL [R1+0x16c0], R66 ;  /* 0x0016c04201007387 */ /* 0x010fe80000100800 */
[----:B------:R1:W-:Y:S04]  /*27a50*/  STL [R1+0x16b4], R0 ;  /* 0x0016b40001007387 */ /* 0x0003e80000100800 */
[----:B------:R-:W4:Y:S01]  /*27a60*/  LDL.LU.64 R70, [R1+0x1718] ;  /* 0x0017180001467983 */ /* 0x000f220000300a00 */
[----:B-1----:R-:W-:-:S03]  /*27a70*/  IMAD.MOV.U32 R0, RZ, RZ, R67 ;  /* 0x000000ffff007224 */ /* 0x002fc600078e0043 */
[----:B------:R-:W-:Y:S04]  /*27a80*/  STL [R1+0x16c8], R80 ;  /* 0x0016c85001007387 */ /* 0x000fe80000100800 */
[----:B------:R1:W-:Y:S02]  /*27a90*/  STL [R1+0x16bc], R0 ;  /* 0x0016bc0001007387 */ /* 0x0003e40000100800 */
[----:B-1----:R-:W-:Y:S02]  /*27aa0*/  IMAD.MOV.U32 R0, RZ, RZ, R81 ;  /* 0x000000ffff007224 */ /* 0x002fe400078e0051 */
        /* <DEDUP_REMOVED lines=20> */
[----:B------:R-:W-:Y:S04]  /*27bf0*/  STL [R1+0x16f8], R74 ;  /* 0x0016f84a01007387 */ /* 0x000fe80000100800 */
        /* <DEDUP_REMOVED lines=10> */
[----:B-1----:R-:W-:-:S03]  /*27ca0*/  IMAD.MOV.U32 R0, RZ, RZ, R77 ;  /* 0x000000ffff007224 */ /* 0x002fc600078e004d */
[----:B---3--:R-:W-:Y:S04]  /*27cb0*/  STL [R1+0x1710], R78 ;  /* 0x0017104e01007387 */ /* 0x008fe80000100800 */
[----:B------:R1:W-:Y:S04]  /*27cc0*/  STL [R1+0x1704], R0 ;  /* 0x0017040001007387 */ /* 0x0003e80000100800 */
[----:B------:R-:W3:Y:S01]  /*27cd0*/  LDL.LU.64 R76, [R1+0x1760] ;  /* 0x00176000014c7983 */ /* 0x000ee20000300a00 */
[----:B-1----:R-:W-:-:S03]  /*27ce0*/  MOV R0, R79 ;  /* 0x0000004f00007202 */ /* 0x002fc60000000f00 */
[----:B----4-:R-:W-:Y:S04]  /*27cf0*/  STL [R1+0x1718], R70 ;  /* 0x0017184601007387 */ /* 0x010fe80000100800 */
[----:B------:R1:W-:Y:S04]  /*27d00*/  STL [R1+0x170c], R0 ;  /* 0x00170c0001007387 */ /* 0x0003e80000100800 */
[----:B------:R-:W4:Y:S04]  /*27d10*/  LDL.LU.64 R78, [R1+0x1768] ;  /* 0x00176800014e7983 */ /* 0x000f280000300a00 */
[----:B------:R-:W4:Y:S01]  /*27d20*/  LDL.LU.64 R66, [R1+0x1770] ;  /* 0x0017700001427983 */ /* 0x000f220000300a00 */
[----:B-1----:R-:W-:-:S05]  /*27d30*/  IMAD.MOV.U32 R0, RZ, RZ, R71 ;  /* 0x000000ffff007224 */ /* 0x002fca00078e0047 */
[----:B------:R1:W-:Y:S04]  /*27d40*/  STL [R1+0x1714], R0 ;  /* 0x0017140001007387 */ /* 0x0003e80000100800 */
[----:B------:R1:W-:Y:S02]  /*27d50*/  STL [R1+0x1720], R80 ;  /* 0x0017205001007387 */ /* 0x0003e40000100800 */
[----:B-1----:R-:W-:Y:S02]  /*27d60*/  IMAD.MOV.U32 R0, RZ, RZ, R81 ;  /* 0x000000ffff007224 */ /* 0x002fe400078e0051 */
[----:B------:R-:W4:Y:S04]  /*27d70*/  LDL.LU.64 R80, [R1+0x1778] ;  /* 0x0017780001507983 */ /* 0x000f280000300a00 */
[----:B------:R1:W-:Y:S04]  /*27d80*/  STL [R1+0x171c], R0 ;  /* 0x00171c0001007387 */ /* 0x0003e80000100800 */
[----:B------:R1:W-:Y:S02]  /*27d90*/  STL [R1+0x1728], R82 ;  /* 0x0017285201007387 */ /* 0x0003e40000100800 */
[----:B-1----:R-:W-:-:S02]  /*27da0*/  IMAD.MOV.U32 R0, RZ, RZ, R83 ;  /* 0x000000ffff007224 */ /* 0x002fc400078e0053 */
[----:B------:R-:W4:Y:S04]  /*27db0*/  LDL.LU.64 R82, [R1+0x1780] ;  /* 0x0017800001527983 */ /* 0x000f280000300a00 */
[----:B------:R1:W-:Y:S04]  /*27dc0*/  STL [R1+0x1724], R0 ;  /* 0x0017240001007387 */ /* 0x0003e80000100800 */
[----:B------:R1:W-:Y:S04]  /*27dd0*/  STL [R1+0x1730], R84 ;  /* 0x0017305401007387 */ /* 0x0003e80000100800 */
[----:B------:R-:W4:Y:S01]  /*27de0*/  LDL.LU.64 R68, [R1+0x1788] ;  /* 0x0017880001447983 */ /* 0x000f220000300a00 */
[----:B-1----:R-:W-:-:S03]  /*27df0*/  MOV R0, R85 ;  /* 0x0000005500007202 */ /* 0x002fc60000000f00 */
[----:B------:R-:W-:Y:S04]  /*27e00*/  STL [R1+0x1738], R86 ;  /* 0x0017385601007387 */ /* 0x000fe80000100800 */
[----:B------:R1:W-:Y:S04]  /*27e10*/  STL [R1+0x172c], R0 ;  /* 0x00172c0001007387 */ /* 0x0003e80000100800 */
[----:B------:R-:W4:Y:S01]  /*27e20*/  LDL.LU.64 R84, [R1+0x1790] ;  /* 0x0017900001547983 */ /* 0x000f220000300a00 */
[----:B-1----:R-:W-:-:S03]  /*27e30*/  IMAD.MOV.U32 R0, RZ, RZ, R87 ;  /* 0x000000ffff007224 */ /* 0x002fc600078e0057 */
[----:B------:R-:W-:Y:S04]  /*27e40*/  STL [R1+0x1740], R72 ;  /* 0x0017404801007387 */ /* 0x000fe80000100800 */
        /* <DEDUP_REMOVED lines=9> */
[----:B------:R2:W-:Y:S01]  /*27ee0*/  STL [R1+0x1750], R74 ;  /* 0x0017504a01007387 */ /* 0x0005e20000100800 */
[----:B-1----:R-:W-:-:S03]  /*27ef0*/  MOV R0, R75 ;  /* 0x0000004b00007202 */ /* 0x002fc60000000f00 */
[----:B------:R-:W4:Y:S04]  /*27f00*/  LDL.LU.64 R72, [R1+0x17b0] ;  /* 0x0017b00001487983 */ /* 0x000f280000300a00 */
[----:B------:R1:W-:Y:S04]  /*27f10*/  STL [R1+0x174c], R0 ;  /* 0x00174c0001007387 */ /* 0x0003e80000100800 */
[----:B--2---:R-:W-:Y:S04]  /*27f20*/  STL [R1+0x1758], R64 ;  /* 0x0017584001007387 */ /* 0x004fe80000100800 */
[----:B------:R-:W2:Y:S01]  /*27f30*/  LDL.LU.64 R74, [R1+0x17b8] ;  /* 0x0017b800014a7983 */ /* 0x000ea20000300a00 */
[----:B-1----:R-:W-:-:S03]  /*27f40*/  IMAD.MOV.U32 R0, RZ, RZ, R65 ;  /* 0x000000ffff007224 */ /* 0x002fc600078e0041 */
[----:B---3--:R-:W-:Y:S04]  /*27f50*/  STL [R1+0x1760], R76 ;  /* 0x0017604c01007387 */ /* 0x008fe80000100800 */
[----:B------:R1:W-:Y:S02]  /*27f60*/  STL [R1+0x1754], R0 ;  /* 0x0017540001007387 */ /* 0x0003e40000100800 */
[----:B-1----:R-:W-:Y:S02]  /*27f70*/  IMAD.MOV.U32 R0, RZ, RZ, R77 ;  /* 0x000000ffff007224 */ /* 0x002fe400078e004d */
[----:B------:R-:W3:Y:S04]  /*27f80*/  LDL.LU.64 R76, [R1+0x17c0] ;  /* 0x0017c000014c7983 */ /* 0x000ee80000300a00 */
[----:B------:R1:W-:Y:S04]  /*27f90*/  STL [R1+0x175c], R0 ;  /* 0x00175c0001007387 */ /* 0x0003e80000100800 */
[----:B----4-:R4:W-:Y:S01]  /*27fa0*/  STL [R1+0x1768], R78 ;  /* 0x0017684e01007387 */ /* 0x0109e20000100800 */
[----:B-1----:R-:W-:-:S03]  /*27fb0*/  IMAD.MOV.U32 R0, RZ, RZ, R79 ;  /* 0x000000ffff007224 */ /* 0x002fc600078e004f */
[----:B------:R-:W-:Y:S04]  /*27fc0*/  STL [R1+0x1770], R66 ;  /* 0x0017704201007387 */ /* 0x000fe80000100800 */
[----:B------:R1:W-:Y:S04]  /*27fd0*/  STL [R1+0x1764], R0 ;  /* 0x0017640001007387 */ /* 0x0003e80000100800 */
[----:B----4-:R-:W4:Y:S01]  /*27fe0*/  LDL.LU.64 R78, [R1+0x17c8] ;  /* 0x0017c800014e7983 */ /* 0x010f220000300a00 */
[----:B-1----:R-:W-:-:S03]  /*27ff0*/  MOV R0, R67 ;  /* 0x0000004300007202 */ /* 0x002fc60000000f00 */
[----:B------:R-:W-:Y:S04]  /*28000*/  STL [R1+0x1778], R80 ;  /* 0x0017785001007387 */ /* 0x000fe80000100800 */
[----:B------:R1:W-:Y:S02]  /*28010*/  STL [R1+0x176c], R0 ;  /* 0x00176c0001007387 */ /* 0x0003e40000100800 */
[----:B-1----:R-:W-:Y:S02]  /*28020*/  IMAD.MOV.U32 R0, RZ, RZ, R81 ;  /* 0x000000ffff007224 */ /* 0x002fe400078e0051 */
[----:B------:R-:W4:Y:S04]  /*28030*/  LDL.LU.64 R80, [R1+0x17d0] ;  /* 0x0017d00001507983 */ /* 0x000f280000300a00 */
[----:B------:R1:W-:Y:S04]  /*28040*/  STL [R1+0x1774], R0 ;  /* 0x0017740001007387 */ /* 0x0003e80000100800 */
[----:B------:R1:W-:Y:S02]  /*28050*/  STL [R1+0x1780], R82 ;  /* 0x0017805201007387 */ /* 0x0003e40000100800 */
[----:B-1----:R-:W-:-:S02]  /*28060*/  IMAD.MOV.U32 R0, RZ, RZ, R83 ;  /* 0x000000ffff007224 */ /* 0x002fc400078e0053 */
[----:B------:R-:W-:Y:S04]  /*28070*/  STL [R1+0x1788], R68 ;  /* 0x0017884401007387 */ /* 0x000fe80000100800 */
[----:B------:R1:W-:Y:S04]  /*28080*/  STL [R1+0x177c], R0 ;  /* 0x00177c0001007387 */ /* 0x0003e80000100800 */
[----:B------:R-:W4:Y:S01]  /*28090*/  LDL.LU.64 R82, [R1+0x17d8] ;  /* 0x0017d80001527983 */ /* 0x000f220000300a00 */
[----:B-1----:R-:W-:-:S03]  /*280a0*/  IMAD.MOV.U32 R0, RZ, RZ, R69 ;  /* 0x000000ffff007224 */ /* 0x002fc600078e0045 */
[----:B------:R-:W-:Y:S04]  /*280b0*/  STL [R1+0x1790], R84 ;  /* 0x0017905401007387 */ /* 0x000fe80000100800 */
[----:B------:R1:W-:Y:S02]  /*280c0*/  STL [R1+0x1784], R0 ;  /* 0x0017840001007387 */ /* 0x0003e40000100800 */
[----:B-1----:R-:W-:Y:S02]  /*280d0*/  MOV R0, R85 ;  /* 0x0000005500007202 */ /* 0x002fe40000000f00 */
        /* <DEDUP_REMOVED lines=13> */
[----:B------:R-:W-:Y:S01]  /*281b0*/  STL [R1+0x17b0], R72 ;  /* 0x0017b04801007387 */ /* 0x000fe20000100800 */
[----:B-1----:R-:W-:-:S03]  /*281c0*/  MOV R0, R73 ;  /* 0x0000004900007202 */ /* 0x002fc60000000f00 */
[----:B--2---:R-:W-:Y:S04]  /*281d0*/  STL [R1+0x17b8], R74 ;  /* 0x0017b84a01007387 */ /* 0x004fe80000100800 */
[----:B------:R1:W-:Y:S04]  /*281e0*/  STL [R1+0x17ac], R0 ;  /* 0x0017ac0001007387 */ /* 0x0003e80000100800 */
[----:B------:R-:W2:Y:S04]  /*281f0*/  LDL.LU.64 R58, [R1+0x17f8] ;  /* 0x0017f800013a7983 */ /* 0x000ea80000300a00 */
[----:B------:R-:W2:Y:S01]  /*28200*/  LDL.LU.64 R60, [R1+0x1800] ;  /* 0x00180000013c7983 */ /* 0x000ea20000300a00 */
[----:B-1----:R-:W-:-:S05]  /*28210*/  IMAD.MOV.U32 R0, RZ, RZ, R75 ;  /* 0x000000ffff007224 */ /* 0x002fca00078e004b */
[----:B------:R1:W-:Y:S04]  /*28220*/  STL [R1+0x17b4], R0 ;  /* 0x0017b40001007387 */ /* 0x0003e80000100800 */
[----:B---3--:R-:W-:Y:S04]  /*28230*/  STL [R1+0x17c0], R76 ;  /* 0x0017c04c01007387 */ /* 0x008fe80000100800 */
[----:B------:R-:W3:Y:S01]  /*28240*/  LDL.LU.64 R62, [R1+0x1808] ;  /* 0x00180800013e7983 */ /* 0x000ee20000300a00 */
[----:B-1----:R-:W-:-:S03]  /*28250*/  IMAD.MOV.U32 R0, RZ, RZ, R77 ;  /* 0x000000ffff007224 */ /* 0x002fc600078e004d */
[----:B------:R-:W3:Y:S04]  /*28260*/  LDL.LU.64 R64, [R1+0x1810] ;  /* 0x0018100001407983 */ /* 0x000ee80000300a00 */
[----:B------:R1:W-:Y:S04]  /*28270*/  STL [R1+0x17bc], R0 ;  /* 0x0017bc0001007387 */ /* 0x0003e80000100800 */
[----:B----4-:R-:W-:Y:S04]  /*28280*/  STL [R1+0x17c8], R78 ;  /* 0x0017c84e01007387 */ /* 0x010fe80000100800 */
[----:B------:R-:W4:Y:S01]  /*28290*/  LDL.LU.64 R66, [R1+0x1818] ;  /* 0x0018180001427983 */ /* 0x000f220000300a00 */
[----:B-1----:R-:W-:-:S03]  /*282a0*/  IMAD.MOV.U32 R0, RZ, RZ, R79 ;  /* 0x000000ffff007224 */ /* 0x002fc600078e004f */
[----:B------:R-:W4:Y:S04]  /*282b0*/  LDL.LU.64 R68, [R1+0x1820] ;  /* 0x0018200001447983 */ /* 0x000f280000300a00 */
[----:B------:R1:W-:Y:S04]  /*282c0*/  STL [R1+0x17c4], R0 ;  /* 0x0017c40001007387 */ /* 0x0003e80000100800 */
[----:B------:R-:W-:Y:S04]  /*282d0*/  STL [R1+0x17d0], R80 ;  /* 0x0017d05001007387 */ /* 0x000fe80000100800 */
[----:B------:R-:W4:Y:S01]  /*282e0*/  LDL.LU.64 R70, [R1+0x1828] ;  /* 0x0018280001467983 */ /* 0x000f220000300a00 */
[----:B-1----:R-:W-:-:S03]  /*282f0*/  MOV R0, R81 ;  /* 0x0000005100007202 */ /* 0x002fc60000000f00 */
[----:B------:R-:W4:Y:S04]  /*28300*/  LDL.LU.64 R72, [R1+0x1830] ;  /* 0x0018300001487983 */ /* 0x000f280000300a00 */
[----:B------:R1:W-:Y:S04]  /*28310*/  STL [R1+0x17cc], R0 ;  /* 0x0017cc0001007387 */ /* 0x0003e80000100800 */
[----:B------:R-:W-:Y:S04]  /*28320*/  STL [R1+0x17d8], R82 ;  /* 0x0017d85201007387 */ /* 0x000fe80000100800 */
[----:B------:R-:W4:Y:S01]  /*28330*/  LDL.LU.64 R74, [R1+0x1838] ;  /* 0x00183800014a7983 */ /* 0x000f220000300a00 */
[----:B-1----:R-:W-:-:S03]  /*28340*/  IMAD.MOV.U32 R0, RZ, RZ, R83 ;  /* 0x000000ffff007224 */ /* 0x002fc600078e0053 */
[----:B------:R-:W4:Y:S04]  /*28350*/  LDL.LU.64 R76, [R1+0x1840] ;  /* 0x00184000014c7983 */ /* 0x000f280000300a00 */
[----:B------:R1:W-:Y:S04]  /*28360*/  STL [R1+0x17d4], R0 ;  /* 0x0017d40001007387 */ /* 0x0003e80000100800 */
[----:B------:R-:W-:Y:S04]  /*28370*/  STL [R1+0x17e0], R84 ;  /* 0x0017e05401007387 */ /* 0x000fe80000100800 */
[----:B------:R-:W4:Y:S01]  /*28380*/  LDL.LU.64 R78, [R1+0x1848] ;  /* 0x00184800014e7983 */ /* 0x000f220000300a00 */
[----:B-1----:R-:W-:-:S03]  /*28390*/  IMAD.MOV.U32 R0, RZ, RZ, R85 ;  /* 0x000000ffff007224 */ /* 0x002fc600078e0055 */
[----:B------:R-:W4:Y:S04]  /*283a0*/  LDL.LU.64 R80, [R1+0x1850] ;  /* 0x0018500001507983 */ /* 0x000f280000300a00 */
[----:B------:R1:W-:Y:S04]  /*283b0*/  STL [R1+0x17dc], R0 ;  /* 0x0017dc0001007387 */ /* 0x0003e80000100800 */
[----:B------:R1:W-:Y:S04]  /*283c0*/  STL [R1+0x17e8], R86 ;  /* 0x0017e85601007387 */ /* 0x0003e80000100800 */
[----:B------:R-:W4:Y:S01]  /*283d0*/  LDL.LU.64 R82, [R1+0x1858] ;  /* 0x0018580001527983 */ /* 0x000f220000300a00 */
[----:B-1----:R-:W-:-:S03]  /*283e0*/  IMAD.MOV.U32 R0, RZ, RZ, R87 ;  /* 0x000000ffff007224 */ /* 0x002fc600078e0057 */
[----:B------:R-:W4:Y:S04]  /*283f0*/  LDL.LU.64 R84, [R1+0x1860] ;  /* 0x0018600001547983 */ /* 0x000f280000300a00 */
[----:B------:R1:W-:Y:S04]  /*28400*/  STL [R1+0x17e4], R0 ;  /* 0x0017e40001007387 */ /* 0x0003e80000100800 */
[----:B------:R1:W-:Y:S04]  /*28410*/  STL [R1+0x17f0], R12 ;  /* 0x0017f00c01007387 */ /* 0x0003e80000100800 */
[----:B------:R-:W4:Y:S01]  /*28420*/  LDL.LU.64 R86, [R1+0x1868] ;  /* 0x0018680001567983 */ /* 0x000f220000300a00 */
[----:B-1----:R-:W-:-:S03]  /*28430*/  MOV R0, R13 ;  /* 0x0000000d00007202 */ /* 0x002fc60000000f00 */
[----:B------:R-:W4:Y:S04]  /*28440*/  LDL.LU.64 R12, [R1+0x1870] ;  /* 0x00187000010c7983 */ /* 0x000f280000300a00 */
[----:B------:R2:W-:Y:S02]  /*28450*/  STL [R1+0x17ec], R0 ;  /* 0x0017ec0001007387 */ /* 0x0005e40000100800 */
[----:B--2---:R-:W-:Y:S02]  /*28460*/  IMAD.MOV.U32 R0, RZ, RZ, R59 ;  /* 0x000000ffff007224 */ /* 0x004fe400078e003b */
[----:B------:R-:W-:Y:S04]  /*28470*/  STL [R1+0x17f8], R58 ;  /* 0x0017f83a01007387 */ /* 0x000fe80000100800 */
[----:B------:R-:W-:Y:S04]  /*28480*/  STL [R1+0x1800], R60 ;  /* 0x0018003c01007387 */ /* 0x000fe80000100800 */
[----:B------:R1:W-:Y:S02]  /*28490*/  STL [R1+0x17f4], R0 ;  /* 0x0017f40001007387 */ /* 0x0003e40000100800 */
[----:B-1----:R-:W-:-:S02]  /*284a0*/  IMAD.MOV.U32 R0, RZ, RZ, R61 ;  /* 0x000000ffff007224 */ /* 0x002fc400078e003d */
[----:B---3--:R-:W-:Y:S04]  /*284b0*/  STL [R1+0x1808], R62 ;  /* 0x0018083e01007387 */ /* 0x008fe80000100800 */
[----:B------:R1:W-:Y:S04]  /*284c0*/  STL [R1+0x17fc], R0 ;  /* 0x0017fc0001007387 */ /* 0x0003e80000100800 */
[----:B------:R-:W-:Y:S01]  /*284d0*/  STL [R1+0x1810], R64 ;  /* 0x0018104001007387 */ /* 0x000fe20000100800 */
[----:B-1----:R-:W-:-:S05]  /*284e0*/  IMAD.MOV.U32 R0, RZ, RZ, R63 ;  /* 0x000000ffff007224 */ /* 0x002fca00078e003f */
[----:B------:R1:W-:Y:S04]  /*284f0*/  STL [R1+0x1804], R0 ;  /* 0x0018040001007387 */ /* 0x0003e80000100800 */
[----:B----4-:R-:W-:Y:S01]  /*28500*/  STL [R1+0x1818], R66 ;  /* 0x0018184201007387 */ /* 0x010fe20000100800 */
[----:B-1----:R-:W-:-:S05]  /*28510*/  MOV R0, R65 ;  /* 0x0000004100007202 */ /* 0x002fca0000000f00 */
[----:B------:R1:W-:Y:S04]  /*28520*/  STL [R1+0x180c], R0 ;  /* 0x00180c0001007387 */ /* 0x0003e80000100800 */
[----:B------:R-:W-:Y:S01]  /*28530*/  STL [R1+0x1820], R68 ;  /* 0x0018204401007387 */ /* 0x000fe20000100800 */
[----:B-1----:R-:W-:-:S05]  /*28540*/  IMAD.MOV.U32 R0, RZ, RZ, R67 ;  /* 0x000000ffff007224 */ /* 0x002fca00078e0043 */
        /* <DEDUP_REMOVED lines=31> */
[----:B------:R-:W2:Y:S01]  /*28740*/  LDL.LU.64 R24, [R1+0x1d10] ;  /* 0x001d100001187983 */ /* 0x000ea20000300a00 */
[----:B-1----:R-:W-:-:S05]  /*28750*/  MOV R0, R13 ;  /* 0x0000000d00007202 */ /* 0x002fca0000000f00 */
[----:B------:R-:W-:Y:S04]  /*28760*/  STL [R1+0x186c], R0 ;  /* 0x00186c0001007387 */ /* 0x000fe80000100800 */
[----:B------:R-:W3:Y:S04]  /*28770*/  LDL.LU.64 R12, [R1+0x1d08] ;  /* 0x001d0800010c7983 */ /* 0x000ee80000300a00 */
[----:B--2---:R1:W-:Y:S04]  /*28780*/  STL.64 [R1+0x908], R24 ;  /* 0x0009081801007387 */ /* 0x0043e80000100a00 */
[----:B-1----:R-:W2:Y:S04]  /*28790*/  LDL.LU.64 R24, [R1+0x1d00] ;  /* 0x001d000001187983 */ /* 0x002ea80000300a00 */
[----:B---3--:R1:W-:Y:S04]  /*287a0*/  STL.64 [R1+0x900], R12 ;  /* 0x0009000c01007387 */ /* 0x0083e80000100a00 */
[----:B-1----:R-:W3:Y:S04]  /*287b0*/  LDL.LU.64 R12, [R1+0x1cf8] ;  /* 0x001cf800010c7983 */ /* 0x002ee80000300a00 */
        /* <DEDUP_REMOVED lines=234> */
[----:B---3--:R1:W-:Y:S02]  /*29660*/  STL.64 [R1+0x550], R12 ;  /* 0x0005500c01007387 */ /* 0x0083e40000100a00 */
[----:B-1----:R-:W-:-:S02]  /*29670*/  IMAD.MOV.U32 R12, RZ, RZ, R18 ;  /* 0x000000ffff0c7224 */ /* 0x002fc400078e0012 */
[----:B------:R-:W-:Y:S02]  /*29680*/  IMAD.MOV.U32 R13, RZ, RZ, R19 ;  /* 0x000000ffff0d7224 */ /* 0x000fe400078e0013 */
[----:B------:R-:W3:Y:S04]  /*29690*/  LDL.LU.64 R18, [R1+0x1940] ;  /* 0x0019400001127983 */ /* 0x000ee80000300a00 */
[----:B--2---:R-:W-:Y:S04]  /*296a0*/  STL.64 [R1+0x548], R24 ;  /* 0x0005481801007387 */ /* 0x004fe80000100a00 */
[----:B------:R1:W-:Y:S04]  /*296b0*/  STL.64 [R1+0x540], R12 ;  /* 0x0005400c01007387 */ /* 0x0003e80000100a00 */
        /* <DEDUP_REMOVED lines=11> */
[----:B--2---:R1:W-:Y:S02]  /*29770*/  STL.64 [R1+0x510], R12 ;  /* 0x0005100c01007387 */ /* 0x0043e40000100a00 */
[----:B-1----:R-:W-:Y:S01]  /*29780*/  IMAD.MOV.U32 R12, RZ, RZ, R16 ;  /* 0x000000ffff0c7224 */ /* 0x002fe200078e0010 */
[----:B------:R-:W-:Y:S01]  /*29790*/  MOV R13, R17 ;  /* 0x00000011000d7202 */ /* 0x000fe20000000f00 */
[----:B---3--:R1:W-:Y:S04]  /*297a0*/  STL.64 [R1+0x508], R18 ;  /* 0x0005081201007387 */ /* 0x0083e80000100a00 */
[----:B------:R2:W-:Y:S04]  /*297b0*/  STL.64 [R1+0x500], R12 ;  /* 0x0005000c01007387 */ /* 0x0005e80000100a00 */
[----:B-1----:R1:W5:Y:S04]  /*297c0*/  LDL.LU.64 R18, [R1+0x1898] ;  /* 0x0018980001127983 */ /* 0x0023680000300a00 */
[----:B------:R1:W5:Y:S04]  /*297d0*/  LDL.LU.64 R16, [R1+0x1890] ;  /* 0x0018900001107983 */ /* 0x0003680000300a00 */
        /* <DEDUP_REMOVED lines=297> */
[----:B------:R1:W-:Y:S01]  /*2aa70*/  STL [R1+0xa4], RZ ;  /* 0x0000a4ff01007387 */ /* 0x0003e20000100800 */
[----:B------:R-:W-:-:S03]  /*2aa80*/  USHF.R.S32.HI UR12, URZ, 0x1f, UR6 ;  /* 0x0000001f3f0c7899 */ /* 0x000fc60008011406 */
[----:B------:R1:W-:Y:S04]  /*2aa90*/  STL [R1+0xa8], RZ ;  /* 0x0000a8ff01007387 */ /* 0x0003e80000100800 */
[----:B------:R1:W-:Y:S04]  /*2aaa0*/  STL [R1+0xac], RZ ;  /* 0x0000acff01007387 */ /* 0x0003e80000100800 */
[----:B------:R1:W-:Y:S01]  /*2aab0*/  STL [R1+0xb0], RZ ;  /* 0x0000b0ff01007387 */ /* 0x0003e20000100800 */
[----:B------:R-:W-:-:S03]  /*2aac0*/  USHF.R.S32.HI UR13, URZ, 0x1f, UR10 ;  /* 0x0000001f3f0d7899 */ /* 0x000fc6000801140a */
[----:B------:R1:W-:Y:S01]  /*2aad0*/  STL [R1+0xb4], RZ ;  /* 0x0000b4ff01007387 */ /* 0x0003e20000100800 */
[----:B------:R-:W-:-:S03]  /*2aae0*/  ULEA.HI UR12, UR12, UR6, URZ, 0x7 ;  /* 0x000000060c0c7291 */ /* 0x000fc6000f8f383f */
[----:B------:R1:W-:Y:S04]  /*2aaf0*/  STL [R1+0xb8], RZ ;  /* 0x0000b8ff01007387 */ /* 0x0003e80000100800 */
[----:B------:R1:W-:Y:S04]  /*2ab00*/  STL [R1+0xbc], RZ ;  /* 0x0000bcff01007387 */ /* 0x0003e80000100800 */
[----:B------:R1:W-:Y:S01]  /*2ab10*/  STL [R1+0xc0], RZ ;  /* 0x0000c0ff01007387 */ /* 0x0003e20000100800 */
[----:B------:R-:W-:-:S03]  /*2ab20*/  USHF.L.U32 UR4, UR10, 0x2, URZ ;  /* 0x000000020a047899 */ /* 0x000fc6000800063f */
[----:B------:R1:W-:Y:S01]  /*2ab30*/  STL [R1+0xc4], RZ ;  /* 0x0000c4ff01007387 */ /* 0x0003e20000100800 */
[----:B------:R-:W-:-:S03]  /*2ab40*/  USHF.L.U64.HI UR6, UR10, 0x2, UR13 ;  /* 0x000000020a067899 */ /* 0x000fc6000801020d */
[----:B------:R1:W-:Y:S01]  /*2ab50*/  STL [R1+0xc8], RZ ;  /* 0x0000c8ff01007387 */ /* 0x0003e20000100800 */
[----:B------:R-:W-:-:S03]  /*2ab60*/  USHF.R.S32.HI UR10, URZ, 0x7, UR12 ;  /* 0x000000073f0a7899 */ /* 0x000fc6000801140c */
[----:B------:R1:W-:Y:S04]  /*2ab70*/  STL [R1+0xcc], RZ ;  /* 0x0000ccff01007387 */ /* 0x0003e80000100800 */
[----:B------:R1:W-:Y:S04]  /*2ab80*/  STL [R1+0xd0], RZ ;  /* 0x0000d0ff01007387 */ /* 0x0003e80000100800 */
[----:B------:R1:W-:Y:S04]  /*2ab90*/  STL [R1+0xd4], RZ ;  /* 0x0000d4ff01007387 */ /* 0x0003e80000100800 */
[----:B------:R1:W-:Y:S04]  /*2aba0*/  STL [R1+0xd8], RZ ;  /* 0x0000d8ff01007387 */ /* 0x0003e80000100800 */
[----:B------:R1:W-:Y:S01]  /*2abb0*/  STL [R1+0xdc], RZ ;  /* 0x0000dcff01007387 */ /* 0x0003e20000100800 */
[----:B------:R-:W-:-:S03]  /*2abc0*/  IMAD.U32 R0, RZ, RZ, UR10 ;  /* 0x0000000aff007e24 */ /* 0x000fc6000f8e00ff */
        /* <DEDUP_REMOVED lines=8> */
[----:B------:R1:W-:Y:S01]  /*2ac50*/  STL [R1+0x1874], R0 ;  /* 0x0018740001007387 */ /* 0x0003e20000100800 */
[----:B------:R-:W-:Y:S01]  /*2ac60*/  USHF.R.S32.HI UR14, URZ, 0x1f, UR7 ;  /* 0x0000001f3f0e7899 */ /* 0x000fe20008011407 */
[----:B--2---:R-:W-:Y:S01]  /*2ac70*/  IMAD.MOV.U32 R12, RZ, RZ, R6 ;  /* 0x000000ffff0c7224 */ /* 0x004fe200078e0006 */
[----:B------:R-:W-:Y:S01]  /*2ac80*/  CS2R R152, SRZ ;  /* 0x0000000000987805 */ /* 0x000fe2000001ff00 */
[----:B------:R-:W-:Y:S01]  /*2ac90*/  IMAD.MOV.U32 R13, RZ, RZ, R7 ;  /* 0x000000ffff0d7224 */ /* 0x000fe200078e0007 */
        /* <DEDUP_REMOVED lines=94> */
[----:B------:R-:W-:Y:S01]  /*2b280*/  CS2R R86, SRZ ;  /* 0x0000000000567805 */ /* 0x000fe2000001ff00 */
[----:B------:R-:W-:Y:S01]  /*2b290*/  USHF.L.U32 UR5, UR7, 0x2, URZ ;  /* 0x0000000207057899 */ /* 0x000fe2000800063f */
[----:B------:R-:W-:Y:S01]  /*2b2a0*/  UMOV UR61, 0x1 ;  /* 0x00000001003d7882 */ /* 0x000fe20000000000 */
[----:B------:R-:W-:Y:S01]  /*2b2b0*/  UMOV UR60, 0xffffffff ;  /* 0xffffffff003c7882 */ /* 0x000fe20000000000 */
[----:B------:R-:W-:Y:S01]  /*2b2c0*/  USHF.L.U64.HI UR7, UR7, 0x2, UR14 ;  /* 0x0000000207077899 */ /* 0x000fe2000801020e */
[----:B-1----:R-:W-:-:S11]  /*2b2d0*/  UMOV UR10, URZ ;  /* 0x0000003f000a7c82 */ /* 0x002fd60008000000 */
.L_x_1:
[----:B------:R-:W-:Y:S01]  /*2b2e0*/  STL.64 [R1+0x1f90], R150 ;  /* 0x001f909601007387 */ /* 0x000fe20000100a00 */
[----:B------:R-:W-:Y:S01]  /*2b2f0*/  UIADD3 UR60, UR60, 0x1, URZ ;  /* 0x000000013c3c7890 */ /* 0x000fe2000fffe03f */
[----:B------:R-:W-:-:S04]  /*2b300*/  DEPBAR.LE SB0, 0x2 ;  /* 0x000080800000791a */ /* 0x000fc80000000000 */
        /* <DEDUP_REMOVED lines=63> */
[----:B------:R-:W-:Y:S01]  /*2b700*/  UISETP.GT.AND UP0, UPT, UR60, 0x2, UPT ;  /* 0x000000023c00788c */ /* 0x000fe2000bf04270 */
[----:B------:R-:W-:Y:S01]  /*2b710*/  UMOV UR37, 0x40000040 ;  /* 0x4000004000257882 */ /* 0x000fe20000000000 */
[----:B------:R-:W-:Y:S02]  /*2b720*/  BAR.SYNC.DEFER_BLOCKING 0x0 ;  /* 0x0000000000007b1d */ /* 0x000fe40000010000 */
[----:B------:R-:W-:-:S04]  /*2b730*/  USEL UR60, UR60, URZ, !UP0 ;  /* 0x0000003f3c3c7287 */ /* 0x000fc8000c000000 */
[----:B------:R-:W-:Y:S02]  /*2b740*/  ULEA UR13, UR60, UR11, 0x10 ;  /* 0x0000000b3c0d7291 */ /* 0x000fe4000f8e803f */
[----:B------:R-:W-:Y:S01]  /*2b750*/  ULEA UR12, UR60, UR11, 0x12 ;  /* 0x0000000b3c0c7291 */ /* 0x000fe2000f8e903f */
[----:B------:R-:W-:Y:S01]  /*2b760*/  STL.64 [R1+0x1e90], R86 ;  /* 0x001e905601007387 */ /* 0x000fe20000100a00 */
[----:B------:R-:W-:Y:S02]  /*2b770*/  UIADD3 UR13, UR13, 0xc0000, URZ ;  /* 0x000c00000d0d7890 */ /* 0x000fe4000fffe03f */
[----:B------:R-:W-:Y:S01]  /*2b780*/  USHF.R.U32.HI UR12, URZ, 0x4, UR12 ;  /* 0x000000043f0c7899 */ /* 0x000fe2000801160c */
[----:B------:R-:W-:Y:S01]  /*2b790*/  STL.64 [R1+0x1e88], R84 ;  /* 0x001e885401007387 */ /* 0x000fe20000100a00 */
[----:B------:R-:W-:Y:S02]  /*2b7a0*/  USHF.R.U32.HI UR13, URZ, 0x4, UR13 ;  /* 0x000000043f0d7899 */ /* 0x000fe4000801160d */
[----:B------:R-:W-:Y:S01]  /*2b7b0*/  USGXT.U32 UR36, UR12, 0xe ;  /* 0x0000000e0c24789a */ /* 0x000fe20008000000 */
[----:B------:R-:W-:Y:S01]  /*2b7c0*/  STL.64 [R1+0x1e80], R82 ;  /* 0x001e805201007387 */ /* 0x000fe20000100a00 */
[----:B------:R-:W-:Y:S01]  /*2b7d0*/  USGXT.U32 UR38, UR13, 0xe ;  /* 0x0000000e0d26789a */ /* 0x000fe20008000000 */
[----:B------:R-:W-:Y:S01]  /*2b7e0*/  UMOV UR39, 0x40000040 ;  /* 0x4000004000277882 */ /* 0x000fe20000000000 */
[----:B------:R-:W-:Y:S01]  /*2b7f0*/  UIADD3 UR40, UP0, UR36, 0x2, URZ ;  /* 0x0000000224287890 */ /* 0x000fe2000ff1e03f */
[----:B------:R-:W-:Y:S01]  /*2b800*/  STL.64 [R1+0x1e78], R80 ;  /* 0x001e785001007387 */ /* 0x000fe20000100a00 */
[----:B------:R-:W-:Y:S01]  /*2b810*/  UIADD3 UR42, UP1, UR38, 0x2, URZ ;  /* 0x00000002262a7890 */ /* 0x000fe2000ff3e03f */
[----:B------:R-:W-:Y:S01]  /*2b820*/  UMOV UR12, URZ ;  /* 0x0000003f000c7c82 */ /* 0x000fe20008000000 */
[----:B------:R-:W-:Y:S01]  /*2b830*/  UMOV UR13, URZ ;  /* 0x0000003f000d7c82 */ /* 0x000fe20008000000 */
[----:B------:R-:W-:Y:S01]  /*2b840*/  UIADD3.X UR41, UR12, 0x40000040, URZ, UP0, !UPT ;  /* 0x400000400c297890 */ /* 0x000fe200087fe43f */
[----:B------:R-:W-:Y:S01]  /*2b850*/  STL.64 [R1+0x1e70], R78 ;  /* 0x001e704e01007387 */ /* 0x000fe20000100a00 */
[----:B------:R-:W-:-:S02]  /*2b860*/  UIADD3.X UR43, UR13, 0x40000040, URZ, UP1, !UPT ;  /* 0x400000400d2b7890 */ /* 0x000fc40008ffe43f */
[----:B------:R-:W-:Y:S01]  /*2b870*/  UIADD3.64 UR52, UR40, 0x2, URZ ;  /* 0x0000000228347897 */ /* 0x000fe2000fffe03f */
[----:B------:R-:W-:Y:S01]  /*2b880*/  STL.64 [R1+0x1e68], R76 ;  /* 0x001e684c01007387 */ /* 0x000fe20000100a00 */
[----:B------:R-:W-:Y:S02]  /*2b890*/  UIADD3.64 UR54, UR42, 0x2, URZ ;  /* 0x000000022a367897 */ /* 0x000fe4000fffe03f */
[----:B------:R-:W-:Y:S01]  /*2b8a0*/  UIADD3.64 UR56, UR40, 0x4, URZ ;  /* 0x0000000428387897 */ /* 0x000fe2000fffe03f */
[----:B------:R-:W-:Y:S01]  /*2b8b0*/  STL.64 [R1+0x1e60], R74 ;  /* 0x001e604a01007387 */ /* 0x000fe20000100a00 */
[----:B------:R-:W-:Y:S02]  /*2b8c0*/  UIADD3.64 UR58, UR42, 0x4, URZ ;  /* 0x000000042a3a7897 */ /* 0x000fe4000fffe03f */
[----:B------:R-:W-:Y:S01]  /*2b8d0*/  UIADD3.64 UR16, UR40, 0xffe, URZ ;  /* 0x00000ffe28107897 */ /* 0x000fe2000fffe03f */
[----:B------:R-:W-:Y:S01]  /*2b8e0*/  STL.64 [R1+0x1e58], R72 ;  /* 0x001e584801007387 */ /* 0x000fe20000100a00 */
[----:B------:R-:W-:-:S02]  /*2b8f0*/  UIADD3.64 UR18, UR42, 0x3fe, URZ ;  /* 0x000003fe2a127897 */ /* 0x000fc4000fffe03f */
        /* <DEDUP_REMOVED lines=17> */
[----:B------:R-:W-:-:S03]  /*2ba10*/  UIADD3.64 UR22, UR42, 0xc00, URZ ;  /* 0x00000c002a167897 */ /* 0x000fc6000fffe03f */
        /* <DEDUP_REMOVED lines=18> */
[----:B------:R-:W-:Y:S04]  /*2bb40*/  STL [R1+0x1d94], R221 ;  /* 0x001d94dd01007387 */ /* 0x000fe80000100800 */
[----:B------:R-:W-:Y:S04]  /*2bb50*/  STL [R1+0x1d90], R12 ;  /* 0x001d900c01007387 */ /* 0x000fe80000100800 */
[----:B------:R-:W-:Y:S04]  /*2bb60*/  STL [R1+0x1d8c], R13 ;  /* 0x001d8c0d01007387 */ /* 0x000fe80000100800 */
[----:B-----5:R-:W-:Y:S04]  /*2bb70*/  STL [R1+0x1d78], R3 ;  /* 0x001d780301007387 */ /* 0x020fe80000100800 */
[----:B-----5:R-:W-:Y:S04]  /*2bb80*/  STL.64 [R1+0x1d20], R10 ;  /* 0x001d200a01007387 */ /* 0x020fe80000100a00 */
[----:B------:R-:W-:Y:S01]  /*2bb90*/  STL.64 [R1+0x1d18], R8 ;  /* 0x001d180801007387 */ /* 0x000fe20000100a00 */
[----:B--2---:R-:W-:-:S06]  /*2bba0*/  WARPGROUP.ARRIVE ;  /* 0x00000000000079c5 */ /* 0x004fcc0000000000 */
[----:B------:R-:W-:Y:S03]  /*2bbb0*/  HGMMA.64x128x8.F32.TF32 R88, gdesc[UR36], R88, gsb0 ;  /* 0x05e00000245879f0 */ /* 0x000fe60008002858 */
[----:B------:R-:W-:Y:S02]  /*2bbc0*/  WARPGROUP.DEPBAR.LE gsb0, 0x0 ;  /* 0x00008000000079c5 */ /* 0x000fe40000010000 */
[----:B------:R-:W-:-:S07]  /*2bbd0*/  WARPGROUP.ARRIVE ;  /* 0x00000000000079c5 */ /* 0x000fce0000000000 */
[----:B------:R-:W-:Y:S03]  /*2bbe0*/  HGMMA.64x128x8.F32.TF32 R88, gdesc[UR40], R88, gsb0 ;  /* 0x05e00000285879f0 */ /* 0x000fe60008002858 */
[----:B------:R-:W-:Y:S02]  /*2bbf0*/  WARPGROUP.DEPBAR.LE gsb0, 0x0 ;  /* 0x00008000000079c5 */ /* 0x000fe40000010000 */
[----:B------:R-:W-:-:S07]  /*2bc00*/  WARPGROUP.ARRIVE ;  /* 0x00000000000079c5 */ /* 0x000fce0000000000 */
[----:B------:R-:W-:Y:S01]  /*2bc10*/  HGMMA.64x128x8.F32.TF32 R88, gdesc[UR52], R88, gsb0 ;  /* 0x05e00000345879f0 */ /* 0x000fe20008002858 */
[----:B------:R-:W-:Y:S01]  /*2bc20*/  UMOV UR52, UR18 ;  /* 0x0000001200347c82 */ /* 0x000fe20008000000 */
[----:B------:R-:W-:Y:S01]  /*2bc30*/  UMOV UR53, UR19 ;  /* 0x0000001300357c82 */ /* 0x000fe20008000000 */
        /* <DEDUP_REMOVED lines=8> */
[----:B------:R-:W-:Y:S02]  /*2bcc0*/  UIADD3.64 UR16, UR40, 0x3002, URZ ;  /* 0x0000300228107897 */ /* 0x000fe4000fffe03f */
[----:B------:R-:W-:Y:S01]  /*2bcd0*/  UIADD3.64 UR18, UR42, 0xc02, URZ ;  /* 0x00000c022a127897 */ /* 0x000fe2000fffe03f */
[----:B------:R-:W-:Y:S02]  /*2bce0*/  WARPGROUP.DEPBAR.LE gsb0, 0x0 ;  /* 0x00008000000079c5 */ /* 0x000fe40000010000 */
[----:B------:R-:W-:-:S06]  /*2bcf0*/  WARPGROUP.ARRIVE ;  /* 0x00000000000079c5 */ /* 0x000fcc0000000000 */
        /* <DEDUP_REMOVED lines=20> */
[----:B------:R-:W-:Y:S03]  /*2be40*/  HGMMA.64x128x8.F32.TF32 R88, gdesc[UR48], R88, gsb0 ;  /* 0x05e00000305879f0 */ /* 0x000fe60008002858 */
[----:B------:R-:W-:Y:S02]  /*2be50*/  WARPGROUP.DEPBAR.LE gsb0, 0x0 ;  /* 0x00008000000079c5 */ /* 0x000fe40000010000 */
[----:B------:R-:W-:-:S07]  /*2be60*/  WARPGROUP.ARRIVE ;  /* 0x00000000000079c5 */ /* 0x000fce0000000000 */
        /* <DEDUP_REMOVED lines=17> */
[----:B------:R1:W-:Y:S04]  /*2bf80*/  STL.64 [R1+0x400], R88 ;  /* 0x0004005801007387 */ /* 0x0003e80000100a00 */
        /* <DEDUP_REMOVED lines=31> */
[----:B-1----:R-:W4:Y:S04]  /*2c180*/  LDL.LU.64 R88, [R1+0x300] ;  /* 0x0003000001587983 */ /* 0x002f280000300a00 */
[----:B--2---:R-:W2:Y:S04]  /*2c190*/  LDL.LU.64 R90, [R1+0x308] ;  /* 0x00030800015a7983 */ /* 0x004ea80000300a00 */
[----:B---3--:R-:W2:Y:S04]  /*2c1a0*/  LDL.LU.64 R92, [R1+0x310] ;  /* 0x00031000015c7983 */ /* 0x008ea80000300a00 */
[----:B----4-:R-:W2:Y:S04]  /*2c1b0*/  LDL.LU.64 R94, [R1+0x318] ;  /* 0x00031800015e7983 */ /* 0x010ea80000300a00 */
        /* <DEDUP_REMOVED lines=28> */
[----:B------:R-:W-:-:S02]  /*2c380*/  UIADD3.64 UR36, UR40, 0x1fe, URZ ;  /* 0x000001fe28247897 */ /* 0x000fc4000fffe03f */
[----:B------:R-:W-:Y:S01]  /*2c390*/  UIADD3.64 UR44, UR40, 0x200, URZ ;  /* 0x00000200282c7897 */ /* 0x000fe2000fffe03f */
[----:B------:R-:W3:Y:S01]  /*2c3a0*/  LDL.LU.64 R24, [R1+0x200] ;  /* 0x0002000001187983 */ /* 0x000ee20000300a00 */
[----:B------:R-:W-:Y:S01]  /*2c3b0*/  UMOV UR46, UR42 ;  /* 0x0000002a002e7c82 */ /* 0x000fe20008000000 */
[----:B------:R-:W-:Y:S01]  /*2c3c0*/  UMOV UR47, UR43 ;  /* 0x0000002b002f7c82 */ /* 0x000fe20008000000 */
[----:B------:R-:W-:Y:S01]  /*2c3d0*/  UIADD3.64 UR48, UR42, 0x402, URZ ;  /* 0x000004022a307897 */ /* 0x000fe2000fffe03f */
[----:B------:R-:W3:Y:S01]  /*2c3e0*/  LDL.LU.64 R26, [R1+0x208] ;  /* 0x00020800011a7983 */ /* 0x000ee20000300a00 */
[----:B------:R-:W-:Y:S02]  /*2c3f0*/  UIADD3.64 UR32, UR42, 0x404, URZ ;  /* 0x000004042a207897 */ /* 0x000fe4000fffe03f */
[----:B------:R-:W-:Y:S01]  /*2c400*/  UIADD3.64 UR28, UR40, 0x2204, URZ ;  /* 0x00002204281c7897 */ /* 0x000fe2000fffe03f */
[----:B------:R-:W3:Y:S01]  /*2c410*/  LDL.LU.64 R28, [R1+0x210] ;  /* 0x00021000011c7983 */ /* 0x000ee20000300a00 */
[----:B------:R-:W-:-:S02]  /*2c420*/  UIADD3.64 UR24, UR40, 0x31fe, URZ ;  /* 0x000031fe28187897 */ /* 0x000fc4000fffe03f */
[----:B------:R-:W-:Y:S01]  /*2c430*/  UIADD3.64 UR20, UR40, 0x3200, URZ ;  /* 0x0000320028147897 */ /* 0x000fe2000fffe03f */
        /* <DEDUP_REMOVED lines=28> */
[----:B------:R-:W3:Y:S01]  /*2c600*/  LDL.LU.64 R86, [R1+0x2f8] ;  /* 0x0002f80001567983 */ /* 0x000ee20000300a00 */
[----:B------:R-:W-:-:S02]  /*2c610*/  UIADD3.64 UR16, UR40, 0x3202, URZ ;  /* 0x0000320228107897 */ /* 0x000fc4000fffe03f */
[----:B------:R-:W-:Y:S01]  /*2c620*/  UIADD3.64 UR12, UR40, 0x3204, URZ ;  /* 0x00003204280c7897 */ /* 0x000fe2000fffe03f */
[----:B--2---:R-:W-:-:S06]  /*2c630*/  WARPGROUP.ARRIVE ;  /* 0x00000000000079c5 */ /* 0x004fcc0000000000 */
[----:B------:R-:W-:Y:S01]  /*2c640*/  HGMMA.64x128x8.F32.TF32 R88, gdesc[UR36], R88, gsb0 ;  /* 0x05e00000245879f0 */ /* 0x000fe20008002858 */
[----:B------:R-:W-:Y:S02]  /*2c650*/  UIADD3.64 UR36, UR40, 0x3fe, URZ ;  /* 0x000003fe28247897 */ /* 0x000fe4000fffe03f */
[----:B------:R-:W-:Y:S02]  /*2c660*/  WARPGROUP.DEPBAR.LE gsb0, 0x0 ;  /* 0x00008000000079c5 */ /* 0x000fe40000010000 */
[----:B------:R-:W-:-:S07]  /*2c670*/  WARPGROUP.ARRIVE ;  /* 0x00000000000079c5 */ /* 0x000fce0000000000 */
[----:B------:R-:W-:Y:S01]  /*2c680*/  HGMMA.64x128x8.F32.TF32 R88, gdesc[UR44], R88, gsb0 ;  /* 0x05e000002c5879f0 */ /* 0x000fe20008002858 */
[----:B------:R-:W-:Y:S01]  /*2c690*/  UIADD3.64 UR44, UR40, 0x202, URZ ;  /* 0x00000202282c7897 */ /* 0x000fe2000fffe03f */
[----:B------:R-:W-:Y:S01]  /*2c6a0*/  UMOV UR46, UR54 ;  /* 0x00000036002e7c82 */ /* 0x000fe20008000000 */
[----:B------:R-:W-:Y:S01]  /*2c6b0*/  UMOV UR47, UR55 ;  /* 0x00000037002f7c82 */ /* 0x000fe20008000000 */
[----:B------:R-:W-:Y:S02]  /*2c6c0*/  WARPGROUP.DEPBAR.LE gsb0, 0x0 ;  /* 0x00008000000079c5 */ /* 0x000fe40000010000 */
[----:B------:R-:W-:-:S06]  /*2c6d0*/  WARPGROUP.ARRIVE ;  /* 0x00000000000079c5 */ /* 0x000fcc0000000000 */
        /* <DEDUP_REMOVED lines=22> */
[----:B------:R-:W-:Y:S01]  /*2c840*/  UIADD3.64 UR48, UR42, 0x7fe, URZ ;  /* 0x000007fe2a307897 */ /* 0x000fe2000fffe03f */
        /* <DEDUP_REMOVED lines=28> */
[----:B------:R-:W-:Y:S02]  /*2ca10*/  UIADD3.64 UR32, UR42, 0x404, URZ ;  /* 0x000004042a207897 */ /* 0x000fe4000fffe03f */
[----:B------:R-:W-:Y:S02]  /*2ca20*/  WARPGROUP.DEPBAR.LE gsb0, 0x0 ;  /* 0x00008000000079c5 */ /* 0x000fe40000010000 */
[----:B------:R-:W-:-:S07]  /*2ca30*/  WARPGROUP.ARRIVE ;  /* 0x00000000000079c5 */ /* 0x000fce0000000000 */
        /* <DEDUP_REMOVED lines=19> */
[----:B---3--:R-:W-:Y:S01]  /*2cb70*/  WARPGROUP.ARRIVE ;  /* 0x00000000000079c5 */ /* 0x008fe20000000000 */
[----:B------:R1:W-:Y:S04]  /*2cb80*/  STL.64 [R1+0x300], R88 ;  /* 0x0003005801007387 */ /* 0x0003e80000100a00 */
[----:B------:R2:W-:Y:S02]  /*2cb90*/  STL.64 [R1+0x308], R90 ;  /* 0x0003085a01007387 */ /* 0x0005e40000100a00 */
[----:B------:R-:W-:Y:S02]  /*2cba0*/  HGMMA.64x128x8.F32.TF32 R24, gdesc[UR36], R24, gsb0 ;  /* 0x05e00000241879f0 */ /* 0x000fe40008002818 */
        /* <DEDUP_REMOVED lines=32> */
[----:B---3--:R-:W2:Y:S01]  /*2cdb0*/  LDL.LU.64 R92, [R1+0x110] ;  /* 0x00011000015c7983 */ /* 0x008ea20000300a00 */
[----:B------:R-:W-:-:S02]  /*2cdc0*/  WARPGROUP.DEPBAR.LE gsb0, 0x0 ;  /* 0x00008000000079c5 */ /* 0x000fc40000010000 */
        /* <DEDUP_REMOVED lines=103> */
[----:B----4-:R-:W4:Y:S04]  /*2d440*/  LDL.LU.64 R94, [R1+0x118] ;  /* 0x00011800015e7983 */ /* 0x010f280000300a00 */
        /* <DEDUP_REMOVED lines=28> */
[----:B------:R-:W-:-:S02]  /*2d610*/  UIADD3.64 UR36, UR40, 0x5fe, URZ ;  /* 0x000005fe28247897 */ /* 0x000fc4000fffe03f */
[----:B------:R-:W-:Y:S01]  /*2d620*/  UIADD3.64 UR44, UR40, 0x600, URZ ;  /* 0x00000600282c7897 */ /* 0x000fe2000fffe03f */
[----:B-1----:R-:W4:Y:S01]  /*2d630*/  LDL.LU.64 R24, [R1] ;  /* 0x0000000001187983 */ /* 0x002f220000300a00 */
[----:B------:R-:W-:Y:S01]  /*2d640*/  UMOV UR46, UR42 ;  /* 0x0000002a002e7c82 */ /* 0x000fe20008000000 */
[----:B------:R-:W-:Y:S01]  /*2d650*/  UMOV UR47, UR43 ;  /* 0x0000002b002f7c82 */ /* 0x000fe20008000000 */
[----:B------:R-:W-:Y:S01]  /*2d660*/  UIADD3.64 UR28, UR42, 0x402, URZ ;  /* 0x000004022a1c7897 */ /* 0x000fe2000fffe03f */
[----:B---3--:R-:W3:Y:S01]  /*2d670*/  LDL.LU.64 R26, [R1+0x8] ;  /* 0x00000800011a7983 */ /* 0x008ee20000300a00 */
[----:B------:R-:W-:Y:S02]  /*2d680*/  UIADD3.64 UR32, UR42, 0x404, URZ ;  /* 0x000004042a207897 */ /* 0x000fe4000fffe03f */
[----:B------:R-:W-:Y:S01]  /*2d690*/  UIADD3.64 UR24, UR40, 0x35fe, URZ ;  /* 0x000035fe28187897 */ /* 0x000fe2000fffe03f */
[----:B------:R-:W3:Y:S01]  /*2d6a0*/  LDL.LU.64 R28, [R1+0x10] ;  /* 0x00001000011c7983 */ /* 0x000ee20000300a00 */
[----:B------:R-:W-:-:S03]  /*2d6b0*/  UIADD3.64 UR20, UR40, 0x3600, URZ ;  /* 0x0000360028147897 */ /* 0x000fc6000fffe03f */
        /* <DEDUP_REMOVED lines=16> */
[----:B--2---:R-:W3:Y:S04]  /*2d7c0*/  LDL.LU.64 R62, [R1+0x98] ;  /* 0x00009800013e7983 */ /* 0x004ee80000300a00 */
        /* <DEDUP_REMOVED lines=12> */
[----:B----4-:R-:W-:-:S06]  /*2d890*/  WARPGROUP.ARRIVE ;  /* 0x00000000000079c5 */ /* 0x010fcc0000000000 */
[----:B------:R-:W-:Y:S03]  /*2d8a0*/  HGMMA.64x128x8.F32.TF32 R88, gdesc[UR36], R88, gsb0 ;  /* 0x05e00000245879f0 */ /* 0x000fe60008002858 */
        /* <DEDUP_REMOVED lines=52> */
[----:B------:R-:W-:Y:S02]  /*2dbf0*/  UIADD3.64 UR28, UR40, 0x2604, URZ ;  /* 0x00002604281c7897 */ /* 0x000fe4000fffe03f */
        /* <DEDUP_REMOVED lines=25> */
[----:B---3--:R-:W-:-:S06]  /*2dd90*/  WARPGROUP.ARRIVE ;  /* 0x00000000000079c5 */ /* 0x008fcc0000000000 */
        /* <DEDUP_REMOVED lines=147> */
[----:B------:R-:W-:Y:S04]  /*2e6d0*/  STL.64 [R1+0x100], R88 ;  /* 0x0001005801007387 */ /* 0x000fe80000100a00 */
[----:B------:R-:W-:Y:S04]  /*2e6e0*/  STL.64 [R1+0x108], R90 ;  /* 0x0001085a01007387 */ /* 0x000fe80000100a00 */
[----:B------:R-:W-:Y:S04]  /*2e6f0*/  STL.64 [R1+0x110], R92 ;  /* 0x0001105c01007387 */ /* 0x000fe80000100a00 */
[----:B------:R-:W-:Y:S04]  /*2e700*/  STL.64 [R1+0x118], R94 ;  /* 0x0001185e01007387 */ /* 0x000fe80000100a00 */
[----:B------:R-:W-:Y:S04]  /*2e710*/  STL.64 [R1+0x120], R96 ;  /* 0x0001206001007387 */ /* 0x000fe80000100a00 */
[----:B------:R-:W-:Y:S04]  /*2e720*/  STL.64 [R1+0x128], R98 ;  /* 0x0001286201007387 */ /* 0x000fe80000100a00 */
[----:B------:R-:W-:Y:S04]  /*2e730*/  STL.64 [R1+0x130], R100 ;  /* 0x0001306401007387 */ /* 0x000fe80000100a00 */
[----:B------:R-:W-:Y:S01]  /*2e740*/  STL.64 [R1+0x138], R102 ;  /* 0x0001386601007387 */ /* 0x000fe20000100a00 */
[----:B------:R-:W-:-:S02]  /*2e750*/  WARPGROUP.DEPBAR.LE gsb0, 0x0 ;  /* 0x00008000000079c5 */ /* 0x000fc40000010000 */
[----:B------:R-:W-:-:S06]  /*2e760*/  WARPGROUP.ARRIVE ;  /* 0x00000000000079c5 */ /* 0x000fcc0000000000 */
[----:B------:R-:W-:Y:S01]  /*2e770*/  HGMMA.64x128x8.F32.TF32 R152, gdesc[UR24], R152, gsb0 ;  /* 0x05e00000189879f0 */ /* 0x000fe20008002898 */
[----:B------:R-:W-:Y:S04]  /*2e780*/  STL.64 [R1+0x140], R104 ;  /* 0x0001406801007387 */ /* 0x000fe80000100a00 */
[----:B------:R-:W-:Y:S04]  /*2e790*/  STL.64 [R1+0x148], R106 ;  /* 0x0001486a01007387 */ /* 0x000fe80000100a00 */
[----:B------:R-:W-:Y:S04]  /*2e7a0*/  STL.64 [R1+0x150], R108 ;  /* 0x0001506c01007387 */ /* 0x000fe80000100a00 */
        /* <DEDUP_REMOVED lines=29> */
[----:B------:R-:W2:Y:S01]  /*2e980*/  LDL.LU.64 R136, [R1+0x1f58] ;  /* 0x001f580001887983 */ /* 0x000ea20000300a00 */
[----:B------:R-:W-:-:S02]  /*2e990*/  WARPGROUP.DEPBAR.LE gsb0, 0x0 ;  /* 0x00008000000079c5 */ /* 0x000fc40000010000 */
[----:B------:R-:W-:Y:S01]  /*2e9a0*/  WARPGROUP.ARRIVE ;  /* 0x00000000000079c5 */ /* 0x000fe20000000000 */
[----:B------:R-:W2:Y:S04]  /*2e9b0*/  LDL.LU.64 R134, [R1+0x1f50] ;  /* 0x001f500001867983 */ /* 0x000ea80000300a00 */
[----:B------:R-:W2:Y:S01]  /*2e9c0*/  LDL.LU.64 R132, [R1+0x1f48] ;  /* 0x001f480001847983 */ /* 0x000ea20000300a00 */
[----:B------:R-:W-:Y:S03]  /*2e9d0*/  HGMMA.64x128x8.F32.TF32 R152, gdesc[UR20], R152, gsb0 ;  /* 0x05e00000149879f0 */ /* 0x000fe60008002898 */
        /* <DEDUP_REMOVED lines=22> */
[----:B------:R-:W-:Y:S01]  /*2eb40*/  UIADD3.64 UR16, UR40, 0x3a02, URZ ;  /* 0x00003a0228107897 */ /* 0x000fe2000fffe03f */
[----:B------:R-:W-:-:S02]  /*2eb50*/  WARPGROUP.DEPBAR.LE gsb0, 0x0 ;  /* 0x00008000000079c5 */ /* 0x000fc40000010000 */
[----:B------:R-:W-:-:S06]  /*2eb60*/  WARPGROUP.ARRIVE ;  /* 0x00000000000079c5 */ /* 0x000fcc0000000000 */
[----:B------:R-:W-:Y:S01]  /*2eb70*/  HGMMA.64x128x8.F32.TF32 R152, gdesc[UR16], R152, gsb0 ;  /* 0x05e00000109879f0 */ /* 0x000fe20008002898 */
[----:B------:R-:W-:Y:S02]  /*2eb80*/  UIADD3.64 UR12, UR40, 0x3a04, URZ ;  /* 0x00003a04280c7897 */ /* 0x000fe4000fffe03f */
        /* <DEDUP_REMOVED lines=8> */
[----:B--2---:R-:W-:-:S06]  /*2ec10*/  WARPGROUP.ARRIVE ;  /* 0x00000000000079c5 */ /* 0x004fcc0000000000 */
        /* <DEDUP_REMOVED lines=54> */
[----:B------:R-:W-:Y:S01]  /*2ef80*/  UMOV UR44, UR32 ;  /* 0x00000020002c7c82 */ /* 0x000fe20008000000 */
[----:B------:R-:W-:Y:S01]  /*2ef90*/  UMOV UR45, UR33 ;  /* 0x00000021002d7c82 */ /* 0x000fe20008000000 */
        /* <DEDUP_REMOVED lines=11> */
[----:B------:R-:W-:Y:S04]  /*2f050*/  STL.64 [R1], R24 ;  /* 0x0000001801007387 */ /* 0x000fe80000100a00 */
        /* <DEDUP_REMOVED lines=72> */
[----:B------:R-:W3:Y:S01]  /*2f4e0*/  LDL R2, [R1+0x187c] ;  /* 0x00187c0001027983 */ /* 0x000ee20000100800 */
[----:B------:R-:W-:Y:S01]  /*2f4f0*/  UIADD3.64 UR36, UR40, 0xdfe, URZ ;  /* 0x00000dfe28247897 */ /* 0x000fe2000fffe03f */
[----:B------:R-:W-:Y:S01]  /*2f500*/  UMOV UR28, UR52 ;  /* 0x00000034001c7c82 */ /* 0x000fe20008000000 */
[----:B------:R-:W-:Y:S01]  /*2f510*/  UMOV UR29, UR53 ;  /* 0x00000035001d7c82 */ /* 0x000fe20008000000 */
[----:B------:R-:W-:Y:S02]  /*2f520*/  WARPGROUP.DEPBAR.LE gsb0, 0x0 ;  /* 0x00008000000079c5 */ /* 0x000fe40000010000 */
[----:B------:R-:W-:Y:S01]  /*2f530*/  WARPGROUP.ARRIVE ;  /* 0x00000000000079c5 */ /* 0x000fe20000000000 */
[----:B------:R-:W-:Y:S01]  /*2f540*/  UMOV UR32, UR56 ;  /* 0x0000003800207c82 */ /* 0x000fe20008000000 */
[----:B------:R-:W-:Y:S01]  /*2f550*/  UMOV UR33, UR57 ;  /* 0x0000003900217c82 */ /* 0x000fe20008000000 */
[----:B------:R-:W-:Y:S01]  /*2f560*/  UIADD3.64 UR24, UR40, 0x3dfe, URZ ;  /* 0x00003dfe28187897 */ /* 0x000fe2000fffe03f */
[----:B------:R-:W4:Y:S02]  /*2f570*/  LDL R0, [R1+0x1874] ;  /* 0x0018740001007983 */ /* 0x000f240000100800 */
[----:B------:R-:W-:Y:S03]  /*2f580*/  HGMMA.64x128x8.F32.TF32 R88, gdesc[UR16], R88, gsb0 ;  /* 0x05e00000105879f0 */ /* 0x000fe60008002858 */
[----:B------:R-:W-:-:S02]  /*2f590*/  WARPGROUP.DEPBAR.LE gsb0, 0x0 ;  /* 0x00008000000079c5 */ /* 0x000fc40000010000 */
[----:B------:R-:W-:-:S07]  /*2f5a0*/  WARPGROUP.ARRIVE ;  /* 0x00000000000079c5 */ /* 0x000fce0000000000 */
[----:B------:R-:W-:Y:S03]  /*2f5b0*/  HGMMA.64x128x8.F32.TF32 R88, gdesc[UR12], R88, gsb0 ;  /* 0x05e000000c5879f0 */ /* 0x000fe60008002858 */
[----:B------:R-:W-:Y:S02]  /*2f5c0*/  WARPGROUP.DEPBAR.LE gsb0, 0x0 ;  /* 0x00008000000079c5 */ /* 0x000fe40000010000 */
[----:B--2---:R-:W-:-:S07]  /*2f5d0*/  WARPGROUP.ARRIVE ;  /* 0x00000000000079c5 */ /* 0x004fce0000000000 */
        /* <DEDUP_REMOVED lines=61> */
[----:B------:R-:W-:Y:S04]  /*2f9b0*/  STL [R1+0x1d88], R192 ;  /* 0x001d88c001007387 */ /* 0x000fe80000100800 */
[----:B------:R1:W-:Y:S04]  /*2f9c0*/  STL [R1+0x1d84], R193 ;  /* 0x001d84c101007387 */ /* 0x0003e80000100800 */
[----:B------:R-:W-:Y:S04]  /*2f9d0*/  STL [R1+0x1d80], R194 ;  /* 0x001d80c201007387 */ /* 0x000fe80000100800 */
[----:B------:R2:W-:Y:S04]  /*2f9e0*/  STL [R1+0x1d7c], R195 ;  /* 0x001d7cc301007387 */ /* 0x0005e80000100800 */
        /* <DEDUP_REMOVED lines=10> */
[----:B------:R-:W2:Y:S04]  /*2fa90*/  LDL.LU R7, [R1+0x944] ;  /* 0x0009440001077983 */ /* 0x000ea80000300800 */
[----:B------:R-:W2:Y:S04]  /*2faa0*/  LDL.LU R6, [R1+0x948] ;  /* 0x0009480001067983 */ /* 0x000ea80000300800 */
[----:B-1----:R-:W2:Y:S04]  /*2fab0*/  LDL.LU R193, [R1+0x94c] ;  /* 0x00094c0001c17983 */ /* 0x002ea80000300800 */
[----:B------:R-:W2:Y:S01]  /*2fac0*/  LDL.LU R12, [R1+0x950] ;  /* 0x00095000010c7983 */ /* 0x000ea20000300800 */
[----:B---3--:R-:W-:-:S03]  /*2fad0*/  R2UR UR12, R2 ;  /* 0x00000000020c72ca */ /* 0x008fc600000e0000 */
[----:B------:R-:W3:Y:S04]  /*2fae0*/  LDL.LU R11, [R1+0x954] ;  /* 0x00095400010b7983 */ /* 0x000ee80000300800 */
[----:B------:R-:W3:Y:S01]  /*2faf0*/  LDL.LU R2, [R1+0x958] ;  /* 0x0009580001027983 */ /* 0x000ee20000300800 */
[----:B------:R-:W-:Y:S01]  /*2fb00*/  UIADD3.64 UR16, UR40, 0x3e02, URZ ;  /* 0x00003e0228107897 */ /* 0x000fe2000fffe03f */
[----:B----4-:R-:W-:Y:S02]  /*2fb10*/  R2UR UR42, R0 ;  /* 0x00000000002a72ca */ /* 0x010fe400000e0000 */
[----:B------:R-:W4:Y:S04]  /*2fb20*/  LDL.LU R192, [R1+0x95c] ;  /* 0x00095c0001c07983 */ /* 0x000f280000300800 */
[----:B------:R-:W4:Y:S04]  /*2fb30*/  LDL.LU R10, [R1+0x960] ;  /* 0x00096000010a7983 */ /* 0x000f280000300800 */
[----:B------:R-:W4:Y:S04]  /*2fb40*/  LDL.LU R9, [R1+0x964] ;  /* 0x0009640001097983 */ /* 0x000f280000300800 */
[----:B------:R-:W4:Y:S01]  /*2fb50*/  LDL.LU R3, [R1+0x968] ;  /* 0x0009680001037983 */ /* 0x000f220000300800 */
[----:B------:R-:W-:-:S03]  /*2fb60*/  UIADD3 UR61, UR61, 0x1, URZ ;  /* 0x000000013d3d7890 */ /* 0x000fc6000fffe03f */
[----:B--2---:R-:W2:Y:S04]  /*2fb70*/  LDL.LU R195, [R1+0x96c] ;  /* 0x00096c0001c37983 */ /* 0x004ea80000300800 */
[----:B------:R-:W2:Y:S01]  /*2fb80*/  LDL.LU R13, [R1+0x970] ;  /* 0x00097000010d7983 */ /* 0x000ea20000300800 */
[----:B------:R-:W-:Y:S02]  /*2fb90*/  WARPGROUP.DEPBAR.LE gsb0, 0x0 ;  /* 0x00008000000079c5 */ /* 0x000fe40000010000 */
[----:B------:R-:W-:-:S06]  /*2fba0*/  WARPGROUP.ARRIVE ;  /* 0x00000000000079c5 */ /* 0x000fcc0000000000 */
[----:B------:R-:W-:Y:S03]  /*2fbb0*/  HGMMA.64x128x8.F32.TF32 R24, gdesc[UR20], R24, gsb0 ;  /* 0x05e00000141879f0 */ /* 0x000fe60008002818 */
[----:B------:R-:W-:Y:S02]  /*2fbc0*/  WARPGROUP.DEPBAR.LE gsb0, 0x0 ;  /* 0x00008000000079c5 */ /* 0x000fe40000010000 */
[----:B------:R-:W-:-:S07]  /*2fbd0*/  WARPGROUP.ARRIVE ;  /* 0x00000000000079c5 */ /* 0x000fce0000000000 */
[----:B------:R-:W-:Y:S01]  /*2fbe0*/  HGMMA.64x128x8.F32.TF32 R24, gdesc[UR16], R24, gsb0 ;  /* 0x05e00000101879f0 */ /* 0x000fe20008002818 */
[----:B------:R-:W-:Y:S02]  /*2fbf0*/  UIMAD UR16, UR10, -0x80, UR12 ;  /* 0xffffff800a1078a4 */ /* 0x000fe4000f8e020c */
[----:B------:R-:W-:Y:S02]  /*2fc00*/  UIADD3 UR12, UR42, -0x2, URZ ;  /* 0xfffffffe2a0c7890 */ /* 0x000fe4000fffe03f */
[----:B------:R-:W-:Y:S02]  /*2fc10*/  UISETP.GT.AND UP1, UPT, UR16, URZ, UPT ;  /* 0x0000003f1000728c */ /* 0x000fe4000bf24270 */
[----:B------:R-:W-:Y:S02]  /*2fc20*/  UISETP.GE.AND UP0, UPT, UR10, UR12, UPT ;  /* 0x0000000c0a00728c */ /* 0x000fe4000bf06270 */
[----:B------:R-:W-:-:S04]  /*2fc30*/  USEL UR12, URZ, 0x4, !UP1 ;  /* 0x000000043f0c7887 */ /* 0x000fc8000c800000 */
[----:B------:R-:W-:-:S06]  /*2fc40*/  USEL UR12, UR12, URZ, !UP0 ;  /* 0x0000003f0c0c7287 */ /* 0x000fcc000c000000 */
[----:B------:R-:W-:Y:S01]  /*2fc50*/  ISETP.NE.U32.AND P0, PT, RZ, UR12, PT ;  /* 0x0000000cff007c0c */ /* 0x000fe2000bf05070 */
[----:B------:R-:W-:Y:S01]  /*2fc60*/  UIADD3.64 UR12, UR40, 0x3e04, URZ ;  /* 0x00003e04280c7897 */ /* 0x000fe2000fffe03f */
[----:B------:R-:W-:Y:S02]  /*2fc70*/  WARPGROUP.DEPBAR.LE gsb0, 0x0 ;  /* 0x00008000000079c5 */ /* 0x000fe40000010000 */
[----:B------:R-:W-:-:S06]  /*2fc80*/  WARPGROUP.ARRIVE ;  /* 0x00000000000079c5 */ /* 0x000fcc0000000000 */
[----:B------:R-:W-:Y:S01]  /*2fc90*/  HGMMA.64x128x8.F32.TF32 R24, gdesc[UR12], R24, gsb0 ;  /* 0x05e000000c1879f0 */ /* 0x000fe20008002818 */
[----:B------:R-:W-:Y:S01]  /*2fca0*/  UISETP.GT.AND UP1, UPT, UR61, 0x2, UPT ;  /* 0x000000023d00788c */ /* 0x000fe2000bf24270 */
[----:B------:R-:W-:-:S03]  /*2fcb0*/  IADD3 R6, P1, R6, UR4, RZ ;  /* 0x0000000406067c10 */ /* 0x000fc6000ff3e0ff */
[----:B------:R-:W-:Y:S01]  /*2fcc0*/  USEL UR61, UR61, URZ, !UP1 ;  /* 0x0000003f3d3d7287 */ /* 0x000fe2000c800000 */
[----:B------:R-:W-:-:S03]  /*2fcd0*/  IADD3.X R7, R7, UR6, RZ, P1, !PT ;  /* 0x0000000607077c10 */ /* 0x000fc60008ffe4ff */
[----:B------:R-:W-:Y:S01]  /*2fce0*/  ULEA UR17, UR61, UR11, 0x12 ;  /* 0x0000000b3d117291 */ /* 0x000fe2000f8e903f */
[----:B------:R-:W-:Y:S01]  /*2fcf0*/  IADD3 R12, P1, R12, UR4, RZ ;  /* 0x000000040c0c7c10 */ /* 0x000fe2000ff3e0ff */
[----:B------:R1:W-:Y:S01]  /*2fd00*/  STL [R1+0x948], R6 ;  /* 0x0009480601007387 */ /* 0x0003e20000100800 */
[----:B---3--:R-:W-:Y:S02]  /*2fd10*/  IADD3 R2, P2, R2, UR4, RZ ;  /* 0x0000000402027c10 */ /* 0x008fe4000ff5e0ff */
[----:B------:R-:W-:Y:S02]  /*2fd20*/  IADD3.X R193, R193, UR6, RZ, P1, !PT ;  /* 0x00000006c1c17c10 */ /* 0x000fe40008ffe4ff */
[----:B------:R-:W-:Y:S01]  /*2fd30*/  IADD3 R0, R4, UR17, RZ ;  /* 0x0000001104007c10 */ /* 0x000fe2000fffe0ff */
[----:B------:R-:W-:Y:S04]  /*2fd40*/  STL [R1+0x944], R7 ;  /* 0x0009440701007387 */ /* 0x000fe80000100800 */
[----:B------:R-:W3:Y:S04]  /*2fd50*/  LDL.LU R8, [R1+0x978] ;  /* 0x0009780001087983 */ /* 0x000ee80000300800 */
[----:B------:R4:W-:Y:S04]  /*2fd60*/  STL [R1+0x950], R12 ;  /* 0x0009500c01007387 */ /* 0x0009e80000100800 */
[----:B------:R2:W-:Y:S04]  /*2fd70*/  STL [R1+0x94c], R193 ;  /* 0x00094cc101007387 */ /* 0x0005e80000100800 */
[----:B------:R-:W-:Y:S01]  /*2fd80*/  STL [R1+0x958], R2 ;  /* 0x0009580201007387 */ /* 0x000fe20000100800 */
[----:B------:R-:W-:Y:S01]  /*2fd90*/  IADD3.X R11, R11, UR6, RZ, P2, !PT ;  /* 0x000000060b0b7c10 */ /* 0x000fe200097fe4ff */
[----:B------:R-:W-:-:S02]  /*2fda0*/  WARPGROUP.DEPBAR.LE gsb0, 0x0 ;  /* 0x00008000000079c5 */ /* 0x000fc40000010000 */
[----:B------:R-:W-:Y:S06]  /*2fdb0*/  BAR.SYNC.DEFER_BLOCKING 0x0 ;  /* 0x0000000000007b1d */ /* 0x000fec0000010000 */
[----:B------:R-:W-:Y:S01]  /*2fdc0*/  @!PT LDS RZ, [RZ] ;  /* 0x00000000fffff984 */ /* 0x000fe20000000800 */
[----:B------:R-:W-:Y:S01]  /*2fdd0*/  @!PT LDS RZ, [RZ] ;  /* 0x00000000fffff984 */ /* 0x000fe20000000800 */
[----:B------:R-:W-:Y:S01]  /*2fde0*/  @!PT LDS RZ, [RZ] ;  /* 0x00000000fffff984 */ /* 0x000fe20000000800 */
[----:B------:R1:W-:Y:S02]  /*2fdf0*/  LDGSTS.E [R0], desc[UR8][R6.64], P0 ;  /* 0x0000000006007fae */ /* 0x0003e40008121848 */
[----:B-1----:R-:W-:Y:S02]  /*2fe00*/  IMAD.MOV.U32 R6, RZ, RZ, R12 ;  /* 0x000000ffff067224 */ /* 0x002fe400078e000c */
[----:B----4-:R-:W4:Y:S01]  /*2fe10*/  LDL.LU R12, [R1+0x974] ;  /* 0x00097400010c7983 */ /* 0x010f220000300800 */
[----:B------:R-:W-:-:S03]  /*2fe20*/  IMAD.MOV.U32 R7, RZ, RZ, R193 ;  /* 0x000000ffff077224 */ /* 0x000fc600078e00c1 */
[----:B------:R1:W-:Y:S04]  /*2fe30*/  STL [R1+0x954], R11 ;  /* 0x0009540b01007387 */ /* 0x0003e80000100800 */
[----:B------:R1:W-:Y:S04]  /*2fe40*/  LDGSTS.E [R0+0x4000], desc[UR8][R6.64], P0 ;  /* 0x0400000006007fae */ /* 0x0003e80008121848 */
[----:B--2---:R-:W2:Y:S01]  /*2fe50*/  LDL.LU R193, [R1+0x97c] ;  /* 0x00097c0001c17983 */ /* 0x004ea20000300800 */
[----:B-1----:R-:W-:-:S03]  /*2fe60*/  MOV R7, R11 ;  /* 0x0000000b00077202 */ /* 0x002fc60000000f00 */
[----:B------:R-:W2:Y:S01]  /*2fe70*/  LDL.LU R11, [R1+0x980] ;  /* 0x00098000010b7983 */ /* 0x000ea20000300800 */
[----:B------:R-:W-:-:S03]  /*2fe80*/  IMAD.MOV.U32 R6, RZ, RZ, R2 ;  /* 0x000000ffff067224 */ /* 0x000fc600078e0002 */
[----:B------:R-:W2:Y:S04]  /*2fe90*/  LDL.LU R194, [R1+0x984] ;  /* 0x0009840001c27983 */ /* 0x000ea80000300800 */
[----:B------:R-:W2:Y:S01]  /*2fea0*/  LDL.LU R2, [R1+0x988] ;  /* 0x0009880001027983 */ /* 0x000ea20000300800 */
[----:B------:R-:W-:Y:S01]  /*2feb0*/  IADD3 R10, P1, R10, UR4, RZ ;  /* 0x000000040a0a7c10 */ /* 0x000fe2000ff3e0ff */
[----:B------:R-:W-:Y:S01]  /*2fec0*/  UISETP.GT.AND UP1, UPT, UR16, 0x1, UPT ;  /* 0x000000011000788c */ /* 0x000fe2000bf24270 */
[----:B------:R-:W-:Y:S01]  /*2fed0*/  IADD3 R13, P2, R13, UR4, RZ ;  /* 0x000000040d0d7c10 */ /* 0x000fe2000ff5e0ff */
[----:B------:R1:W-:Y:S01]  /*2fee0*/  LDGSTS.E [R0+0x8000], desc[UR8][R6.64], P0 ;  /* 0x0800000006007fae */ /* 0x0003e20008121848 */
[----:B------:R-:W-:Y:S02]  /*2fef0*/  IADD3.X R192, R192, UR6, RZ, P1, !PT ;  /* 0x00000006c0c07c10 */ /* 0x000fe40008ffe4ff */
[----:B------:R-:W-:Y:S01]  /*2ff00*/  IADD3 R3, P1, R3, UR4, RZ ;  /* 0x0000000403037c10 */ /* 0x000fe2000ff3e0ff */
[----:B------:R1:W-:Y:S01]  /*2ff10*/  STL [R1+0x960], R10 ;  /* 0x0009600a01007387 */ /* 0x0003e20000100800 */
[----:B------:R-:W-:-:S02]  /*2ff20*/  USEL UR12, URZ, 0x4, !UP1 ;  /* 0x000000043f0c7887 */ /* 0x000fc4000c800000 */
[----:B------:R-:W-:Y:S01]  /*2ff30*/  IADD3.X R9, R9, UR6, RZ, P1, !PT ;  /* 0x0000000609097c10 */ /* 0x000fe20008ffe4ff */
[----:B------:R1:W-:Y:S01]  /*2ff40*/  STL [R1+0x95c], R192 ;  /* 0x00095cc001007387 */ /* 0x0003e20000100800 */
[----:B------:R-:W-:Y:S01]  /*2ff50*/  IADD3.X R195, R195, UR6, RZ, P2, !PT ;  /* 0x00000006c3c37c10 */ /* 0x000fe200097fe4ff */
[----:B-1----:R-:W-:Y:S02]  /*2ff60*/  IMAD.MOV.U32 R6, RZ, RZ, R10 ;  /* 0x000000ffff067224 */ /* 0x002fe400078e000a */
[----:B------:R-:W-:Y:S01]  /*2ff70*/  IMAD.MOV.U32 R7, RZ, RZ, R192 ;  /* 0x000000ffff077224 */ /* 0x000fe200078e00c0 */
[----:B------:R-:W2:Y:S01]  /*2ff80*/  LDL.LU R10, [R1+0x990] ;  /* 0x00099000010a7983 */ /* 0x000ea20000300800 */
[----:B------:R-:W-:-:S03]  /*2ff90*/  USEL UR12, UR12, URZ, !UP0 ;  /* 0x0000003f0c0c7287 */ /* 0x000fc6000c000000 */
[----:B------:R-:W-:Y:S04]  /*2ffa0*/  STL [R1+0x968], R3 ;  /* 0x0009680301007387 */ /* 0x000fe80000100800 */
[----:B------:R1:W-:Y:S04]  /*2ffb0*/  STL [R1+0x964], R9 ;  /* 0x0009640901007387 */ /* 0x0003e80000100800 */
[----:B------:R4:W-:Y:S04]  /*2ffc0*/  STL [R1+0x970], R13 ;  /* 0x0009700d01007387 */ /* 0x0009e80000100800 */
[----:B------:R1:W-:Y:S04]  /*2ffd0*/  LDGSTS.E [R0+0xc000], desc[UR8][R6.64], P0 ;  /* 0x0c00000006007fae */ /* 0x0003e80008121848 */
[----:B------:R-:W2:Y:S04]  /*2ffe0*/  LDL.LU R192, [R1+0x98c] ;  /* 0x00098c0001c07983 */ /* 0x000ea80000300800 */
[----:B------:R-:W-:Y:S01]  /*2fff0*/  STL [R1+0x96c], R195 ;  /* 0x00096cc301007387 */ /* 0x000fe20000100800 */
[----:B-1----:R-:W-:Y:S01]  /*30000*/  MOV R7, R9 ;  /* 0x0000000900077202 */ /* 0x002fe20000000f00 */
[----:B------:R-:W-:-:S02]  /*30010*/  IMAD.MOV.U32 R6, RZ, RZ, R3 ;  /* 0x000000ffff067224 */ /* 0x000fc400078e0003 */
[----:B------:R-:W2:Y:S01]  /*30020*/  LDL.LU R9, [R1+0x994] ;  /* 0x0009940001097983 */ /* 0x000ea20000300800 */
[----:B------:R-:W-:-:S03]  /*30030*/  ISETP.NE.U32.AND P0, PT, RZ, UR12, PT ;  /* 0x0000000cff007c0c */ /* 0x000fc6000bf05070 */
[----:B------:R-:W2:Y:S10]  /*30040*/  LDL.LU R3, [R1+0x998] ;  /* 0x0009980001037983 */ /* 0x000eb40000300800 */
[----:B------:R1:W-:Y:S02]  /*30050*/  LDGSTS.E [R0+0x4], desc[UR8][R6.64], P0 ;  /* 0x0000400006007fae */ /* 0x0003e40008121848 */
[----:B-1----:R-:W-:-:S02]  /*30060*/  IMAD.MOV.U32 R6, RZ, RZ, R13 ;  /* 0x000000ffff067224 */ /* 0x002fc400078e000d */
[----:B------:R-:W-:-:S05]  /*30070*/  IMAD.MOV.U32 R7, RZ, RZ, R195 ;  /* 0x000000ffff077224 */ /* 0x000fca00078e00c3 */
[----:B------:R1:W-:Y:S01]  /*30080*/  LDGSTS.E [R0+0x4004], desc[UR8][R6.64], P0 ;  /* 0x0400400006007fae */ /* 0x0003e20008121848 */
[----:B---3--:R-:W-:-:S05]  /*30090*/  IADD3 R8, P1, R8, UR4, RZ ;  /* 0x0000000408087c10 */ /* 0x008fca000ff3e0ff */
[----:B------:R-:W-:Y:S01]  /*300a0*/  STL [R1+0x978], R8 ;  /* 0x0009780801007387 */ /* 0x000fe20000100800 */
[----:B-1----:R-:W-:Y:S01]  /*300b0*/  IMAD.MOV.U32 R6, RZ, RZ, R8 ;  /* 0x000000ffff067224 */ /* 0x002fe200078e0008 */
[----:B----4-:R-:W-:-:S04]  /*300c0*/  IADD3.X R12, R12, UR6, RZ, P1, !PT ;  /* 0x000000060c0c7c10 */ /* 0x010fc80008ffe4ff */
[----:B------:R-:W-:Y:S01]  /*300d0*/  MOV R7, R12 ;  /* 0x0000000c00077202 */ /* 0x000fe20000000f00 */
[----:B------:R1:W-:Y:S04]  /*300e0*/  STL [R1+0x974], R12 ;  /* 0x0009740c01007387 */ /* 0x0003e80000100800 */
[----:B------:R-:W3:Y:S04]  /*300f0*/  LDL.LU R13, [R1+0x99c] ;  /* 0x00099c00010d7983 */ /* 0x000ee80000300800 */
[----:B------:R4:W-:Y:S04]  /*30100*/  LDGSTS.E [R0+0x8004], desc[UR8][R6.64], P0 ;  /* 0x0800400006007fae */ /* 0x0009e80008121848 */
[----:B-1----:R-:W3:Y:S04]  /*30110*/  LDL.LU R12, [R1+0x9a0] ;  /* 0x0009a000010c7983 */ /* 0x002ee80000300800 */
[----:B------:R-:W3:Y:S01]  /*30120*/  LDL.LU R8, [R1+0x9a8] ;  /* 0x0009a80001087983 */ /* 0x000ee20000300800 */
[----:B--2---:R-:W-:-:S04]  /*30130*/  IADD3 R11, P2, R11, UR4, RZ ;  /* 0x000000040b0b7c10 */ /* 0x004fc8000ff5e0ff */
[----:B------:R-:W-:Y:S02]  /*30140*/  IADD3.X R193, R193, UR6, RZ, P2, !PT ;  /* 0x00000006c1c17c10 */ /* 0x000fe400097fe4ff */
[----:B------:R-:W-:Y:S01]  /*30150*/  IADD3 R2, P3, R2, UR4, RZ ;  /* 0x0000000402027c10 */ /* 0x000fe2000ff7e0ff */
[----:B------:R1:W-:Y:S03]  /*30160*/  STL [R1+0x980], R11 ;  /* 0x0009800b01007387 */ /* 0x0003e60000100800 */
[----:B------:R-:W-:Y:S01]  /*30170*/  IADD3.X R194, R194, UR6, RZ, P3, !PT ;  /* 0x00000006c2c27c10 */ /* 0x000fe20009ffe4ff */
[----:B------:R2:W-:Y:S01]  /*30180*/  STL [R1+0x97c], R193 ;  /* 0x00097cc101007387 */ /* 0x0005e20000100800 */
[----:B----4-:R-:W-:-:S03]  /*30190*/  IMAD.MOV.U32 R6, RZ, RZ, R11 ;  /* 0x000000ffff067224 */ /* 0x010fc600078e000b */
[----:B------:R4:W-:Y:S01]  /*301a0*/  STL [R1+0x988], R2 ;  /* 0x0009880201007387 */ /* 0x0009e20000100800 */
[----:B------:R-:W-:-:S03]  /*301b0*/  IMAD.MOV.U32 R7, RZ, RZ, R193 ;  /* 0x000000ffff077224 */ /* 0x000fc600078e00c1 */
[----:B-1----:R-:W3:Y:S04]  /*301c0*/  LDL.LU R11, [R1+0x9a4] ;  /* 0x0009a400010b7983 */ /* 0x002ee80000300800 */
[----:B------:R-:W-:Y:S04]  /*301d0*/  STL [R1+0x984], R194 ;  /* 0x000984c201007387 */ /* 0x000fe80000100800 */
[----:B------:R-:W3:Y:S04]  /*301e0*/  LDL.LU R195, [R1+0x9ac] ;  /* 0x0009ac0001c37983 */ /* 0x000ee80000300800 */
[----:B--2---:R-:W2:Y:S01]  /*301f0*/  LDL.LU R193, [R1+0x9b0] ;  /* 0x0009b00001c17983 */ /* 0x004ea20000300800 */
[----:B------:R-:W-:-:S03]  /*30200*/  UISETP.GT.AND UP1, UPT, UR16, 0x2, UPT ;  /* 0x000000021000788c */ /* 0x000fc6000bf24270 */
[----:B------:R1:W-:Y:S01]  /*30210*/  LDGSTS.E [R0+0xc004], desc[UR8][R6.64], P0 ;  /* 0x0c00400006007fae */ /* 0x0003e20008121848 */
[----:B------:R-:W-:-:S04]  /*30220*/  USEL UR12, URZ, 0x4, !UP1 ;  /* 0x000000043f0c7887 */ /* 0x000fc8000c800000 */
[----:B------:R-:W-:Y:S01]  /*30230*/  USEL UR12, UR12, URZ, !UP0 ;  /* 0x0000003f0c0c7287 */ /* 0x000fe2000c000000 */
[----:B------:R-:W-:-:S05]  /*30240*/  IADD3 R10, P0, R10, UR4, RZ ;  /* 0x000000040a0a7c10 */ /* 0x000fca000ff1e0ff */
[----:B------:R-:W-:Y:S01]  /*30250*/  ISETP.NE.U32.AND P1, PT, RZ, UR12, PT ;  /* 0x0000000cff007c0c */ /* 0x000fe2000bf25070 */
[----:B-1----:R-:W-:Y:S01]  /*30260*/  IMAD.MOV.U32 R6, RZ, RZ, R2 ;  /* 0x000000ffff067224 */ /* 0x002fe200078e0002 */
[----:B------:R-:W-:Y:S01]  /*30270*/  MOV R7, R194 ;  /* 0x000000c200077202 */ /* 0x000fe20000000f00 */
[----:B----4-:R-:W4:Y:S01]  /*30280*/  LDL.LU R2, [R1+0x9b8] ;  /* 0x0009b80001027983 */ /* 0x010f220000300800 */
[----:B------:R-:W-:-:S03]  /*30290*/  IADD3.X R192, R192, UR6, RZ, P0, !PT ;  /* 0x00000006c0c07c10 */ /* 0x000fc600087fe4ff */
[----:B------:R1:W-:Y:S01]  /*302a0*/  STL [R1+0x990], R10 ;  /* 0x0009900a01007387 */ /* 0x0003e20000100800 */
[----:B------:R-:W-:-:S05]  /*302b0*/  IADD3 R3, P2, R3, UR4, RZ ;  /* 0x0000000403037c10 */ /* 0x000fca000ff5e0ff */
[----:B------:R1:W-:Y:S04]  /*302c0*/  LDGSTS.E [R0+0x8], desc[UR8][R6.64], P1 ;  /* 0x0000800006007fae */ /* 0x0003e80008921848 */
[----:B------:R1:W-:Y:S04]  /*302d0*/  STL [R1+0x98c], R192 ;  /* 0x00098cc001007387 */ /* 0x0003e80000100800 */
[----:B------:R-:W-:Y:S01]  /*302e0*/  STL [R1+0x998], R3 ;  /* 0x0009980301007387 */ /* 0x000fe20000100800 */
[----:B-1----:R-:W-:-:S03]  /*302f0*/  IMAD.MOV.U32 R6, RZ, RZ, R10 ;  /* 0x000000ffff067224 */ /* 0x002fc600078e000a */
[----:B------:R-:W4:Y:S01]  /*30300*/  LDL.LU R10, [R1+0x9b4] ;  /* 0x0009b400010a7983 */ /* 0x000f220000300800 */
[----:B------:R-:W-:Y:S01]  /*30310*/  IADD3.X R9, R9, UR6, RZ, P2, !PT ;  /* 0x0000000609097c10 */ /* 0x000fe200097fe4ff */
[----:B------:R-:W-:-:S04]  /*30320*/  IMAD.MOV.U32 R7, RZ, RZ, R192 ;  /* 0x000000ffff077224 */ /* 0x000fc800078e00c0 */
[----:B------:R1:W-:Y:S04]  /*30330*/  STL [R1+0x994], R9 ;  /* 0x0009940901007387 */ /* 0x0003e80000100800 */
[----:B------:R1:W-:Y:S04]  /*30340*/  LDGSTS.E [R0+0x4008], desc[UR8][R6.64], P1 ;  /* 0x0400800006007fae */ /* 0x0003e80008921848 */
[----:B------:R-:W4:Y:S01]  /*30350*/  LDL.LU R192, [R1+0x9bc] ;  /* 0x0009bc0001c07983 */ /* 0x000f220000300800 */
[----:B-1----:R-:W-:-:S03]  /*30360*/  MOV R7, R9 ;  /* 0x0000000900077202 */ /* 0x002fc60000000f00 */
[----:B------:R-:W4:Y:S01]  /*30370*/  LDL.LU R9, [R1+0x9c0] ;  /* 0x0009c00001097983 */ /* 0x000f220000300800 */
[----:B------:R-:W-:-:S03]  /*30380*/  IMAD.MOV.U32 R6, RZ, RZ, R3 ;  /* 0x000000ffff067224 */ /* 0x000fc600078e0003 */
[----:B------:R-:W4:Y:S04]  /*30390*/  LDL.LU R194, [R1+0xd44] ;  /* 0x000d440001c27983 */ /* 0x000f280000300800 */
[----:B------:R-:W4:Y:S04]  /*303a0*/  LDL.LU R3, [R1+0xd48] ;  /* 0x000d480001037983 */ /* 0x000f280000300800 */
[----:B------:R1:W-:Y:S01]  /*303b0*/  LDGSTS.E [R0+0x8008], desc[UR8][R6.64], P1 ;  /* 0x0800800006007fae */ /* 0x0003e20008921848 */
[----:B---3--:R-:W-:-:S04]  /*303c0*/  IADD3 R12, P0, R12, UR4, RZ ;  /* 0x000000040c0c7c10 */ /* 0x008fc8000ff1e0ff */
[----:B------:R-:W-:Y:S01]  /*303d0*/  IADD3.X R13, R13, UR6, RZ, P0, !PT ;  /* 0x000000060d0d7c10 */ /* 0x000fe200087fe4ff */
[----:B-1----:R-:W-:-:S04]  /*303e0*/  IMAD.MOV.U32 R6, RZ, RZ, R12 ;  /* 0x000000ffff067224 */ /* 0x002fc800078e000c */
[----:B------:R-:W-:-:S05]  /*303f0*/  IMAD.MOV.U32 R7, RZ, RZ, R13 ;  /* 0x000000ffff077224 */ /* 0x000fca00078e000d */
[----:B------:R1:W-:Y:S01]  /*30400*/  LDGSTS.E [R0+0xc008], desc[UR8][R6.64], P1 ;  /* 0x0c00800006007fae */ /* 0x0003e20008921848 */
[----:B------:R-:W-:-:S03]  /*30410*/  IADD3 R8, P1, R8, UR4, RZ ;  /* 0x0000000408087c10 */ /* 0x000fc6000ff3e0ff */
[----:B------:R3:W-:Y:S04]  /*30420*/  STL [R1+0x9a0], R12 ;  /* 0x0009a00c01007387 */ /* 0x0007e80000100800 */
[----:B------:R1:W-:Y:S01]  /*30430*/  STL [R1+0x99c], R13 ;  /* 0x00099c0d01007387 */ /* 0x0003e20000100800 */
[----:B------:R-:W-:-:S03]  /*30440*/  IADD3.X R11, R11, UR6, RZ, P1, !PT ;  /* 0x000000060b0b7c10 */ /* 0x000fc60008ffe4ff */
[----:B---3--:R-:W3:Y:S04]  /*30450*/  LDL.LU R12, [R1+0xd50] ;  /* 0x000d5000010c7983 */ /* 0x008ee80000300800 */
[----:B------:R-:W-:Y:S01]  /*30460*/  STL [R1+0x9a8], R8 ;  /* 0x0009a80801007387 */ /* 0x000fe20000100800 */
[----:B--2---:R-:W-:-:S03]  /*30470*/  IADD3 R193, P2, R193, UR4, RZ ;  /* 0x00000004c1c17c10 */ /* 0x004fc6000ff5e0ff */
[----:B------:R2:W-:Y:S01]  /*30480*/  STL [R1+0x9a4], R11 ;  /* 0x0009a40b01007387 */ /* 0x0005e20000100800 */
[----:B------:R-:W-:-:S03]  /*30490*/  IADD3.X R195, R195, UR6, RZ, P2, !PT ;  /* 0x00000006c3c37c10 */ /* 0x000fc600097fe4ff */
[----:B------:R4:W-:Y:S01]  /*304a0*/  STL [R1+0x9b0], R193 ;  /* 0x0009b0c101007387 */ /* 0x0009e20000100800 */
[----:B-1----:R-:W-:Y:S01]  /*304b0*/  MOV R7, R11 ;  /* 0x0000000b00077202 */ /* 0x002fe20000000f00 */
[----:B------:R-:W-:Y:S02]  /*304c0*/  IMAD.MOV.U32 R6, RZ, RZ, R8 ;  /* 0x000000ffff067224 */ /* 0x000fe400078e0008 */
[----:B------:R-:W3:Y:S04]  /*304d0*/  LDL.LU R13, [R1+0xd4c] ;  /* 0x000d4c00010d7983 */ /* 0x000ee80000300800 */
[----:B------:R-:W-:Y:S04]  /*304e0*/  STL [R1+0x9ac], R195 ;  /* 0x0009acc301007387 */ /* 0x000fe80000100800 */
[----:B--2---:R-:W2:Y:S04]  /*304f0*/  LDL.LU R11, [R1+0xd54] ;  /* 0x000d5400010b7983 */ /* 0x004ea80000300800 */
[----:B------:R-:W2:Y:S01]  /*30500*/  LDL.LU R8, [R1+0xd58] ;  /* 0x000d580001087983 */ /* 0x000ea20000300800 */
[----:B------:R-:W-:-:S04]  /*30510*/  UISETP.GT.AND UP1, UPT, UR16, 0x3, UPT ;  /* 0x000000031000788c */ /* 0x000fc8000bf24270 */
[----:B------:R-:W-:-:S04]  /*30520*/  USEL UR12, URZ, 0x4, !UP1 ;  /* 0x000000043f0c7887 */ /* 0x000fc8000c800000 */
[----:B------:R-:W-:-:S06]  /*30530*/  USEL UR12, UR12, URZ, !UP0 ;  /* 0x0000003f0c0c7287 */ /* 0x000fcc000c000000 */
[----:B------:R-:W-:Y:S02]  /*30540*/  ISETP.NE.U32.AND P0, PT, RZ, UR12, PT ;  /* 0x0000000cff007c0c */ /* 0x000fe4000bf05070 */
[----:B----4-:R-:W-:-:S04]  /*30550*/  IADD3 R2, P1, R2, UR4, RZ ;  /* 0x0000000402027c10 */ /* 0x010fc8000ff3e0ff */
[----:B------:R-:W-:Y:S01]  /*30560*/  IADD3.X R10, R10, UR6, RZ, P1, !PT ;  /* 0x000000060a0a7c10 */ /* 0x000fe20008ffe4ff */
[----:B------:R-:W-:Y:S06]  /*30570*/  STL [R1+0x9b8], R2 ;  /* 0x0009b80201007387 */ /* 0x000fec0000100800 */
[----:B------:R1:W-:Y:S04]  /*30580*/  LDGSTS.E [R0+0xc], desc[UR8][R6.64], P0 ;  /* 0x0000c00006007fae */ /* 0x0003e80008121848 */
[----:B------:R4:W-:Y:S01]  /*30590*/  STL [R1+0x9b4], R10 ;  /* 0x0009b40a01007387 */ /* 0x0009e20000100800 */
[----:B-1----:R-:W-:-:S02]  /*305a0*/  IMAD.MOV.U32 R6, RZ, RZ, R193 ;  /* 0x000000ffff067224 */ /* 0x002fc400078e00c1 */
[----:B------:R-:W-:Y:S01]  /*305b0*/  IMAD.MOV.U32 R7, RZ, RZ, R195 ;  /* 0x000000ffff077224 */ /* 0x000fe200078e00c3 */
[----:B------:R-:W2:Y:S04]  /*305c0*/  LDL.LU R193, [R1+0xd5c] ;  /* 0x000d5c0001c17983 */ /* 0x000ea80000300800 */
[----:B------:R1:W-:Y:S01]  /*305d0*/  LDGSTS.E [R0+0x400c], desc[UR8][R6.64], P0 ;  /* 0x0400c00006007fae */ /* 0x0003e20008121848 */
[----:B------:R-:W-:Y:S02]  /*305e0*/  IADD3 R9, P2, R9, UR4, RZ ;  /* 0x0000000409097c10 */ /* 0x000fe4000ff5e0ff */
[----:B-1----:R-:W-:Y:S02]  /*305f0*/  MOV R7, R10 ;  /* 0x0000000a00077202 */ /* 0x002fe40000000f00 */
[----:B----4-:R-:W4:Y:S01]  /*30600*/  LDL.LU R10, [R1+0xd60] ;  /* 0x000d6000010a7983 */ /* 0x010f220000300800 */
[----:B------:R-:W-:Y:S01]  /*30610*/  IADD3 R3, P3, R3, UR4, RZ ;  /* 0x0000000403037c10 */ /* 0x000fe2000ff7e0ff */
[----:B------:R-:W-:Y:S01]  /*30620*/  IMAD.MOV.U32 R6, RZ, RZ, R2 ;  /* 0x000000ffff067224 */ /* 0x000fe200078e0002 */
[----:B------:R-:W-:Y:S01]  /*30630*/  IADD3.X R192, R192, UR6, RZ, P2, !PT ;  /* 0x00000006c0c07c10 */ /* 0x000fe200097fe4ff */
[----:B------:R-:W4:Y:S01]  /*30640*/  LDL.LU R2, [R1+0xd68] ;  /* 0x000d680001027983 */ /* 0x000f220000300800 */
[----:B------:R-:W-:-:S03]  /*30650*/  IADD3.X R194, R194, UR6, RZ, P3, !PT ;  /* 0x00000006c2c27c10 */ /* 0x000fc60009ffe4ff */
[----:B------:R1:W-:Y:S01]  /*30660*/  STL [R1+0x9c0], R9 ;  /* 0x0009c00901007387 */ /* 0x0003e20000100800 */
[----:B------:R-:W-:-:S03]  /*30670*/  UISETP.GT.AND UP1, UPT, UR16, 0x20, UPT ;  /* 0x000000201000788c */ /* 0x000fc6000bf24270 */
[----:B------:R1:W-:Y:S04]  /*30680*/  LDGSTS.E [R0+0x800c], desc[UR8][R6.64], P0 ;  /* 0x0800c00006007fae */ /* 0x0003e80008121848 */
[----:B------:R1:W-:Y:S04]  /*30690*/  STL [R1+0x9bc], R192 ;  /* 0x0009bcc001007387 */ /* 0x0003e80000100800 */
[----:B------:R1:W-:Y:S02]  /*306a0*/  STL [R1+0xd48], R3 ;  /* 0x000d480301007387 */ /* 0x0003e40000100800 */
[----:B-1----:R-:W-:-:S02]  /*306b0*/  IMAD.MOV.U32 R6, RZ, RZ, R9 ;  /* 0x000000ffff067224 */ /* 0x002fc400078e0009 */
[----:B------:R-:W4:Y:S01]  /*306c0*/  LDL.LU R9, [R1+0xd64] ;  /* 0x000d640001097983 */ /* 0x000f220000300800 */
[----:B------:R-:W-:-:S03]  /*306d0*/  IMAD.MOV.U32 R7, RZ, RZ, R192 ;  /* 0x000000ffff077224 */ /* 0x000fc600078e00c0 */
[----:B------:R-:W-:Y:S01]  /*306e0*/  STL [R1+0xd44], R194 ;  /* 0x000d44c201007387 */ /* 0x000fe20000100800 */
[----:B------:R-:W-:-:S03]  /*306f0*/  USEL UR12, URZ, 0x4, !UP1 ;  /* 0x000000043f0c7887 */ /* 0x000fc6000c800000 */
[----:B------:R-:W4:Y:S04]  /*30700*/  LDL.LU R195, [R1+0xd6c] ;  /* 0x000d6c0001c37983 */ /* 0x000f280000300800 */
[----:B------:R-:W4:Y:S01]  /*30710*/  LDL.LU R192, [R1+0xd70] ;  /* 0x000d700001c07983 */ /* 0x000f220000300800 */
[----:B------:R-:W-:-:S03]  /*30720*/  USEL UR12, UR12, URZ, !UP0 ;  /* 0x0000003f0c0c7287 */ /* 0x000fc6000c000000 */
[----:B------:R1:W-:Y:S03]  /*30730*/  LDGSTS.E [R0+0xc00c], desc[UR8][R6.64], P0 ;  /* 0x0c00c00006007fae */ /* 0x0003e60008121848 */
[----:B------:R-:W-:Y:S01]  /*30740*/  ISETP.NE.U32.AND P1, PT, RZ, UR12, PT ;  /* 0x0000000cff007c0c */ /* 0x000fe2000bf25070 */
[----:B-1----:R-:W-:Y:S01]  /*30750*/  IMAD.MOV.U32 R6, RZ, RZ, R3 ;  /* 0x000000ffff067224 */ /* 0x002fe200078e0003 */
[----:B------:R-:W-:Y:S01]  /*30760*/  MOV R7, R194 ;  /* 0x000000c200077202 */ /* 0x000fe20000000f00 */
[----:B------:R-:W4:Y:S10]  /*30770*/  LDL.LU R3, [R1+0xd78] ;  /* 0x000d780001037983 */ /* 0x000f340000300800 */
[----:B------:R1:W-:Y:S01]  /*30780*/  LDGSTS.E [R0+0x10000], desc[UR8][R6.64], P1 ;  /* 0x1000000006007fae */ /* 0x0003e20008921848 */
[----:B---3--:R-:W-:-:S05]  /*30790*/  IADD3 R12, P0, R12, UR4, RZ ;  /* 0x000000040c0c7c10 */ /* 0x008fca000ff1e0ff */
[----:B------:R3:W-:Y:S01]  /*307a0*/  STL [R1+0xd50], R12 ;  /* 0x000d500c01007387 */ /* 0x0007e20000100800 */
[----:B-1----:R-:W-:Y:S01]  /*307b0*/  IMAD.MOV.U32 R6, RZ, RZ, R12 ;  /* 0x000000ffff067224 */ /* 0x002fe200078e000c */
[----:B------:R-:W-:-:S05]  /*307c0*/  IADD3.X R13, R13, UR6, RZ, P0, !PT ;  /* 0x000000060d0d7c10 */ /* 0x000fca00087fe4ff */
[----:B------:R1:W-:Y:S01]  /*307d0*/  STL [R1+0xd4c], R13 ;  /* 0x000d4c0d01007387 */ /* 0x0003e20000100800 */
[----:B--2---:R-:W-:-:S05]  /*307e0*/  IADD3 R8, P2, R8, UR4, RZ ;  /* 0x0000000408087c10 */ /* 0x004fca000ff5e0ff */
[----:B------:R-:W-:Y:S04]  /*307f0*/  STL [R1+0xd58], R8 ;  /* 0x000d580801007387 */ /* 0x000fe80000100800 */
[----:B---3--:R-:W2:Y:S01]  /*30800*/  LDL.LU R12, [R1+0xd74] ;  /* 0x000d7400010c7983 */ /* 0x008ea20000300800 */
[----:B------:R-:W-:Y:S01]  /*30810*/  IADD3.X R11, R11, UR6, RZ, P2, !PT ;  /* 0x000000060b0b7c10 */ /* 0x000fe200097fe4ff */
[----:B------:R-:W-:-:S04]  /*30820*/  IMAD.MOV.U32 R7, RZ, RZ, R13 ;  /* 0x000000ffff077224 */ /* 0x000fc800078e000d */
[----:B------:R3:W-:Y:S04]  /*30830*/  STL [R1+0xd54], R11 ;  /* 0x000d540b01007387 */ /* 0x0007e80000100800 */
[----:B------:R3:W-:Y:S04]  /*30840*/  LDGSTS.E [R0+0x14000], desc[UR8][R6.64], P1 ;  /* 0x1400000006007fae */ /* 0x0007e80008921848 */
[----:B-1----:R-:W2:Y:S01]  /*30850*/  LDL.LU R13, [R1+0xd7c] ;  /* 0x000d7c00010d7983 */ /* 0x002ea20000300800 */
[----:B---3--:R-:W-:-:S03]  /*30860*/  MOV R7, R11 ;  /* 0x0000000b00077202 */ /* 0x008fc60000000f00 */
[----:B------:R-:W3:Y:S01]  /*30870*/  LDL.LU R11, [R1+0xd80] ;  /* 0x000d8000010b7983 */ /* 0x000ee20000300800 */
[----:B------:R-:W-:-:S03]  /*30880*/  IMAD.MOV.U32 R6, RZ, RZ, R8 ;  /* 0x000000ffff067224 */ /* 0x000fc600078e0008 */
[----:B------:R-:W3:Y:S04]  /*30890*/  LDL.LU R194, [R1+0xd84] ;  /* 0x000d840001c27983 */ /* 0x000ee80000300800 */
[----:B------:R-:W3:Y:S04]  /*308a0*/  LDL.LU R8, [R1+0xd88] ;  /* 0x000d880001087983 */ /* 0x000ee80000300800 */
[----:B------:R1:W-:Y:S01]  /*308b0*/  LDGSTS.E [R0+0x18000], desc[UR8][R6.64], P1 ;  /* 0x1800000006007fae */ /* 0x0003e20008921848 */
[----:B----4-:R-:W-:-:S04]  /*308c0*/  IADD3 R10, P0, R10, UR4, RZ ;  /* 0x000000040a0a7c10 */ /* 0x010fc8000ff1e0ff */
[----:B------:R-:W-:Y:S01]  /*308d0*/  IADD3.X R193, R193, UR6, RZ, P0, !PT ;  /* 0x00000006c1c17c10 */ /* 0x000fe200087fe4ff */
[----:B-1----:R-:W-:-:S04]  /*308e0*/  IMAD.MOV.U32 R6, RZ, RZ, R10 ;  /* 0x000000ffff067224 */ /* 0x002fc800078e000a */
[----:B------:R-:W-:Y:S01]  /*308f0*/  IMAD.MOV.U32 R7, RZ, RZ, R193 ;  /* 0x000000ffff077224 */ /* 0x000fe200078e00c1 */
[----:B------:R-:W-:-:S04]  /*30900*/  UISETP.GT.AND UP1, UPT, UR16, 0x21, UPT ;  /* 0x000000211000788c */ /* 0x000fc8000bf24270 */
[----:B------:R1:W-:Y:S01]  /*30910*/  LDGSTS.E [R0+0x1c000], desc[UR8][R6.64], P1 ;  /* 0x1c00000006007fae */ /* 0x0003e20008921848 */
[----:B------:R-:W-:Y:S01]  /*30920*/  IADD3 R2, P1, R2, UR4, RZ ;  /* 0x0000000402027c10 */ /* 0x000fe2000ff3e0ff */
[----:B------:R-:W-:Y:S02]  /*30930*/  USEL UR12, URZ, 0x4, !UP1 ;  /* 0x000000043f0c7887 */ /* 0x000fe4000c800000 */
[----:B------:R4:W-:Y:S04]  /*30940*/  STL [R1+0xd60], R10 ;  /* 0x000d600a01007387 */ /* 0x0009e80000100800 */
[----:B------:R1:W-:Y:S01]  /*30950*/  STL [R1+0xd5c], R193 ;  /* 0x000d5cc101007387 */ /* 0x0003e20000100800 */
[----:B------:R-:W-:-:S03]  /*30960*/  IADD3.X R9, R9, UR6, RZ, P1, !PT ;  /* 0x0000000609097c10 */ /* 0x000fc60008ffe4ff */
[----:B----4-:R-:W4:Y:S01]  /*30970*/  LDL.LU R10, [R1+0xd90] ;  /* 0x000d9000010a7983 */ /* 0x010f220000300800 */
[----:B------:R-:W-:-:S03]  /*30980*/  USEL UR12, UR12, URZ, !UP0 ;  /* 0x0000003f0c0c7287 */ /* 0x000fc6000c000000 */
[----:B------:R-:W-:Y:S01]  /*30990*/  STL [R1+0xd68], R2 ;  /* 0x000d680201007387 */ /* 0x000fe20000100800 */
[----:B------:R-:W-:-:S03]  /*309a0*/  IADD3 R192, P2, R192, UR4, RZ ;  /* 0x00000004c0c07c10 */ /* 0x000fc6000ff5e0ff */
[----:B------:R1:W-:Y:S01]  /*309b0*/  STL [R1+0xd64], R9 ;  /* 0x000d640901007387 */ /* 0x0003e20000100800 */
[----:B------:R-:W-:-:S03]  /*309c0*/  IADD3.X R195, R195, UR6, RZ, P2, !PT ;  /* 0x00000006c3c37c10 */ /* 0x000fc600097fe4ff */
[----:B------:R2:W-:Y:S01]  /*309d0*/  STL [R1+0xd70], R192 ;  /* 0x000d70c001007387 */ /* 0x0005e20000100800 */
[----:B-1----:R-:W-:Y:S01]  /*309e0*/  MOV R7, R9 ;  /* 0x0000000900077202 */ /* 0x002fe20000000f00 */
[----:B------:R-:W-:Y:S02]  /*309f0*/  IMAD.MOV.U32 R6, RZ, RZ, R2 ;  /* 0x000000ffff067224 */ /* 0x000fe400078e0002 */
[----:B------:R-:W4:Y:S04]  /*30a00*/  LDL.LU R193, [R1+0xd8c] ;  /* 0x000d8c0001c17983 */ /* 0x000f280000300800 */
[----:B------:R-:W-:Y:S01]  /*30a10*/  STL [R1+0xd6c], R195 ;  /* 0x000d6cc301007387 */ /* 0x000fe20000100800 */
[----:B------:R-:W-:-:S03]  /*30a20*/  ISETP.NE.U32.AND P0, PT, RZ, UR12, PT ;  /* 0x0000000cff007c0c */ /* 0x000fc6000bf05070 */
[----:B------:R-:W4:Y:S04]  /*30a30*/  LDL.LU R9, [R1+0xd94] ;  /* 0x000d940001097983 */ /* 0x000f280000300800 */
[----:B------:R-:W4:Y:S01]  /*30a40*/  LDL.LU R2, [R1+0xd98] ;  /* 0x000d980001027983 */ /* 0x000f220000300800 */
[----:B------:R-:W-:-:S05]  /*30a50*/  IADD3 R3, P1, R3, UR4, RZ ;  /* 0x0000000403037c10 */ /* 0x000fca000ff3e0ff */
[----:B------:R1:W-:Y:S04]  /*30a60*/  LDGSTS.E [R0+0x10004], desc[UR8][R6.64], P0 ;  /* 0x1000400006007fae */ /* 0x0003e80008121848 */
[----:B------:R2:W-:Y:S01]  /*30a70*/  STL [R1+0xd78], R3 ;  /* 0x000d780301007387 */ /* 0x0005e20000100800 */
[----:B-1----:R-:W-:Y:S02]  /*30a80*/  IMAD.MOV.U32 R6, RZ, RZ, R192 ;  /* 0x000000ffff067224 */ /* 0x002fe400078e00c0 */
[----:B------:R-:W-:-:S05]  /*30a90*/  IMAD.MOV.U32 R7, RZ, RZ, R195 ;  /* 0x000000ffff077224 */ /* 0x000fca00078e00c3 */
[----:B------:R1:W-:Y:S02]  /*30aa0*/  LDGSTS.E [R0+0x14004], desc[UR8][R6.64], P0 ;  /* 0x1400400006007fae */ /* 0x0003e40008121848 */
[----:B-1----:R-:W-:Y:S01]  /*30ab0*/  IMAD.MOV.U32 R6, RZ, RZ, R3 ;  /* 0x000000ffff067224 */ /* 0x002fe200078e0003 */
[----:B--2---:R-:W-:-:S05]  /*30ac0*/  IADD3.X R12, R12, UR6, RZ, P1, !PT ;  /* 0x000000060c0c7c10 */ /* 0x004fca0008ffe4ff */
[----:B------:R1:W-:Y:S04]  /*30ad0*/  STL [R1+0xd74], R12 ;  /* 0x000d740c01007387 */ /* 0x0003e80000100800 */
[----:B------:R-:W2:Y:S04]  /*30ae0*/  LDL.LU R192, [R1+0xd9c] ;  /* 0x000d9c0001c07983 */ /* 0x000ea80000300800 */
[----:B------:R-:W2:Y:S01]  /*30af0*/  LDL.LU R3, [R1+0xda0] ;  /* 0x000da00001037983 */ /* 0x000ea20000300800 */
[----:B------:R-:W-:-:S03]  /*30b00*/  MOV R7, R12 ;  /* 0x0000000c00077202 */ /* 0x000fc60000000f00 */
[----:B-1----:R-:W2:Y:S04]  /*30b10*/  LDL.LU R12, [R1+0xda8] ;  /* 0x000da800010c7983 */ /* 0x002ea80000300800 */
[----:B------:R1:W-:Y:S01]  /*30b20*/  LDGSTS.E [R0+0x18004], desc[UR8][R6.64], P0 ;  /* 0x1800400006007fae */ /* 0x0003e20008121848 */
[----:B---3--:R-:W-:-:S04]  /*30b30*/  IADD3 R11, P2, R11, UR4, RZ ;  /* 0x000000040b0b7c10 */ /* 0x008fc8000ff5e0ff */
[----:B------:R-:W-:Y:S02]  /*30b40*/  IADD3.X R13, R13, UR6, RZ, P2, !PT ;  /* 0x000000060d0d7c10 */ /* 0x000fe400097fe4ff */
[----:B------:R-:W-:Y:S01]  /*30b50*/  IADD3 R8, P3, R8, UR4, RZ ;  /* 0x0000000408087c10 */ /* 0x000fe2000ff7e0ff */
[----:B------:R-:W-:Y:S03]  /*30b60*/  STL [R1+0xd80], R11 ;  /* 0x000d800b01007387 */ /* 0x000fe60000100800 */
[----:B------:R-:W-:Y:S01]  /*30b70*/  IADD3.X R194, R194, UR6, RZ, P3, !PT ;  /* 0x00000006c2c27c10 */ /* 0x000fe20009ffe4ff */
[----:B------:R3:W-:Y:S01]  /*30b80*/  STL [R1+0xd7c], R13 ;  /* 0x000d7c0d01007387 */ /* 0x0007e20000100800 */
[----:B-1----:R-:W-:-:S03]  /*30b90*/  IMAD.MOV.U32 R7, RZ, RZ, R13 ;  /* 0x000000ffff077224 */ /* 0x002fc600078e000d */
[----:B------:R1:W-:Y:S01]  /*30ba0*/  STL [R1+0xd88], R8 ;  /* 0x000d880801007387 */ /* 0x0003e20000100800 */
[----:B------:R-:W-:-:S03]  /*30bb0*/  IMAD.MOV.U32 R6, RZ, RZ, R11 ;  /* 0x000000ffff067224 */ /* 0x000fc600078e000b */
[----:B---3--:R-:W3:Y:S04]  /*30bc0*/  LDL.LU R13, [R1+0xda4] ;  /* 0x000da400010d7983 */ /* 0x008ee80000300800 */
[----:B------:R-:W-:Y:S04]  /*30bd0*/  STL [R1+0xd84], R194 ;  /* 0x000d84c201007387 */ /* 0x000fe80000100800 */
[----:B------:R-:W3:Y:S04]  /*30be0*/  LDL.LU R195, [R1+0xdac] ;  /* 0x000dac0001c37983 */ /* 0x000ee80000300800 */
[----:B------:R-:W3:Y:S01]  /*30bf0*/  LDL.LU R11, [R1+0xdb0] ;  /* 0x000db000010b7983 */ /* 0x000ee20000300800 */
[----:B------:R-:W-:-:S03]  /*30c00*/  UISETP.GT.AND UP1, UPT, UR16, 0x22, UPT ;  /* 0x000000221000788c */ /* 0x000fc6000bf24270 */
[----:B------:R1:W-:Y:S01]  /*30c10*/  LDGSTS.E [R0+0x1c004], desc[UR8][R6.64], P0 ;  /* 0x1c00400006007fae */ /* 0x0003e20008121848 */
[----:B------:R-:W-:-:S04]  /*30c20*/  USEL UR12, URZ, 0x4, !UP1 ;  /* 0x000000043f0c7887 */ /* 0x000fc8000c800000 */
[----:B------:R-:W-:-:S06]  /*30c30*/  USEL UR12, UR12, URZ, !UP0 ;  /* 0x0000003f0c0c7287 */ /* 0x000fcc000c000000 */
[----:B------:R-:W-:Y:S01]  /*30c40*/  ISETP.NE.U32.AND P1, PT, RZ, UR12, PT ;  /* 0x0000000cff007c0c */ /* 0x000fe2000bf25070 */
[----:B-1----:R-:W-:Y:S01]  /*30c50*/  IMAD.MOV.U32 R6, RZ, RZ, R8 ;  /* 0x000000ffff067224 */ /* 0x002fe200078e0008 */
[----:B------:R-:W-:Y:S01]  /*30c60*/  MOV R7, R194 ;  /* 0x000000c200077202 */ /* 0x000fe20000000f00 */
[----:B------:R-:W3:Y:S01]  /*30c70*/  LDL.LU R8, [R1+0xdb8] ;  /* 0x000db80001087983 */ /* 0x000ee20000300800 */
[----:B----4-:R-:W-:-:S05]  /*30c80*/  IADD3 R10, P0, R10, UR4, RZ ;  /* 0x000000040a0a7c10 */ /* 0x010fca000ff1e0ff */
[----:B------:R1:W-:Y:S04]  /*30c90*/  STL [R1+0xd90], R10 ;  /* 0x000d900a01007387 */ /* 0x0003e80000100800 */
[----:B------:R4:W-:Y:S01]  /*30ca0*/  LDGSTS.E [R0+0x10008], desc[UR8][R6.64], P1 ;  /* 0x1000800006007fae */ /* 0x0009e20008921848 */
[----:B------:R-:W-:Y:S01]  /*30cb0*/  IADD3.X R193, R193, UR6, RZ, P0, !PT ;  /* 0x00000006c1c17c10 */ /* 0x000fe200087fe4ff */
[----:B----4-:R-:W-:-:S04]  /*30cc0*/  IMAD.MOV.U32 R6, RZ, RZ, R10 ;  /* 0x000000ffff067224 */ /* 0x010fc800078e000a */
[----:B------:R-:W-:Y:S01]  /*30cd0*/  STL [R1+0xd8c], R193 ;  /* 0x000d8cc101007387 */ /* 0x000fe20000100800 */
[----:B------:R-:W-:-:S05]  /*30ce0*/  IADD3 R2, P2, R2, UR4, RZ ;  /* 0x0000000402027c10 */ /* 0x000fca000ff5e0ff */
[----:B------:R-:W-:Y:S04]  /*30cf0*/  STL [R1+0xd98], R2 ;  /* 0x000d980201007387 */ /* 0x000fe80000100800 */
[----:B-1----:R-:W4:Y:S01]  /*30d00*/  LDL.LU R10, [R1+0xdb4] ;  /* 0x000db400010a7983 */ /* 0x002f220000300800 */
        /* <DEDUP_REMOVED lines=11> */
[----:B--2---:R-:W-:-:S04]  /*30dc0*/  IADD3 R3, P0, R3, UR4, RZ ;  /* 0x0000000403037c10 */ /* 0x004fc8000ff1e0ff */
[----:B------:R-:W-:Y:S01]  /*30dd0*/  IADD3.X R192, R192, UR6, RZ, P0, !PT ;  /* 0x00000006c0c07c10 */ /* 0x000fe200087fe4ff */
[----:B-1----:R-:W-:-:S04]  /*30de0*/  IMAD.MOV.U32 R6, RZ, RZ, R3 ;  /* 0x000000ffff067224 */ /* 0x002fc800078e0003 */
[----:B------:R-:W-:-:S05]  /*30df0*/  IMAD.MOV.U32 R7, RZ, RZ, R192 ;  /* 0x000000ffff077224 */ /* 0x000fca00078e00c0 */
[----:B------:R1:W-:Y:S01]  /*30e00*/  LDGSTS.E [R0+0x1c008], desc[UR8][R6.64], P1 ;  /* 0x1c00800006007fae */ /* 0x0003e20008921848 */
[----:B------:R-:W-:-:S03]  /*30e10*/  IADD3 R12, P1, R12, UR4, RZ ;  /* 0x000000040c0c7c10 */ /* 0x000fc6000ff3e0ff */
[----:B------:R2:W-:Y:S04]  /*30e20*/  STL [R1+0xda0], R3 ;  /* 0x000da00301007387 */ /* 0x0005e80000100800 */
[----:B------:R1:W-:Y:S04]  /*30e30*/  STL [R1+0xd9c], R192 ;  /* 0x000d9cc001007387 */ /* 0x0003e80000100800 */
[----:B--2---:R-:W2:Y:S01]  /*30e40*/  LDL.LU R3, [R1+0x1150] ;  /* 0x0011500001037983 */ /* 0x004ea20000300800 */
[----:B---3--:R-:W-:-:S03]  /*30e50*/  IADD3.X R13, R13, UR6, RZ, P1, !PT ;  /* 0x000000060d0d7c10 */ /* 0x008fc60008ffe4ff */
[----:B------:R-:W-:Y:S04]  /*30e60*/  STL [R1+0xda8], R12 ;  /* 0x000da80c01007387 */ /* 0x000fe80000100800 */
[----:B------:R3:W-:Y:S01]  /*30e70*/  STL [R1+0xda4], R13 ;  /* 0x000da40d01007387 */ /* 0x0007e20000100800 */
[----:B------:R-:W-:-:S04]  /*30e80*/  IADD3 R11, P2, R11, UR4, RZ ;  /* 0x000000040b0b7c10 */ /* 0x000fc8000ff5e0ff */
[----:B------:R-:W-:Y:S01]  /*30e90*/  IADD3.X R195, R195, UR6, RZ, P2, !PT ;  /* 0x00000006c3c37c10 */ /* 0x000fe200097fe4ff */
[----:B------:R4:W-:Y:S01]  /*30ea0*/  STL [R1+0xdb0], R11 ;  /* 0x000db00b01007387 */ /* 0x0009e20000100800 */
[----:B-1----:R-:W-:Y:S01]  /*30eb0*/  MOV R7, R13 ;  /* 0x0000000d00077202 */ /* 0x002fe20000000f00 */
[----:B------:R-:W-:Y:S02]  /*30ec0*/  IMAD.MOV.U32 R6, RZ, RZ, R12 ;  /* 0x000000ffff067224 */ /* 0x000fe400078e000c */
[----:B------:R-:W2:Y:S04]  /*30ed0*/  LDL.LU R192, [R1+0x114c] ;  /* 0x00114c0001c07983 */ /* 0x000ea80000300800 */
[----:B------:R-:W-:Y:S04]  /*30ee0*/  STL [R1+0xdac], R195 ;  /* 0x000dacc301007387 */ /* 0x000fe80000100800 */
[----:B---3--:R-:W3:Y:S04]  /*30ef0*/  LDL.LU R13, [R1+0x1154] ;  /* 0x00115400010d7983 */ /* 0x008ee80000300800 */
[----:B------:R-:W3:Y:S01]  /*30f00*/  LDL.LU R12, [R1+0x1158] ;  /* 0x00115800010c7983 */ /* 0x000ee20000300800 */
[----:B------:R-:W-:-:S04]  /*30f10*/  UISETP.GT.AND UP1, UPT, UR16, 0x23, UPT ;  /* 0x000000231000788c */ /* 0x000fc8000bf24270 */
[----:B------:R-:W-:-:S04]  /*30f20*/  USEL UR12, URZ, 0x4, !UP1 ;  /* 0x000000043f0c7887 */ /* 0x000fc8000c800000 */
[----:B------:R-:W-:-:S06]  /*30f30*/  USEL UR12, UR12, URZ, !UP0 ;  /* 0x0000003f0c0c7287 */ /* 0x000fcc000c000000 */
[----:B------:R-:W-:Y:S02]  /*30f40*/  ISETP.NE.U32.AND P0, PT, RZ, UR12, PT ;  /* 0x0000000cff007c0c */ /* 0x000fe4000bf05070 */
[----:B------:R-:W-:-:S05]  /*30f50*/  IADD3 R8, P1, R8, UR4, RZ ;  /* 0x0000000408087c10 */ /* 0x000fca000ff3e0ff */
[----:B------:R-:W-:Y:S06]  /*30f60*/  STL [R1+0xdb8], R8 ;  /* 0x000db80801007387 */ /* 0x000fec0000100800 */
[----:B------:R1:W-:Y:S02]  /*30f70*/  LDGSTS.E [R0+0x1000c], desc[UR8][R6.64], P0 ;  /* 0x1000c00006007fae */ /* 0x0003e40008121848 */
[----:B-1----:R-:W-:Y:S01]  /*30f80*/  IMAD.MOV.U32 R6, RZ, RZ, R11 ;  /* 0x000000ffff067224 */ /* 0x002fe200078e000b */
[----:B----4-:R-:W-:Y:S01]  /*30f90*/  IADD3.X R10, R10, UR6, RZ, P1, !PT ;  /* 0x000000060a0a7c10 */ /* 0x010fe20008ffe4ff */
[----:B------:R-:W-:-:S04]  /*30fa0*/  IMAD.MOV.U32 R7, RZ, RZ, R195 ;  /* 0x000000ffff077224 */ /* 0x000fc800078e00c3 */
[----:B------:R1:W-:Y:S04]  /*30fb0*/  STL [R1+0xdb4], R10 ;  /* 0x000db40a01007387 */ /* 0x0003e80000100800 */
[----:B------:R4:W-:Y:S04]  /*30fc0*/  LDGSTS.E [R0+0x1400c], desc[UR8][R6.64], P0 ;  /* 0x1400c00006007fae */ /* 0x0009e80008121848 */
[----:B------:R-:W3:Y:S01]  /*30fd0*/  LDL.LU R11, [R1+0x115c] ;  /* 0x00115c00010b7983 */ /* 0x000ee20000300800 */
[----:B----4-:R-:W-:-:S03]  /*30fe0*/  MOV R7, R10 ;  /* 0x0000000a00077202 */ /* 0x010fc60000000f00 */
[----:B-1----:R-:W4:Y:S01]  /*30ff0*/  LDL.LU R10, [R1+0x1160] ;  /* 0x00116000010a7983 */ /* 0x002f220000300800 */
[----:B------:R-:W-:Y:S01]  /*31000*/  IADD3 R9, P2, R9, UR4, RZ ;  /* 0x0000000409097c10 */ /* 0x000fe2000ff5e0ff */
[----:B------:R-:W-:Y:S02]  /*31010*/  IMAD.MOV.U32 R6, RZ, RZ, R8 ;  /* 0x000000ffff067224 */ /* 0x000fe400078e0008 */
[----:B------:R-:W4:Y:S01]  /*31020*/  LDL.LU R8, [R1+0x1168] ;  /* 0x0011680001087983 */ /* 0x000f220000300800 */
[----:B------:R-:W-:Y:S02]  /*31030*/  IADD3.X R194, R194, UR6, RZ, P2, !PT ;  /* 0x00000006c2c27c10 */ /* 0x000fe400097fe4ff */
[----:B------:R-:W-:Y:S01]  /*31040*/  IADD3 R2, P3, R2, UR4, RZ ;  /* 0x0000000402027c10 */ /* 0x000fe2000ff7e0ff */
[----:B------:R1:W-:Y:S03]  /*31050*/  STL [R1+0xdc0], R9 ;  /* 0x000dc00901007387 */ /* 0x0003e60000100800 */
[----:B------:R-:W-:Y:S01]  /*31060*/  IADD3.X R193, R193, UR6, RZ, P3, !PT ;  /* 0x00000006c1c17c10 */ /* 0x000fe20009ffe4ff */
[----:B------:R1:W-:Y:S01]  /*31070*/  LDGSTS.E [R0+0x1800c], desc[UR8][R6.64], P0 ;  /* 0x1800c00006007fae */ /* 0x0003e20008121848 */
[----:B------:R-:W-:-:S03]  /*31080*/  UISETP.GT.AND UP1, UPT, UR16, 0x40, UPT ;  /* 0x000000401000788c */ /* 0x000fc6000bf24270 */
[----:B------:R1:W-:Y:S04]  /*31090*/  STL [R1+0xdbc], R194 ;  /* 0x000dbcc201007387 */ /* 0x0003e80000100800 */
[----:B------:R1:W-:Y:S02]  /*310a0*/  STL [R1+0x1148], R2 ;  /* 0x0011480201007387 */ /* 0x0003e40000100800 */
[----:B-1----:R-:W-:Y:S02]  /*310b0*/  IMAD.MOV.U32 R6, RZ, RZ, R9 ;  /* 0x000000ffff067224 */ /* 0x002fe400078e0009 */
        /* <DEDUP_REMOVED lines=13> */
[----:B--2---:R-:W-:-:S05]  /*31190*/  IADD3 R3, P0, R3, UR4, RZ ;  /* 0x0000000403037c10 */ /* 0x004fca000ff1e0ff */
[----:B------:R2:W-:Y:S01]  /*311a0*/  STL [R1+0x1150], R3 ;  /* 0x0011500301007387 */ /* 0x0005e20000100800 */
[----:B-1----:R-:W-:Y:S01]  /*311b0*/  IMAD.MOV.U32 R6, RZ, RZ, R3 ;  /* 0x000000ffff067224 */ /* 0x002fe200078e0003 */
[----:B------:R-:W-:-:S05]  /*311c0*/  IADD3.X R192, R192, UR6, RZ, P0, !PT ;  /* 0x00000006c0c07c10 */ /* 0x000fca00087fe4ff */
[----:B------:R1:W-:Y:S01]  /*311d0*/  STL [R1+0x114c], R192 ;  /* 0x00114cc001007387 */ /* 0x0003e20000100800 */
[----:B---3--:R-:W-:-:S05]  /*311e0*/  IADD3 R12, P2, R12, UR4, RZ ;  /* 0x000000040c0c7c10 */ /* 0x008fca000ff5e0ff */
[----:B------:R-:W-:Y:S04]  /*311f0*/  STL [R1+0x1158], R12 ;  /* 0x0011580c01007387 */ /* 0x000fe80000100800 */
[----:B--2---:R-:W2:Y:S01]  /*31200*/  LDL.LU R3, [R1+0x1174] ;  /* 0x0011740001037983 */ /* 0x004ea20000300800 */
[----:B------:R-:W-:Y:S01]  /*31210*/  IMAD.MOV.U32 R7, RZ, RZ, R192 ;  /* 0x000000ffff077224 */ /* 0x000fe200078e00c0 */
[----:B------:R-:W-:-:S04]  /*31220*/  IADD3.X R13, R13, UR6, RZ, P2, !PT ;  /* 0x000000060d0d7c10 */ /* 0x000fc800097fe4ff */
[----:B------:R3:W-:Y:S04]  /*31230*/  LDGSTS.E [R0+0x24000], desc[UR8][R6.64], P1 ;  /* 0x2400000006007fae */ /* 0x0007e80008921848 */
[----:B------:R1:W-:Y:S04]  /*31240*/  STL [R1+0x1154], R13 ;  /* 0x0011540d01007387 */ /* 0x0003e80000100800 */
[----:B------:R-:W2:Y:S01]  /*31250*/  LDL.LU R193, [R1+0x117c] ;  /* 0x00117c0001c17983 */ /* 0x000ea20000300800 */
[----:B---3--:R-:W-:Y:S01]  /*31260*/  IMAD.MOV.U32 R6, RZ, RZ, R12 ;  /* 0x000000ffff067224 */ /* 0x008fe200078e000c */
[----:B------:R-:W-:-:S02]  /*31270*/  MOV R7, R13 ;  /* 0x0000000d00077202 */ /* 0x000fc40000000f00 */
[----:B-1----:R-:W3:Y:S04]  /*31280*/  LDL.LU R192, [R1+0x1180] ;  /* 0x0011800001c07983 */ /* 0x002ee80000300800 */
[----:B------:R1:W-:Y:S01]  /*31290*/  LDGSTS.E [R0+0x28000], desc[UR8][R6.64], P1 ;  /* 0x2800000006007fae */ /* 0x0003e20008921848 */
[----:B------:R-:W-:-:S03]  /*312a0*/  UISETP.GT.AND UP1, UPT, UR16, 0x41, UPT ;  /* 0x000000411000788c */ /* 0x000fc6000bf24270 */
[----:B------:R-:W3:Y:S01]  /*312b0*/  LDL.LU R13, [R1+0x1184] ;  /* 0x00118400010d7983 */ /* 0x000ee20000300800 */
[----:B------:R-:W-:-:S03]  /*312c0*/  USEL UR12, URZ, 0x4, !UP1 ;  /* 0x000000043f0c7887 */ /* 0x000fc6000c800000 */
[----:B------:R-:W3:Y:S01]  /*312d0*/  LDL.LU R12, [R1+0x1188] ;  /* 0x00118800010c7983 */ /* 0x000ee20000300800 */
[----:B----4-:R-:W-:-:S04]  /*312e0*/  IADD3 R10, P0, R10, UR4, RZ ;  /* 0x000000040a0a7c10 */ /* 0x010fc8000ff1e0ff */
[----:B------:R-:W-:Y:S01]  /*312f0*/  IADD3.X R11, R11, UR6, RZ, P0, !PT ;  /* 0x000000060b0b7c10 */ /* 0x000fe200087fe4ff */
[----:B-1----:R-:W-:-:S04]  /*31300*/  IMAD.MOV.U32 R6, RZ, RZ, R10 ;  /* 0x000000ffff067224 */ /* 0x002fc800078e000a */
[----:B------:R-:W-:-:S05]  /*31310*/  IMAD.MOV.U32 R7, RZ, RZ, R11 ;  /* 0x000000ffff077224 */ /* 0x000fca00078e000b */
[----:B------:R1:W-:Y:S01]  /*31320*/  LDGSTS.E [R0+0x2c000], desc[UR8][R6.64], P1 ;  /* 0x2c00000006007fae */ /* 0x0003e20008921848 */
[----:B------:R-:W-:-:S03]  /*31330*/  IADD3 R8, P1, R8, UR4, RZ ;  /* 0x0000000408087c10 */ /* 0x000fc6000ff3e0ff */
[----:B------:R4:W-:Y:S01]  /*31340*/  STL [R1+0x1160], R10 ;  /* 0x0011600a01007387 */ /* 0x0009e20000100800 */
[----:B------:R-:W-:-:S03]  /*31350*/  USEL UR12, UR12, URZ, !UP0 ;  /* 0x0000003f0c0c7287 */ /* 0x000fc6000c000000 */
[----:B------:R1:W-:Y:S01]  /*31360*/  STL [R1+0x115c], R11 ;  /* 0x00115c0b01007387 */ /* 0x0003e20000100800 */
[----:B------:R-:W-:-:S03]  /*31370*/  IADD3.X R9, R9, UR6, RZ, P1, !PT ;  /* 0x0000000609097c10 */ /* 0x000fc60008ffe4ff */
[----:B----4-:R-:W4:Y:S04]  /*31380*/  LDL.LU R10, [R1+0x1190] ;  /* 0x00119000010a7983 */ /* 0x010f280000300800 */
[----:B------:R-:W-:Y:S01]  /*31390*/  STL [R1+0x1168], R8 ;  /* 0x0011680801007387 */ /* 0x000fe20000100800 */
[----:B------:R-:W-:-:S03]  /*313a0*/  IADD3 R194, P2, R194, UR4, RZ ;  /* 0x00000004c2c27c10 */ /* 0x000fc6000ff5e0ff */
[----:B------:R1:W-:Y:S01]  /*313b0*/  STL [R1+0x1164], R9 ;  /* 0x0011640901007387 */ /* 0x0003e20000100800 */
[----:B------:R-:W-:-:S03]  /*313c0*/  IADD3.X R195, R195, UR6, RZ, P2, !PT ;  /* 0x00000006c3c37c10 */ /* 0x000fc600097fe4ff */
[----:B------:R-:W-:Y:S01]  /*313d0*/  STL [R1+0x1170], R194 ;  /* 0x001170c201007387 */ /* 0x000fe20000100800 */
[----:B-1----:R-:W-:Y:S01]  /*313e0*/  MOV R7, R9 ;  /* 0x0000000900077202 */ /* 0x002fe20000000f00 */
[----:B------:R-:W-:Y:S02]  /*313f0*/  IMAD.MOV.U32 R6, RZ, RZ, R8 ;  /* 0x000000ffff067224 */ /* 0x000fe400078e0008 */
[----:B------:R-:W4:Y:S01]  /*31400*/  LDL.LU R11, [R1+0x118c] ;  /* 0x00118c00010b7983 */ /* 0x000f220000300800 */
[----:B------:R-:W-:-:S03]  /*31410*/  ISETP.NE.U32.AND P0, PT, RZ, UR12, PT ;  /* 0x0000000cff007c0c */ /* 0x000fc6000bf05070 */
[----:B------:R-:W-:Y:S04]  /*31420*/  STL [R1+0x116c], R195 ;  /* 0x00116cc301007387 */ /* 0x000fe80000100800 */
[----:B------:R-:W4:Y:S04]  /*31430*/  LDL.LU R9, [R1+0x1194] ;  /* 0x0011940001097983 */ /* 0x000f280000300800 */
[----:B------:R-:W4:Y:S01]  /*31440*/  LDL.LU R8, [R1+0x1198] ;  /* 0x0011980001087983 */ /* 0x000f220000300800 */
[----:B------:R-:W-:-:S03]  /*31450*/  IADD3 R2, P1, R2, UR4, RZ ;  /* 0x0000000402027c10 */ /* 0x000fc6000ff3e0ff */
[----:B------:R1:W-:Y:S04]  /*31460*/  LDGSTS.E [R0+0x20004], desc[UR8][R6.64], P0 ;  /* 0x2000400006007fae */ /* 0x0003e80008121848 */
[----:B------:R-:W-:Y:S01]  /*31470*/  STL [R1+0x1178], R2 ;  /* 0x0011780201007387 */ /* 0x000fe20000100800 */
[----:B-1----:R-:W-:Y:S02]  /*31480*/  IMAD.MOV.U32 R6, RZ, RZ, R194 ;  /* 0x000000ffff067224 */ /* 0x002fe400078e00c2 */
[----:B------:R-:W-:-:S05]  /*31490*/  IMAD.MOV.U32 R7, RZ, RZ, R195 ;  /* 0x000000ffff077224 */ /* 0x000fca00078e00c3 */
[----:B------:R1:W-:Y:S02]  /*314a0*/  LDGSTS.E [R0+0x24004], desc[UR8][R6.64], P0 ;  /* 0x2400400006007fae */ /* 0x0003e40008121848 */
[----:B-1----:R-:W-:Y:S01]  /*314b0*/  IMAD.MOV.U32 R6, RZ, RZ, R2 ;  /* 0x000000ffff067224 */ /* 0x002fe200078e0002 */
[----:B--2---:R-:W-:-:S04]  /*314c0*/  IADD3.X R3, R3, UR6, RZ, P1, !PT ;  /* 0x0000000603037c10 */ /* 0x004fc80008ffe4ff */
[----:B------:R-:W-:Y:S01]  /*314d0*/  MOV R7, R3 ;  /* 0x0000000300077202 */ /* 0x000fe20000000f00 */
[----:B------:R1:W-:Y:S01]  /*314e0*/  STL [R1+0x1174], R3 ;  /* 0x0011740301007387 */ /* 0x0003e20000100800 */
[----:B------:R-:W-:-:S03]  /*314f0*/  UISETP.GT.AND UP1, UPT, UR16, 0x42, UPT ;  /* 0x000000421000788c */ /* 0x000fc6000bf24270 */
[----:B------:R2:W-:Y:S04]  /*31500*/  LDGSTS.E [R0+0x28004], desc[UR8][R6.64], P0 ;  /* 0x2800400006007fae */ /* 0x0005e80008121848 */
[----:B-1----:R-:W4:Y:S04]  /*31510*/  LDL.LU R3, [R1+0x119c] ;  /* 0x00119c0001037983 */ /* 0x002f280000300800 */
[----:B------:R-:W4:Y:S01]  /*31520*/  LDL.LU R2, [R1+0x11a0] ;  /* 0x0011a00001027983 */ /* 0x000f220000300800 */
[----:B---3--:R-:W-:Y:S01]  /*31530*/  IADD3 R192, P2, R192, UR4, RZ ;  /* 0x00000004c0c07c10 */ /* 0x008fe2000ff5e0ff */
[----:B------:R-:W-:-:S03]  /*31540*/  USEL UR12, URZ, 0x4, !UP1 ;  /* 0x000000043f0c7887 */ /* 0x000fc6000c800000 */
[----:B------:R-:W-:Y:S01]  /*31550*/  IADD3.X R193, R193, UR6, RZ, P2, !PT ;  /* 0x00000006c1c17c10 */ /* 0x000fe200097fe4ff */
[----:B--2---:R-:W-:Y:S01]  /*31560*/  IMAD.MOV.U32 R6, RZ, RZ, R192 ;  /* 0x000000ffff067224 */ /* 0x004fe200078e00c0 */
[----:B------:R-:W-:-:S03]  /*31570*/  USEL UR12, UR12, URZ, !UP0 ;  /* 0x0000003f0c0c7287 */ /* 0x000fc6000c000000 */
[----:B------:R-:W-:Y:S01]  /*31580*/  IMAD.MOV.U32 R7, RZ, RZ, R193 ;  /* 0x000000ffff077224 */ /* 0x000fe200078e00c1 */
[----:B------:R-:W-:Y:S01]  /*31590*/  IADD3 R12, P3, R12, UR4, RZ ;  /* 0x000000040c0c7c10 */ /* 0x000fe2000ff7e0ff */
[----:B------:R1:W-:Y:S03]  /*315a0*/  STL [R1+0x1180], R192 ;  /* 0x001180c001007387 */ /* 0x0003e60000100800 */
[----:B------:R-:W-:Y:S01]  /*315b0*/  IADD3.X R13, R13, UR6, RZ, P3, !PT ;  /* 0x000000060d0d7c10 */ /* 0x000fe20009ffe4ff */
[----:B------:R2:W-:Y:S01]  /*315c0*/  LDGSTS.E [R0+0x2c004], desc[UR8][R6.64], P0 ;  /* 0x2c00400006007fae */ /* 0x0005e20008121848 */
[----:B------:R-:W-:-:S03]  /*315d0*/  ISETP.NE.U32.AND P1, PT, RZ, UR12, PT ;  /* 0x0000000cff007c0c */ /* 0x000fc6000bf25070 */
[----:B------:R3:W-:Y:S04]  /*315e0*/  STL [R1+0x117c], R193 ;  /* 0x00117cc101007387 */ /* 0x0007e80000100800 */
[----:B------:R-:W-:Y:S04]  /*315f0*/  STL [R1+0x1188], R12 ;  /* 0x0011880c01007387 */ /* 0x000fe80000100800 */
[----:B------:R-:W3:Y:S04]  /*31600*/  LDL.LU R196, [R1+0x11a8] ;  /* 0x0011a80001c47983 */ /* 0x000ee80000300800 */
[----:B------:R3:W-:Y:S04]  /*31610*/  STL [R1+0x1184], R13 ;  /* 0x0011840d01007387 */ /* 0x0007e80000100800 */
[----:B------:R-:W3:Y:S04]  /*31620*/  LDL.LU R194, [R1+0x11b0] ;  /* 0x0011b00001c27983 */ /* 0x000ee80000300800 */
[----:B------:R-:W3:Y:S04]  /*31630*/  LDL.LU R197, [R1+0x11a4] ;  /* 0x0011a40001c57983 */ /* 0x000ee80000300800 */
[----:B------:R-:W3:Y:S01]  /*31640*/  LDL.LU R195, [R1+0x11ac] ;  /* 0x0011ac0001c37983 */ /* 0x000ee20000300800 */
[----:B--2---:R-:W-:-:S03]  /*31650*/  IMAD.MOV.U32 R6, RZ, RZ, R12 ;  /* 0x000000ffff067224 */ /* 0x004fc600078e000c */
[----:B-1----:R-:W2:Y:S01]  /*31660*/  LDL.LU R192, [R1+0x11b8] ;  /* 0x0011b80001c07983 */ /* 0x002ea20000300800 */
[----:B------:R-:W-:-:S05]  /*31670*/  MOV R7, R13 ;  /* 0x0000000d00077202 */ /* 0x000fca0000000f00 */
[----:B------:R1:W-:Y:S01]  /*31680*/  LDGSTS.E [R0+0x20008], desc[UR8][R6.64], P1 ;  /* 0x2000800006007fae */ /* 0x0003e20008921848 */
[----:B----4-:R-:W-:-:S05]  /*31690*/  IADD3 R10, P0, R10, UR4, RZ ;  /* 0x000000040a0a7c10 */ /* 0x010fca000ff1e0ff */
[----:B------:R-:W-:Y:S01]  /*316a0*/  STL [R1+0x1190], R10 ;  /* 0x0011900a01007387 */ /* 0x000fe20000100800 */
[----:B-1----:R-:W-:Y:S01]  /*316b0*/  IMAD.MOV.U32 R6, RZ, RZ, R10 ;  /* 0x000000ffff067224 */ /* 0x002fe200078e000a */
[----:B------:R-:W-:-:S05]  /*316c0*/  IADD3.X R11, R11, UR6, RZ, P0, !PT ;  /* 0x000000060b0b7c10 */ /* 0x000fca00087fe4ff */
[----:B------:R-:W-:Y:S01]  /*316d0*/  STL [R1+0x118c], R11 ;  /* 0x00118c0b01007387 */ /* 0x000fe20000100800 */
[----:B------:R-:W-:-:S05]  /*316e0*/  IADD3 R8, P2, R8, UR4, RZ ;  /* 0x0000000408087c10 */ /* 0x000fca000ff5e0ff */
[----:B------:R1:W-:Y:S04]  /*316f0*/  STL [R1+0x1198], R8 ;  /* 0x0011980801007387 */ /* 0x0003e80000100800 */
[----:B---3--:R-:W3:Y:S01]  /*31700*/  LDL.LU R193, [R1+0x11b4] ;  /* 0x0011b40001c17983 */ /* 0x008ee20000300800 */
[----:B------:R-:W-:Y:S01]  /*31710*/  IADD3.X R9, R9, UR6, RZ, P2, !PT ;  /* 0x0000000609097c10 */ /* 0x000fe200097fe4ff */
[----:B------:R-:W-:-:S04]  /*31720*/  IMAD.MOV.U32 R7, RZ, RZ, R11 ;  /* 0x000000ffff077224 */ /* 0x000fc800078e000b */
[----:B------:R-:W-:Y:S04]  /*31730*/  STL [R1+0x1194], R9 ;  /* 0x0011940901007387 */ /* 0x000fe80000100800 */
[----:B------:R4:W-:Y:S04]  /*31740*/  LDGSTS.E [R0+0x24008], desc[UR8][R6.64], P1 ;  /* 0x2400800006007fae */ /* 0x0009e80008921848 */
[----:B------:R-:W3:Y:S01]  /*31750*/  LDL.LU R13, [R1+0x11bc] ;  /* 0x0011bc00010d7983 */ /* 0x000ee20000300800 */
[----:B----4-:R-:W-:-:S03]  /*31760*/  IMAD.MOV.U32 R6, RZ, RZ, R8 ;  /* 0x000000ffff067224 */ /* 0x010fc600078e0008 */
[----:B-1----:R-:W4:Y:S04]  /*31770*/  LDL.LU R8, [R1+0x11c0] ;  /* 0x0011c00001087983 */ /* 0x002f280000300800 */
[----:B------:R-:W4:Y:S04]  /*31780*/  LDL.LU R12, [R1+0x1544] ;  /* 0x00154400010c7983 */ /* 0x000f280000300800 */
[----:B------:R-:W4:Y:S01]  /*31790*/  LDL.LU R11, [R1+0x1548] ;  /* 0x00154800010b7983 */ /* 0x000f220000300800 */
[----:B------:R-:W-:-:S05]  /*317a0*/  MOV R7, R9 ;  /* 0x0000000900077202 */ /* 0x000fca0000000f00 */
[----:B------:R1:W-:Y:S01]  /*317b0*/  LDGSTS.E [R0+0x28008], desc[UR8][R6.64], P1 ;  /* 0x2800800006007fae */ /* 0x0003e20008921848 */
[----:B------:R-:W-:-:S04]  /*317c0*/  IADD3 R2, P0, R2, UR4, RZ ;  /* 0x0000000402027c10 */ /* 0x000fc8000ff1e0ff */
[----:B------:R-:W-:Y:S01]  /*317d0*/  IADD3.X R3, R3, UR6, RZ, P0, !PT ;  /* 0x0000000603037c10 */ /* 0x000fe200087fe4ff */
[----:B------:R1:W-:Y:S02]  /*317e0*/  STL [R1+0x11a0], R2 ;  /* 0x0011a00201007387 */ /* 0x0003e40000100800 */
[----:B-1----:R-:W-:Y:S02]  /*317f0*/  IMAD.MOV.U32 R6, RZ, RZ, R2 ;  /* 0x000000ffff067224 */ /* 0x002fe400078e0002 */
[----:B------:R1:W-:Y:S04]  /*31800*/  STL [R1+0x119c], R3 ;  /* 0x00119c0301007387 */ /* 0x0003e80000100800 */
[----:B------:R-:W4:Y:S04]  /*31810*/  LDL.LU R10, [R1+0x154c] ;  /* 0x00154c00010a7983 */ /* 0x000f280000300800 */
[----:B------:R-:W4:Y:S01]  /*31820*/  LDL.LU R2, [R1+0x1550] ;  /* 0x0015500001027983 */ /* 0x000f220000300800 */
[----:B------:R-:W-:-:S03]  /*31830*/  IMAD.MOV.U32 R7, RZ, RZ, R3 ;  /* 0x000000ffff077224 */ /* 0x000fc600078e0003 */
[----:B------:R-:W4:Y:S04]  /*31840*/  LDL.LU R9, [R1+0x1554] ;  /* 0x0015540001097983 */ /* 0x000f280000300800 */
[----:B-1----:R-:W4:Y:S01]  /*31850*/  LDL.LU R3, [R1+0x1558] ;  /* 0x0015580001037983 */ /* 0x002f220000300800 */
[----:B------:R-:W-:-:S03]  /*31860*/  UISETP.GT.AND UP1, UPT, UR16, 0x43, UPT ;  /* 0x000000431000788c */ /* 0x000fc6000bf24270 */
[----:B------:R1:W-:Y:S01]  /*31870*/  LDGSTS.E [R0+0x2c008], desc[UR8][R6.64], P1 ;  /* 0x2c00800006007fae */ /* 0x0003e20008921848 */
[----:B------:R-:W-:-:S04]  /*31880*/  USEL UR12, URZ, 0x4, !UP1 ;  /* 0x000000043f0c7887 */ /* 0x000fc8000c800000 */
[----:B------:R-:W-:Y:S01]  /*31890*/  USEL UR12, UR12, URZ, !UP0 ;  /* 0x0000003f0c0c7287 */ /* 0x000fe2000c000000 */
[----:B------:R-:W-:-:S05]  /*318a0*/  IADD3 R196, P1, R196, UR4, RZ ;  /* 0x00000004c4c47c10 */ /* 0x000fca000ff3e0ff */
[----:B------:R-:W-:Y:S02]  /*318b0*/  ISETP.NE.U32.AND P0, PT, RZ, UR12, PT ;  /* 0x0000000cff007c0c */ /* 0x000fe4000bf05070 */
[----:B------:R-:W-:Y:S02]  /*318c0*/  IADD3 R194, P2, R194, UR4, RZ ;  /* 0x00000004c2c27c10 */ /* 0x000fe4000ff5e0ff */
[----:B------:R-:W-:Y:S01]  /*318d0*/  IADD3.X R197, R197, UR6, RZ, P1, !PT ;  /* 0x00000006c5c57c10 */ /* 0x000fe20008ffe4ff */
[----:B-1----:R-:W-:Y:S01]  /*318e0*/  IMAD.MOV.U32 R6, RZ, RZ, R196 ;  /* 0x000000ffff067224 */ /* 0x002fe200078e00c4 */
[----:B------:R-:W-:Y:S02]  /*318f0*/  IADD3.X R195, R195, UR6, RZ, P2, !PT ;  /* 0x00000006c3c37c10 */ /* 0x000fe400097fe4ff */
[----:B--2---:R-:W-:Y:S01]  /*31900*/  IADD3 R192, P1, R192, UR4, RZ ;  /* 0x00000004c0c07c10 */ /* 0x004fe2000ff3e0ff */
[----:B------:R-:W-:Y:S01]  /*31910*/  STL [R1+0x11a8], R196 ;  /* 0x0011a8c401007387 */ /* 0x000fe20000100800 */
[----:B------:R-:W-:-:S03]  /*31920*/  MOV R7, R197 ;  /* 0x000000c500077202 */ /* 0x000fc60000000f00 */
[----:B------:R-:W-:Y:S04]  /*31930*/  STL [R1+0x11a4], R197 ;  /* 0x0011a4c501007387 */ /* 0x000fe80000100800 */
[----:B------:R-:W-:Y:S04]  /*31940*/  STL [R1+0x11b0], R194 ;  /* 0x0011b0c201007387 */ /* 0x000fe80000100800 */
[----:B------:R1:W-:Y:S04]  /*31950*/  STL [R1+0x11ac], R195 ;  /* 0x0011acc301007387 */ /* 0x0003e80000100800 */
[----:B------:R2:W-:Y:S04]  /*31960*/  LDGSTS.E [R0+0x2000c], desc[UR8][R6.64], P0 ;  /* 0x2000c00006007fae */ /* 0x0005e80008121848 */
[----:B------:R1:W-:Y:S01]  /*31970*/  STL [R1+0x11b8], R192 ;  /* 0x0011b8c001007387 */ /* 0x0003e20000100800 */
[----:B------:R-:W-:Y:S01]  /*31980*/  UISETP.GT.AND UP1, UPT, UR16, 0x60, UPT ;  /* 0x000000601000788c */ /* 0x000fe2000bf24270 */
[----:B--2---:R-:W-:-:S02]  /*31990*/  IMAD.MOV.U32 R7, RZ, RZ, R195 ;  /* 0x000000ffff077224 */ /* 0x004fc400078e00c3 */
[----:B------:R-:W-:Y:S01]  /*319a0*/  IMAD.MOV.U32 R6, RZ, RZ, R194 ;  /* 0x000000ffff067224 */ /* 0x000fe200078e00c2 */
[----:B------:R-:W-:-:S04]  /*319b0*/  USEL UR12, URZ, 0x4, !UP1 ;  /* 0x000000043f0c7887 */ /* 0x000fc8000c800000 */
[----:B------:R2:W-:Y:S01]  /*319c0*/  LDGSTS.E [R0+0x2400c], desc[UR8][R6.64], P0 ;  /* 0x2400c00006007fae */ /* 0x0005e20008121848 */
[----:B------:R-:W-:Y:S01]  /*319d0*/  USEL UR12, UR12, URZ, !UP0 ;  /* 0x0000003f0c0c7287 */ /* 0x000fe2000c000000 */
[----:B---3--:R-:W-:-:S05]  /*319e0*/  IADD3.X R193, R193, UR6, RZ, P1, !PT ;  /* 0x00000006c1c17c10 */ /* 0x008fca0008ffe4ff */
[----:B------:R3:W-:Y:S04]  /*319f0*/  STL [R1+0x11b4], R193 ;  /* 0x0011b4c101007387 */ /* 0x0007e80000100800 */
[----:B-1----:R-:W3:Y:S04]  /*31a00*/  LDL.LU R195, [R1+0x155c] ;  /* 0x00155c0001c37983 */ /* 0x002ee80000300800 */
[----:B------:R-:W3:Y:S01]  /*31a10*/  LDL.LU R194, [R1+0x1560] ;  /* 0x0015600001c27983 */ /* 0x000ee20000300800 */
[----:B--2---:R-:W-:Y:S01]  /*31a20*/  IMAD.MOV.U32 R6, RZ, RZ, R192 ;  /* 0x000000ffff067224 */ /* 0x004fe200078e00c0 */
[----:B------:R-:W-:-:S02]  /*31a30*/  MOV R7, R193 ;  /* 0x000000c100077202 */ /* 0x000fc40000000f00 */
[----:B------:R-:W2:Y:S01]  /*31a40*/  LDL.LU R192, [R1+0x1568] ;  /* 0x0015680001c07983 */ /* 0x000ea20000300800 */
[----:B----4-:R-:W-:-:S03]  /*31a50*/  IADD3 R8, P2, R8, UR4, RZ ;  /* 0x0000000408087c10 */ /* 0x010fc6000ff5e0ff */
[----:B------:R1:W-:Y:S01]  /*31a60*/  LDGSTS.E [R0+0x2800c], desc[UR8][R6.64], P0 ;  /* 0x2800c00006007fae */ /* 0x0003e20008121848 */
[----:B------:R-:W-:Y:S02]  /*31a70*/  IADD3.X R13, R13, UR6, RZ, P2, !PT ;  /* 0x000000060d0d7c10 */ /* 0x000fe400097fe4ff */
[----:B------:R-:W-:Y:S01]  /*31a80*/  IADD3 R11, P3, R11, UR4, RZ ;  /* 0x000000040b0b7c10 */ /* 0x000fe2000ff7e0ff */
[----:B------:R-:W-:Y:S03]  /*31a90*/  STL [R1+0x11c0], R8 ;  /* 0x0011c00801007387 */ /* 0x000fe60000100800 */
[----:B------:R-:W-:Y:S01]  /*31aa0*/  IADD3.X R12, R12, UR6, RZ, P3, !PT ;  /* 0x000000060c0c7c10 */ /* 0x000fe20009ffe4ff */
[----:B------:R4:W-:Y:S01]  /*31ab0*/  STL [R1+0x11bc], R13 ;  /* 0x0011bc0d01007387 */ /* 0x0009e20000100800 */
[----:B-1----:R-:W-:Y:S02]  /*31ac0*/  IMAD.MOV.U32 R6, RZ, RZ, R8 ;  /* 0x000000ffff067224 */ /* 0x002fe400078e0008 */
[----:B------:R-:W-:Y:S01]  /*31ad0*/  IMAD.MOV.U32 R7, RZ, RZ, R13 ;  /* 0x000000ffff077224 */ /* 0x000fe200078e000d */
[----:B------:R-:W-:Y:S01]  /*31ae0*/  STL [R1+0x1548], R11 ;  /* 0x0015480b01007387 */ /* 0x000fe20000100800 */
[----:B------:R-:W-:-:S03]  /*31af0*/  ISETP.NE.U32.AND P1, PT, RZ, UR12, PT ;  /* 0x0000000cff007c0c */ /* 0x000fc6000bf25070 */
[----:B---3--:R-:W3:Y:S04]  /*31b00*/  LDL.LU R193, [R1+0x1564] ;  /* 0x0015640001c17983 */ /* 0x008ee80000300800 */
[----:B------:R-:W-:Y:S04]  /*31b10*/  STL [R1+0x1544], R12 ;  /* 0x0015440c01007387 */ /* 0x000fe80000100800 */
[----:B----4-:R-:W4:Y:S04]  /*31b20*/  LDL.LU R13, [R1+0x156c] ;  /* 0x00156c00010d7983 */ /* 0x010f280000300800 */
[----:B------:R-:W4:Y:S04]  /*31b30*/  LDL.LU R8, [R1+0x1570] ;  /* 0x0015700001087983 */ /* 0x000f280000300800 */
[----:B------:R1:W-:Y:S02]  /*31b40*/  LDGSTS.E [R0+0x2c00c], desc[UR8][R6.64], P0 ;  /* 0x2c00c00006007fae */ /* 0x0003e40008121848 */
[----:B-1----:R-:W-:Y:S01]  /*31b50*/  IMAD.MOV.U32 R6, RZ, RZ, R11 ;  /* 0x000000ffff067224 */ /* 0x002fe200078e000b */
[----:B------:R-:W-:-:S05]  /*31b60*/  MOV R7, R12 ;  /* 0x0000000c00077202 */ /* 0x000fca0000000f00 */
[----:B------:R1:W-:Y:S01]  /*31b70*/  LDGSTS.E [R0+0x30000], desc[UR8][R6.64], P1 ;  /* 0x3000000006007fae */ /* 0x0003e20008921848 */
[----:B------:R-:W-:-:S04]  /*31b80*/  IADD3 R2, P0, R2, UR4, RZ ;  /* 0x0000000402027c10 */ /* 0x000fc8000ff1e0ff */
[----:B------:R-:W-:Y:S01]  /*31b90*/  IADD3.X R10, R10, UR6, RZ, P0, !PT ;  /* 0x000000060a0a7c10 */ /* 0x000fe200087fe4ff */
[----:B------:R1:W-:Y:S01]  /*31ba0*/  STL [R1+0x1550], R2 ;  /* 0x0015500201007387 */ /* 0x0003e20000100800 */
[----:B------:R-:W-:-:S03]  /*31bb0*/  IADD3 R3, P2, R3, UR4, RZ ;  /* 0x0000000403037c10 */ /* 0x000fc6000ff5e0ff */
[----:B------:R1:W-:Y:S02]  /*31bc0*/  STL [R1+0x154c], R10 ;  /* 0x00154c0a01007387 */ /* 0x0003e40000100800 */
[----:B-1----:R-:W-:Y:S01]  /*31bd0*/  IMAD.MOV.U32 R6, RZ, RZ, R2 ;  /* 0x000000ffff067224 */ /* 0x002fe200078e0002 */
[----:B------:R-:W-:Y:S01]  /*31be0*/  IADD3.X R9, R9, UR6, RZ, P2, !PT ;  /* 0x0000000609097c10 */ /* 0x000fe200097fe4ff */
[----:B------:R-:W-:Y:S04]  /*31bf0*/  STL [R1+0x1558], R3 ;  /* 0x0015580301007387 */ /* 0x000fe80000100800 */
[----:B------:R-:W4:Y:S01]  /*31c00*/  LDL.LU R2, [R1+0x1578] ;  /* 0x0015780001027983 */ /* 0x000f220000300800 */
[----:B------:R-:W-:-:S03]  /*31c10*/  IMAD.MOV.U32 R7, RZ, RZ, R10 ;  /* 0x000000ffff077224 */ /* 0x000fc600078e000a */
[----:B------:R1:W-:Y:S04]  /*31c20*/  STL [R1+0x1554], R9 ;  /* 0x0015540901007387 */ /* 0x0003e80000100800 */
[----:B------:R-:W4:Y:S04]  /*31c30*/  LDL.LU R12, [R1+0x1574] ;  /* 0x00157400010c7983 */ /* 0x000f280000300800 */
[----:B------:R-:W4:Y:S04]  /*31c40*/  LDL.LU R11, [R1+0x157c] ;  /* 0x00157c00010b7983 */ /* 0x000f280000300800 */
[----:B------:R1:W-:Y:S04]  /*31c50*/  LDGSTS.E [R0+0x34000], desc[UR8][R6.64], P1 ;  /* 0x3400000006007fae */ /* 0x0003e80008921848 */
[----:B------:R-:W4:Y:S01]  /*31c60*/  LDL.LU R10, [R1+0x1580] ;  /* 0x00158000010a7983 */ /* 0x000f220000300800 */
[----:B-1----:R-:W-:Y:S01]  /*31c70*/  MOV R7, R9 ;  /* 0x0000000900077202 */ /* 0x002fe20000000f00 */
[----:B------:R-:W-:-:S02]  /*31c80*/  IMAD.MOV.U32 R6, RZ, RZ, R3 ;  /* 0x000000ffff067224 */ /* 0x000fc400078e0003 */
[----:B------:R-:W4:Y:S04]  /*31c90*/  LDL.LU R9, [R1+0x1584] ;  /* 0x0015840001097983 */ /* 0x000f280000300800 */
[----:B------:R-:W4:Y:S01]  /*31ca0*/  LDL.LU R3, [R1+0x1588] ;  /* 0x0015880001037983 */ /* 0x000f220000300800 */
[----:B------:R-:W-:-:S03]  /*31cb0*/  UISETP.GT.AND UP1, UPT, UR16, 0x61, UPT ;  /* 0x000000611000788c */ /* 0x000fc6000bf24270 */
[----:B------:R1:W-:Y:S01]  /*31cc0*/  LDGSTS.E [R0+0x38000], desc[UR8][R6.64], P1 ;  /* 0x3800000006007fae */ /* 0x0003e20008921848 */
[----:B------:R-:W-:-:S04]  /*31cd0*/  USEL UR12, URZ, 0x4, !UP1 ;  /* 0x000000043f0c7887 */ /* 0x000fc8000c800000 */
[----:B------:R-:W-:Y:S01]  /*31ce0*/  USEL UR12, UR12, URZ, !UP0 ;  /* 0x0000003f0c0c7287 */ /* 0x000fe2000c000000 */
[----:B------:R-:W-:-:S04]  /*31cf0*/  IADD3 R194, P0, R194, UR4, RZ ;  /* 0x00000004c2c27c10 */ /* 0x000fc8000ff1e0ff */
[----:B------:R-:W-:Y:S01]  /*31d00*/  IADD3.X R195, R195, UR6, RZ, P0, !PT ;  /* 0x00000006c3c37c10 */ /* 0x000fe200087fe4ff */
[----:B-1----:R-:W-:-:S04]  /*31d10*/  IMAD.MOV.U32 R6, RZ, RZ, R194 ;  /* 0x000000ffff067224 */ /* 0x002fc800078e00c2 */
[----:B------:R-:W-:-:S05]  /*31d20*/  IMAD.MOV.U32 R7, RZ, RZ, R195 ;  /* 0x000000ffff077224 */ /* 0x000fca00078e00c3 */
[----:B------:R1:W-:Y:S01]  /*31d30*/  LDGSTS.E [R0+0x3c000], desc[UR8][R6.64], P1 ;  /* 0x3c00000006007fae */ /* 0x0003e20008921848 */
[----:B--2---:R-:W-:-:S03]  /*31d40*/  IADD3 R192, P1, R192, UR4, RZ ;  /* 0x00000004c0c07c10 */ /* 0x004fc6000ff3e0ff */
[----:B------:R2:W-:Y:S01]  /*31d50*/  STL [R1+0x1560], R194 ;  /* 0x001560c201007387 */ /* 0x0005e20000100800 */
[----:B------:R-:W-:-:S03]  /*31d60*/  ISETP.NE.U32.AND P0, PT, RZ, UR12, PT ;  /* 0x0000000cff007c0c */ /* 0x000fc6000bf05070 */
[----:B------:R2:W-:Y:S04]  /*31d70*/  STL [R1+0x155c], R195 ;  /* 0x00155cc301007387 */ /* 0x0005e80000100800 */
[----:B------:R-:W-:Y:S01]  /*31d80*/  STL [R1+0x1568], R192 ;  /* 0x001568c001007387 */ /* 0x000fe20000100800 */
[----:B---3--:R-:W-:-:S05]  /*31d90*/  IADD3.X R193, R193, UR6, RZ, P1, !PT ;  /* 0x00000006c1c17c10 */ /* 0x008fca0008ffe4ff */
[----:B------:R-:W-:Y:S01]  /*31da0*/  STL [R1+0x1564], R193 ;  /* 0x001564c101007387 */ /* 0x000fe20000100800 */
[----:B----4-:R-:W-:-:S04]  /*31db0*/  IADD3 R8, P2, R8, UR4, RZ ;  /* 0x0000000408087c10 */ /* 0x010fc8000ff5e0ff */
[----:B------:R-:W-:Y:S01]  /*31dc0*/  IADD3.X R13, R13, UR6, RZ, P2, !PT ;  /* 0x000000060d0d7c10 */ /* 0x000fe200097fe4ff */
[----:B------:R3:W-:Y:S04]  /*31dd0*/  STL [R1+0x1570], R8 ;  /* 0x0015700801007387 */ /* 0x0007e80000100800 */
[----:B------:R-:W4:Y:S01]  /*31de0*/  LDL.LU R196, [R1+0x1590] ;  /* 0x0015900001c47983 */ /* 0x000f220000300800 */
[----:B-1----:R-:W-:-:S03]  /*31df0*/  IMAD.MOV.U32 R6, RZ, RZ, R192 ;  /* 0x000000ffff067224 */ /* 0x002fc600078e00c0 */
[----:B------:R-:W-:Y:S01]  /*31e00*/  STL [R1+0x156c], R13 ;  /* 0x00156c0d01007387 */ /* 0x000fe20000100800 */
[----:B------:R-:W-:-:S03]  /*31e10*/  MOV R7, R193 ;  /* 0x000000c100077202 */ /* 0x000fc60000000f00 */
[----:B--2---:R-:W2:Y:S04]  /*31e20*/  LDL.LU R194, [R1+0x1598] ;  /* 0x0015980001c27983 */ /* 0x004ea80000300800 */
[----:B------:R-:W2:Y:S04]  /*31e30*/  LDL.LU R197, [R1+0x158c] ;  /* 0x00158c0001c57983 */ /* 0x000ea80000300800 */
[----:B------:R1:W-:Y:S04]  /*31e40*/  LDGSTS.E [R0+0x30004], desc[UR8][R6.64], P0 ;  /* 0x3000400006007fae */ /* 0x0003e80008121848 */
[----:B------:R-:W2:Y:S01]  /*31e50*/  LDL.LU R195, [R1+0x1594] ;  /* 0x0015940001c37983 */ /* 0x000ea20000300800 */
[----:B-1----:R-:W-:-:S03]  /*31e60*/  IMAD.MOV.U32 R6, RZ, RZ, R8 ;  /* 0x000000ffff067224 */ /* 0x002fc600078e0008 */
[----:B---3--:R-:W3:Y:S01]  /*31e70*/  LDL.LU R8, [R1+0x15a0] ;  /* 0x0015a00001087983 */ /* 0x008ee20000300800 */
[----:B------:R-:W-:-:S05]  /*31e80*/  IMAD.MOV.U32 R7, RZ, RZ, R13 ;  /* 0x000000ffff077224 */ /* 0x000fca00078e000d */
[----:B------:R1:W-:Y:S01]  /*31e90*/  LDGSTS.E [R0+0x34004], desc[UR8][R6.64], P0 ;  /* 0x3400400006007fae */ /* 0x0003e20008121848 */
[----:B------:R-:W-:-:S04]  /*31ea0*/  IADD3 R2, P1, R2, UR4, RZ ;  /* 0x0000000402027c10 */ /* 0x000fc8000ff3e0ff */
[----:B------:R-:W-:Y:S01]  /*31eb0*/  IADD3.X R12, R12, UR6, RZ, P1, !PT ;  /* 0x000000060c0c7c10 */ /* 0x000fe20008ffe4ff */
[----:B------:R1:W-:Y:S04]  /*31ec0*/  STL [R1+0x1578], R2 ;  /* 0x0015780201007387 */ /* 0x0003e80000100800 */
[----:B------:R1:W-:Y:S04]  /*31ed0*/  STL [R1+0x1574], R12 ;  /* 0x0015740c01007387 */ /* 0x0003e80000100800 */
[----:B------:R-:W3:Y:S01]  /*31ee0*/  LDL.LU R193, [R1+0x159c] ;  /* 0x00159c0001c17983 */ /* 0x000ee20000300800 */
[----:B------:R-:W-:Y:S01]  /*31ef0*/  IADD3 R10, P2, R10, UR4, RZ ;  /* 0x000000040a0a7c10 */ /* 0x000fe2000ff5e0ff */
[----:B-1----:R-:W-:Y:S01]  /*31f00*/  IMAD.MOV.U32 R6, RZ, RZ, R2 ;  /* 0x000000ffff067224 */ /* 0x002fe200078e0002 */
[----:B------:R-:W-:Y:S01]  /*31f10*/  MOV R7, R12 ;  /* 0x0000000c00077202 */ /* 0x000fe20000000f00 */
[----:B------:R-:W3:Y:S01]  /*31f20*/  LDL.LU R2, [R1+0x15a8] ;  /* 0x0015a80001027983 */ /* 0x000ee20000300800 */
[----:B------:R-:W-:-:S03]  /*31f30*/  IADD3.X R11, R11, UR6, RZ, P2, !PT ;  /* 0x000000060b0b7c10 */ /* 0x000fc600097fe4ff */
[----:B------:R-:W-:Y:S01]  /*31f40*/  STL [R1+0x1580], R10 ;  /* 0x0015800a01007387 */ /* 0x000fe20000100800 */
[----:B------:R-:W-:-:S03]  /*31f50*/  IADD3 R3, P3, R3, UR4, RZ ;  /* 0x0000000403037c10 */ /* 0x000fc6000ff7e0ff */
[----:B------:R1:W-:Y:S01]  /*31f60*/  STL [R1+0x157c], R11 ;  /* 0x00157c0b01007387 */ /* 0x0003e20000100800 */
[----:B------:R-:W-:-:S03]  /*31f70*/  IADD3.X R9, R9, UR6, RZ, P3, !PT ;  /* 0x0000000609097c10 */ /* 0x000fc60009ffe4ff */
[----:B------:R-:W-:Y:S04]  /*31f80*/  STL [R1+0x1588], R3 ;  /* 0x0015880301007387 */ /* 0x000fe80000100800 */
[----:B------:R-:W3:Y:S04]  /*31f90*/  LDL.LU R12, [R1+0x15a4] ;  /* 0x0015a400010c7983 */ /* 0x000ee80000300800 */
[----:B------:R1:W-:Y:S04]  /*31fa0*/  LDGSTS.E [R0+0x38004], desc[UR8][R6.64], P0 ;  /* 0x3800400006007fae */ /* 0x0003e80008121848 */
[----:B------:R1:W-:Y:S04]  /*31fb0*/  STL [R1+0x1584], R9 ;  /* 0x0015840901007387 */ /* 0x0003e80000100800 */
[----:B------:R-:W3:Y:S01]  /*31fc0*/  LDL.LU R192, [R1+0x15ac] ;  /* 0x0015ac0001c07983 */ /* 0x000ee20000300800 */
[----:B-1----:R-:W-:-:S03]  /*31fd0*/  IMAD.MOV.U32 R7, RZ, RZ, R11 ;  /* 0x000000ffff077224 */ /* 0x002fc600078e000b */
[----:B------:R-:W3:Y:S01]  /*31fe0*/  LDL.LU R11, [R1+0x15b0] ;  /* 0x0015b000010b7983 */ /* 0x000ee20000300800 */
[----:B------:R-:W-:Y:S01]  /*31ff0*/  UISETP.GT.AND UP1, UPT, UR16, 0x62, UPT ;  /* 0x000000621000788c */ /* 0x000fe2000bf24270 */
[----:B------:R-:W-:Y:S02]  /*32000*/  IMAD.MOV.U32 R6, RZ, RZ, R10 ;  /* 0x000000ffff067224 */ /* 0x000fe400078e000a */
[----:B------:R-:W3:Y:S01]  /*32010*/  LDL.LU R13, [R1+0x15b4] ;  /* 0x0015b400010d7983 */ /* 0x000ee20000300800 */
[----:B------:R-:W-:-:S03]  /*32020*/  USEL UR12, URZ, 0x4, !UP1 ;  /* 0x000000043f0c7887 */ /* 0x000fc6000c800000 */
[----:B------:R1:W-:Y:S01]  /*32030*/  LDGSTS.E [R0+0x3c004], desc[UR8][R6.64], P0 ;  /* 0x3c00400006007fae */ /* 0x0003e20008121848 */
[----:B------:R-:W-:-:S03]  /*32040*/  USEL UR12, UR12, URZ, !UP0 ;  /* 0x0000003f0c0c7287 */ /* 0x000fc6000c000000 */
[----:B------:R-:W3:Y:S03]  /*32050*/  LDL.LU R10, [R1+0x15b8] ;  /* 0x0015b800010a7983 */ /* 0x000ee60000300800 */
[----:B------:R-:W-:Y:S02]  /*32060*/  ISETP.NE.U32.AND P1, PT, RZ, UR12, PT ;  /* 0x0000000cff007c0c */ /* 0x000fe4000bf25070 */
[----:B-1----:R-:W-:Y:S01]  /*32070*/  MOV R7, R9 ;  /* 0x0000000900077202 */ /* 0x002fe20000000f00 */
[----:B------:R-:W-:Y:S01]  /*32080*/  IMAD.MOV.U32 R6, RZ, RZ, R3 ;  /* 0x000000ffff067224 */ /* 0x000fe200078e0003 */
[----:B------:R-:W3:Y:S04]  /*32090*/  LDL.LU R9, [R1+0x15bc] ;  /* 0x0015bc0001097983 */ /* 0x000ee80000300800 */
[----:B------:R-:W3:Y:S05]  /*320a0*/  LDL.LU R3, [R1+0x15c0] ;  /* 0x0015c00001037983 */ /* 0x000eea0000300800 */
[----:B------:R1:W-:Y:S01]  /*320b0*/  LDGSTS.E [R0+0x30008], desc[UR8][R6.64], P1 ;  /* 0x3000800006007fae */ /* 0x0003e20008921848 */
[----:B------:R-:W-:-:S04]  /*320c0*/  UISETP.GT.AND UP1, UPT, UR16, 0x63, UPT ;  /* 0x000000631000788c */ /* 0x000fc8000bf24270 */
[----:B------:R-:W-:-:S04]  /*320d0*/  USEL UR12, URZ, 0x4, !UP1 ;  /* 0x000000043f0c7887 */ /* 0x000fc8000c800000 */
[----:B------:R-:W-:Y:S01]  /*320e0*/  USEL UR12, UR12, URZ, !UP0 ;  /* 0x0000003f0c0c7287 */ /* 0x000fe2000c000000 */
[----:B----4-:R-:W-:-:S05]  /*320f0*/  IADD3 R196, P0, R196, UR4, RZ ;  /* 0x00000004c4c47c10 */ /* 0x010fca000ff1e0ff */
[----:B-1----:R-:W-:Y:S01]  /*32100*/  IMAD.MOV.U32 R6, RZ, RZ, R196 ;  /* 0x000000ffff067224 */ /* 0x002fe200078e00c4 */
[----:B--2---:R-:W-:Y:S02]  /*32110*/  IADD3 R194, P2, R194, UR4, RZ ;  /* 0x00000004c2c27c10 */ /* 0x004fe4000ff5e0ff */
[----:B------:R-:W-:-:S05]  /*32120*/  IADD3.X R197, R197, UR6, RZ, P0, !PT ;  /* 0x00000006c5c57c10 */ /* 0x000fca00087fe4ff */
[----:B------:R-:W-:Y:S01]  /*32130*/  IMAD.MOV.U32 R7, RZ, RZ, R197 ;  /* 0x000000ffff077224 */ /* 0x000fe200078e00c5 */
[----:B------:R-:W-:-:S04]  /*32140*/  IADD3.X R195, R195, UR6, RZ, P2, !PT ;  /* 0x00000006c3c37c10 */ /* 0x000fc800097fe4ff */
[----:B------:R1:W-:Y:S01]  /*32150*/  LDGSTS.E [R0+0x34008], desc[UR8][R6.64], P1 ;  /* 0x3400800006007fae */ /* 0x0003e20008921848 */
[----:B---3--:R-:W-:Y:S01]  /*32160*/  IADD3 R8, P0, R8, UR4, RZ ;  /* 0x0000000408087c10 */ /* 0x008fe2000ff1e0ff */
[----:B-1----:R-:W-:Y:S01]  /*32170*/  IMAD.MOV.U32 R6, RZ, RZ, R194 ;  /* 0x000000ffff067224 */ /* 0x002fe200078e00c2 */
[----:B------:R-:W-:-:S05]  /*32180*/  MOV R7, R195 ;  /* 0x000000c300077202 */ /* 0x000fca0000000f00 */
[----:B------:R1:W-:Y:S04]  /*32190*/  LDGSTS.E [R0+0x38008], desc[UR8][R6.64], P1 ;  /* 0x3800800006007fae */ /* 0x0003e80008921848 */
[----:B------:R-:W-:Y:S01]  /*321a0*/  STL [R1+0x1590], R196 ;  /* 0x001590c401007387 */ /* 0x000fe20000100800 */
[----:B-1----:R-:W-:-:S03]  /*321b0*/  IMAD.MOV.U32 R6, RZ, RZ, R8 ;  /* 0x000000ffff067224 */ /* 0x002fc600078e0008 */
[----:B------:R-:W-:Y:S04]  /*321c0*/  STL [R1+0x158c], R197 ;  /* 0x00158cc501007387 */ /* 0x000fe80000100800 */
[----:B------:R1:W-:Y:S04]  /*321d0*/  STL [R1+0x1598], R194 ;  /* 0x001598c201007387 */ /* 0x0003e80000100800 */
[----:B------:R-:W-:Y:S04]  /*321e0*/  STL [R1+0x1594], R195 ;  /* 0x001594c301007387 */ /* 0x000fe80000100800 */
[----:B------:R2:W-:Y:S01]  /*321f0*/  STL [R1+0x15a0], R8 ;  /* 0x0015a00801007387 */ /* 0x0005e20000100800 */
[----:B------:R-:W-:-:S05]  /*32200*/  IADD3.X R193, R193, UR6, RZ, P0, !PT ;  /* 0x00000006c1c17c10 */ /* 0x000fca00087fe4ff */
[----:B------:R-:W-:-:S05]  /*32210*/  IMAD.MOV.U32 R7, RZ, RZ, R193 ;  /* 0x000000ffff077224 */ /* 0x000fca00078e00c1 */
[----:B------:R3:W-:Y:S01]  /*32220*/  LDGSTS.E [R0+0x3c008], desc[UR8][R6.64], P1 ;  /* 0x3c00800006007fae */ /* 0x0007e20008921848 */
[----:B------:R-:W-:-:S03]  /*32230*/  IADD3 R2, P1, R2, UR4, RZ ;  /* 0x0000000402027c10 */ /* 0x000fc6000ff3e0ff */
[----:B------:R-:W-:Y:S04]  /*32240*/  STL [R1+0x159c], R193 ;  /* 0x00159cc101007387 */ /* 0x000fe80000100800 */
[----:B-1----:R-:W4:Y:S04]  /*32250*/  LDL.LU R194, [R1+0x9c4] ;  /* 0x0009c40001c27983 */ /* 0x002f280000300800 */
[----:B--2---:R-:W2:Y:S01]  /*32260*/  LDL.LU R8, [R1+0x9c8] ;  /* 0x0009c80001087983 */ /* 0x004ea20000300800 */
[----:B------:R-:W-:-:S03]  /*32270*/  IADD3.X R12, R12, UR6, RZ, P1, !PT ;  /* 0x000000060c0c7c10 */ /* 0x000fc60008ffe4ff */
[----:B------:R-:W-:Y:S01]  /*32280*/  STL [R1+0x15a8], R2 ;  /* 0x0015a80201007387 */ /* 0x000fe20000100800 */
[----:B------:R-:W-:Y:S02]  /*32290*/  ISETP.NE.U32.AND P0, PT, RZ, UR12, PT ;  /* 0x0000000cff007c0c */ /* 0x000fe4000bf05070 */
[----:B---3--:R-:W-:Y:S01]  /*322a0*/  MOV R7, R12 ;  /* 0x0000000c00077202 */ /* 0x008fe20000000f00 */
[----:B------:R1:W-:Y:S01]  /*322b0*/  STL [R1+0x15a4], R12 ;  /* 0x0015a40c01007387 */ /* 0x0003e20000100800 */
[----:B------:R-:W-:-:S09]  /*322c0*/  IMAD.MOV.U32 R6, RZ, RZ, R2 ;  /* 0x000000ffff067224 */ /* 0x000fd200078e0002 */
[----:B------:R3:W-:Y:S01]  /*322d0*/  LDGSTS.E [R0+0x3000c], desc[UR8][R6.64], P0 ;  /* 0x3000c00006007fae */ /* 0x0007e20008121848 */
[----:B------:R-:W-:-:S04]  /*322e0*/  IADD3 R11, P2, R11, UR4, RZ ;  /* 0x000000040b0b7c10 */ /* 0x000fc8000ff5e0ff */
[----:B------:R-:W-:Y:S01]  /*322f0*/  IADD3.X R192, R192, UR6, RZ, P2, !PT ;  /* 0x00000006c0c07c10 */ /* 0x000fe200097fe4ff */
[----:B------:R3:W-:Y:S04]  /*32300*/  STL [R1+0x15b0], R11 ;  /* 0x0015b00b01007387 */ /* 0x0007e80000100800 */
[----:B-1----:R-:W4:Y:S04]  /*32310*/  LDL.LU R12, [R1+0x9d0] ;  /* 0x0009d000010c7983 */ /* 0x002f280000300800 */
[----:B------:R1:W-:Y:S04]  /*32320*/  STL [R1+0x15ac], R192 ;  /* 0x0015acc001007387 */ /* 0x0003e80000100800 */
[----:B------:R-:W4:Y:S04]  /*32330*/  LDL.LU R2, [R1+0x9d8] ;  /* 0x0009d80001027983 */ /* 0x000f280000300800 */
[----:B------:R-:W4:Y:S01]  /*32340*/  LDL.LU R193, [R1+0x9cc] ;  /* 0x0009cc0001c17983 */ /* 0x000f220000300800 */
[----:B---3--:R-:W-:-:S03]  /*32350*/  IMAD.MOV.U32 R6, RZ, RZ, R11 ;  /* 0x000000ffff067224 */ /* 0x008fc600078e000b */
[----:B------:R-:W3:Y:S01]  /*32360*/  LDL.LU R11, [R1+0x9d4] ;  /* 0x0009d400010b7983 */ /* 0x000ee20000300800 */
[----:B------:R-:W-:Y:S02]  /*32370*/  IADD3 R10, P1, R10, UR4, RZ ;  /* 0x000000040a0a7c10 */ /* 0x000fe4000ff3e0ff */
[----:B------:R-:W-:Y:S01]  /*32380*/  IADD3 R3, P2, R3, UR4, RZ ;  /* 0x0000000403037c10 */ /* 0x000fe2000ff5e0ff */
[----:B------:R-:W-:Y:S01]  /*32390*/  IMAD.MOV.U32 R7, RZ, RZ, R192 ;  /* 0x000000ffff077224 */ /* 0x000fe200078e00c0 */
[----:B------:R-:W-:Y:S02]  /*323a0*/  IADD3.X R13, R13, UR6, RZ, P1, !PT ;  /* 0x000000060d0d7c10 */ /* 0x000fe40008ffe4ff */
[----:B------:R-:W-:Y:S01]  /*323b0*/  IADD3.X R9, R9, UR6, RZ, P2, !PT ;  /* 0x0000000609097c10 */ /* 0x000fe200097fe4ff */
[----:B------:R1:W-:Y:S04]  /*323c0*/  STL [R1+0x15b8], R10 ;  /* 0x0015b80a01007387 */ /* 0x0003e80000100800 */
[----:B------:R1:W-:Y:S04]  /*323d0*/  LDGSTS.E [R0+0x3400c], desc[UR8][R6.64], P0 ;  /* 0x3400c00006007fae */ /* 0x0003e80008121848 */
[----:B------:R-:W-:Y:S04]  /*323e0*/  STL [R1+0x15b4], R13 ;  /* 0x0015b40d01007387 */ /* 0x000fe80000100800 */
[----:B------:R-:W-:Y:S01]  /*323f0*/  STL [R1+0x15c0], R3 ;  /* 0x0015c00301007387 */ /* 0x000fe20000100800 */
[----:B-1----:R-:W-:Y:S01]  /*32400*/  IMAD.MOV.U32 R6, RZ, RZ, R10 ;  /* 0x000000ffff067224 */ /* 0x002fe200078e000a */
[----:B------:R-:W-:-:S02]  /*32410*/  MOV R7, R13 ;  /* 0x0000000d00077202 */ /* 0x000fc40000000f00 */
[----:B------:R1:W-:Y:S04]  /*32420*/  STL [R1+0x15bc], R9 ;  /* 0x0015bc0901007387 */ /* 0x0003e80000100800 */
[----:B------:R-:W3:Y:S04]  /*32430*/  LDL.LU R192, [R1+0x9dc] ;  /* 0x0009dc0001c07983 */ /* 0x000ee80000300800 */
[----:B------:R-:W3:Y:S04]  /*32440*/  LDL.LU R10, [R1+0x9e0] ;  /* 0x0009e000010a7983 */ /* 0x000ee80000300800 */
[----:B------:R1:W-:Y:S01]  /*32450*/  LDGSTS.E [R0+0x3800c], desc[UR8][R6.64], P0 ;  /* 0x3800c00006007fae */ /* 0x0003e20008121848 */
[----:B------:R-:W-:Y:S01]  /*32460*/  UISETP.GT.AND UP1, UPT, UR16, 0x4, UPT ;  /* 0x000000041000788c */ /* 0x000fe2000bf24270 */
[----:B-1----:R-:W-:-:S02]  /*32470*/  IMAD.MOV.U32 R7, RZ, RZ, R9 ;  /* 0x000000ffff077224 */ /* 0x002fc400078e0009 */
[----:B------:R-:W-:Y:S01]  /*32480*/  IMAD.MOV.U32 R6, RZ, RZ, R3 ;  /* 0x000000ffff067224 */ /* 0x000fe200078e0003 */
[----:B------:R-:W3:Y:S04]  /*32490*/  LDL.LU R9, [R1+0x9e4] ;  /* 0x0009e40001097983 */ /* 0x000ee80000300800 */
[----:B------:R-:W3:Y:S04]  /*324a0*/  LDL.LU R3, [R1+0x9e8] ;  /* 0x0009e80001037983 */ /* 0x000ee80000300800 */
[----:B------:R-:W3:Y:S01]  /*324b0*/  LDL.LU R195, [R1+0x9ec] ;  /* 0x0009ec0001c37983 */ /* 0x000ee20000300800 */
[----:B------:R-:W-:-:S03]  /*324c0*/  USEL UR12, URZ, 0x4, !UP1 ;  /* 0x000000043f0c7887 */ /* 0x000fc6000c800000 */
[----:B------:R-:W3:Y:S01]  /*324d0*/  LDL.LU R13, [R1+0x9f0] ;  /* 0x0009f000010d7983 */ /* 0x000ee20000300800 */
[----:B------:R-:W-:-:S03]  /*324e0*/  USEL UR12, UR12, URZ, !UP0 ;  /* 0x0000003f0c0c7287 */ /* 0x000fc6000c000000 */
[----:B------:R1:W-:Y:S03]  /*324f0*/  LDGSTS.E [R0+0x3c00c], desc[UR8][R6.64], P0 ;  /* 0x3c00c00006007fae */ /* 0x0003e60008121848 */
[----:B------:R-:W-:Y:S02]  /*32500*/  ISETP.NE.U32.AND P0, PT, RZ, UR12, PT ;  /* 0x0000000cff007c0c */ /* 0x000fe4000bf05070 */
[----:B-1----:R-:W-:-:S05]  /*32510*/  LOP3.LUT R0, R4, 0x10, RZ, 0x3c, !PT ;  /* 0x0000001004007812 */ /* 0x002fca00078e3cff */
[----:B------:R-:W-:Y:S01]  /*32520*/  VIADD R0, R0, UR17 ;  /* 0x0000001100007c36 */ /* 0x000fe20008000000 */
[----:B--2---:R-:W-:-:S04]  /*32530*/  IADD3 R8, P1, R8, UR4, RZ ;  /* 0x0000000408087c10 */ /* 0x004fc8000ff3e0ff */
[----:B----4-:R-:W-:Y:S01]  /*32540*/  IADD3.X R194, R194, UR6, RZ, P1, !PT ;  /* 0x00000006c2c27c10 */ /* 0x010fe20008ffe4ff */
[----:B------:R1:W-:Y:S01]  /*32550*/  STL [R1+0x9c8], R8 ;  /* 0x0009c80801007387 */ /* 0x0003e20000100800 */
[----:B------:R-:W-:-:S03]  /*32560*/  MOV R6, R8 ;  /* 0x0000000800067202 */ /* 0x000fc60000000f00 */
[----:B------:R-:W-:Y:S01]  /*32570*/  IMAD.MOV.U32 R7, RZ, RZ, R194 ;  /* 0x000000ffff077224 */ /* 0x000fe200078e00c2 */
[----:B------:R-:W-:Y:S04]  /*32580*/  STL [R1+0x9c4], R194 ;  /* 0x0009c4c201007387 */ /* 0x000fe80000100800 */
[----:B------:R2:W-:Y:S04]  /*32590*/  LDGSTS.E [R0], desc[UR8][R6.64], P0 ;  /* 0x0000000006007fae */ /* 0x0005e80008121848 */
[----:B-1----:R-:W4:Y:S01]  /*325a0*/  LDL.LU R8, [R1+0x9f8] ;  /* 0x0009f80001087983 */ /* 0x002f220000300800 */
[----:B------:R-:W-:-:S05]  /*325b0*/  IADD3 R12, P1, R12, UR4, RZ ;  /* 0x000000040c0c7c10 */ /* 0x000fca000ff3e0ff */
[----:B------:R1:W-:Y:S01]  /*325c0*/  STL [R1+0x9d0], R12 ;  /* 0x0009d00c01007387 */ /* 0x0003e20000100800 */
[----:B------:R-:W-:Y:S02]  /*325d0*/  IADD3 R2, P2, R2, UR4, RZ ;  /* 0x0000000402027c10 */ /* 0x000fe4000ff5e0ff */
[----:B------:R-:W-:Y:S01]  /*325e0*/  IADD3.X R193, R193, UR6, RZ, P1, !PT ;  /* 0x00000006c1c17c10 */ /* 0x000fe20008ffe4ff */
[----:B--2---:R-:W-:-:S04]  /*325f0*/  IMAD.MOV.U32 R6, RZ, RZ, R12 ;  /* 0x000000ffff067224 */ /* 0x004fc800078e000c */
[----:B------:R2:W-:Y:S04]  /*32600*/  STL [R1+0x9cc], R193 ;  /* 0x0009ccc101007387 */ /* 0x0005e80000100800 */
[----:B------:R-:W-:Y:S04]  /*32610*/  STL [R1+0x9d8], R2 ;  /* 0x0009d80201007387 */ /* 0x000fe80000100800 */
[----:B-1----:R-:W4:Y:S01]  /*32620*/  LDL.LU R12, [R1+0x9f4] ;  /* 0x0009f400010c7983 */ /* 0x002f220000300800 */
[----:B---3--:R-:W-:Y:S01]  /*32630*/  IADD3.X R11, R11, UR6, RZ, P2, !PT ;  /* 0x000000060b0b7c10 */ /* 0x008fe200097fe4ff */
[----:B------:R-:W-:-:S04]  /*32640*/  IMAD.MOV.U32 R7, RZ, RZ, R193 ;  /* 0x000000ffff077224 */ /* 0x000fc800078e00c1 */
[----:B------:R1:W-:Y:S04]  /*32650*/  STL [R1+0x9d4], R11 ;  /* 0x0009d40b01007387 */ /* 0x0003e80000100800 */
[----:B------:R3:W-:Y:S04]  /*32660*/  LDGSTS.E [R0+0x4000], desc[UR8][R6.64], P0 ;  /* 0x0400000006007fae */ /* 0x0007e80008121848 */
[----:B--2---:R-:W2:Y:S01]  /*32670*/  LDL.LU R193, [R1+0x9fc] ;  /* 0x0009fc0001c17983 */ /* 0x004ea20000300800 */
[----:B---3--:R-:W-:-:S03]  /*32680*/  IMAD.MOV.U32 R7, RZ, RZ, R11 ;  /* 0x000000ffff077224 */ /* 0x008fc600078e000b */
[----:B-1----:R-:W3:Y:S01]  /*32690*/  LDL.LU R11, [R1+0xa00] ;  /* 0x000a0000010b7983 */ /* 0x002ee20000300800 */
[----:B------:R-:W-:-:S03]  /*326a0*/  MOV R6, R2 ;  /* 0x0000000200067202 */ /* 0x000fc60000000f00 */
[----:B------:R-:W2:Y:S04]  /*326b0*/  LDL.LU R194, [R1+0xa04] ;  /* 0x000a040001c27983 */ /* 0x000ea80000300800 */
[----:B------:R-:W2:Y:S01]  /*326c0*/  LDL.LU R2, [R1+0xa08] ;  /* 0x000a080001027983 */ /* 0x000ea20000300800 */
[----:B------:R-:W-:Y:S01]  /*326d0*/  IADD3 R10, P1, R10, UR4, RZ ;  /* 0x000000040a0a7c10 */ /* 0x000fe2000ff3e0ff */
[----:B------:R-:W-:Y:S02]  /*326e0*/  UISETP.GT.AND UP1, UPT, UR16, 0x5, UPT ;  /* 0x000000051000788c */ /* 0x000fe4000bf24270 */
[----:B------:R1:W-:Y:S01]  /*326f0*/  LDGSTS.E [R0+0x8000], desc[UR8][R6.64], P0 ;  /* 0x0800000006007fae */ /* 0x0003e20008121848 */
[----:B------:R-:W-:Y:S01]  /*32700*/  IADD3.X R192, R192, UR6, RZ, P1, !PT ;  /* 0x00000006c0c07c10 */ /* 0x000fe20008ffe4ff */
[----:B------:R-:W-:-:S02]  /*32710*/  USEL UR12, URZ, 0x4, !UP1 ;  /* 0x000000043f0c7887 */ /* 0x000fc4000c800000 */
[----:B------:R1:W-:Y:S01]  /*32720*/  STL [R1+0x9e0], R10 ;  /* 0x0009e00a01007387 */ /* 0x0003e20000100800 */
[----:B------:R-:W-:-:S03]  /*32730*/  IADD3 R3, P1, R3, UR4, RZ ;  /* 0x0000000403037c10 */ /* 0x000fc6000ff3e0ff */
[----:B------:R1:W-:Y:S02]  /*32740*/  STL [R1+0x9dc], R192 ;  /* 0x0009dcc001007387 */ /* 0x0003e40000100800 */
[----:B-1----:R-:W-:Y:S01]  /*32750*/  IMAD.MOV.U32 R6, RZ, RZ, R10 ;  /* 0x000000ffff067224 */ /* 0x002fe200078e000a */
[----:B------:R-:W-:Y:S01]  /*32760*/  IADD3.X R9, R9, UR6, RZ, P1, !PT ;  /* 0x0000000609097c10 */ /* 0x000fe20008ffe4ff */
[----:B------:R-:W-:Y:S01]  /*32770*/  IMAD.MOV.U32 R7, RZ, RZ, R192 ;  /* 0x000000ffff077224 */ /* 0x000fe200078e00c0 */
[----:B------:R-:W2:Y:S01]  /*32780*/  LDL.LU R10, [R1+0xa10] ;  /* 0x000a1000010a7983 */ /* 0x000ea20000300800 */
[----:B------:R-:W-:-:S03]  /*32790*/  IADD3 R13, P2, R13, UR4, RZ ;  /* 0x000000040d0d7c10 */ /* 0x000fc6000ff5e0ff */
[----:B------:R-:W-:Y:S01]  /*327a0*/  STL [R1+0x9e8], R3 ;  /* 0x0009e80301007387 */ /* 0x000fe20000100800 */
[----:B------:R-:W-:-:S03]  /*327b0*/  IADD3.X R195, R195, UR6, RZ, P2, !PT ;  /* 0x00000006c3c37c10 */ /* 0x000fc600097fe4ff */
[----:B------:R1:W-:Y:S01]  /*327c0*/  STL [R1+0x9e4], R9 ;  /* 0x0009e40901007387 */ /* 0x0003e20000100800 */
[----:B------:R-:W-:-:S03]  /*327d0*/  USEL UR12, UR12, URZ, !UP0 ;  /* 0x0000003f0c0c7287 */ /* 0x000fc6000c000000 */
[----:B------:R4:W-:Y:S04]  /*327e0*/  STL [R1+0x9f0], R13 ;  /* 0x0009f00d01007387 */ /* 0x0009e80000100800 */
[----:B------:R1:W-:Y:S04]  /*327f0*/  LDGSTS.E [R0+0xc000], desc[UR8][R6.64], P0 ;  /* 0x0c00000006007fae */ /* 0x0003e80008121848 */
[----:B------:R-:W2:Y:S04]  /*32800*/  LDL.LU R192, [R1+0xa0c] ;  /* 0x000a0c0001c07983 */ /* 0x000ea80000300800 */
[----:B------:R-:W-:Y:S01]  /*32810*/  STL [R1+0x9ec], R195 ;  /* 0x0009ecc301007387 */ /* 0x000fe20000100800 */
[----:B-1----:R-:W-:Y:S01]  /*32820*/  IMAD.MOV.U32 R7, RZ, RZ, R9 ;  /* 0x000000ffff077224 */ /* 0x002fe200078e0009 */
[----:B------:R-:W-:-:S02]  /*32830*/  MOV R6, R3 ;  /* 0x0000000300067202 */ /* 0x000fc40000000f00 */
[----:B------:R-:W2:Y:S01]  /*32840*/  LDL.LU R9, [R1+0xa14] ;  /* 0x000a140001097983 */ /* 0x000ea20000300800 */
[----:B------:R-:W-:-:S03]  /*32850*/  ISETP.NE.U32.AND P0, PT, RZ, UR12, PT ;  /* 0x0000000cff007c0c */ /* 0x000fc6000bf05070 */
[----:B------:R-:W2:Y:S10]  /*32860*/  LDL.LU R3, [R1+0xa18] ;  /* 0x000a180001037983 */ /* 0x000eb40000300800 */
[----:B------:R1:W-:Y:S02]  /*32870*/  LDGSTS.E [R0+0x4], desc[UR8][R6.64], P0 ;  /* 0x0000400006007fae */ /* 0x0003e40008121848 */
[----:B-1----:R-:W-:-:S02]  /*32880*/  IMAD.MOV.U32 R6, RZ, RZ, R13 ;  /* 0x000000ffff067224 */ /* 0x002fc400078e000d */
[----:B------:R-:W-:-:S05]  /*32890*/  IMAD.MOV.U32 R7, RZ, RZ, R195 ;  /* 0x000000ffff077224 */ /* 0x000fca00078e00c3 */
[----:B------:R1:W-:Y:S01]  /*328a0*/  LDGSTS.E [R0+0x4004], desc[UR8][R6.64], P0 ;  /* 0x0400400006007fae */ /* 0x0003e20008121848 */
[----:B----4-:R-:W-:-:S05]  /*328b0*/  IADD3 R8, P1, R8, UR4, RZ ;  /* 0x0000000408087c10 */ /* 0x010fca000ff3e0ff */
[----:B------:R-:W-:Y:S01]  /*328c0*/  STL [R1+0x9f8], R8 ;  /* 0x0009f80801007387 */ /* 0x000fe20000100800 */
[----:B-1----:R-:W-:Y:S02]  /*328d0*/  MOV R6, R8 ;  /* 0x0000000800067202 */ /* 0x002fe40000000f00 */
[----:B------:R-:W-:-:S05]  /*328e0*/  IADD3.X R12, R12, UR6, RZ, P1, !PT ;  /* 0x000000060c0c7c10 */ /* 0x000fca0008ffe4ff */
[----:B------:R1:W-:Y:S01]  /*328f0*/  STL [R1+0x9f4], R12 ;  /* 0x0009f40c01007387 */ /* 0x0003e20000100800 */
[----:B------:R-:W-:-:S03]  /*32900*/  IMAD.MOV.U32 R7, RZ, RZ, R12 ;  /* 0x000000ffff077224 */ /* 0x000fc600078e000c */
[----:B------:R-:W4:Y:S04]  /*32910*/  LDL.LU R13, [R1+0xa1c] ;  /* 0x000a1c00010d7983 */ /* 0x000f280000300800 */
[----:B------:R2:W-:Y:S04]  /*32920*/  LDGSTS.E [R0+0x8004], desc[UR8][R6.64], P0 ;  /* 0x0800400006007fae */ /* 0x0005e80008121848 */
[----:B-1----:R-:W4:Y:S04]  /*32930*/  LDL.LU R12, [R1+0xa20] ;  /* 0x000a2000010c7983 */ /* 0x002f280000300800 */
[----:B------:R-:W4:Y:S01]  /*32940*/  LDL.LU R8, [R1+0xa28] ;  /* 0x000a280001087983 */ /* 0x000f220000300800 */
[----:B---3--:R-:W-:-:S04]  /*32950*/  IADD3 R11, P2, R11, UR4, RZ ;  /* 0x000000040b0b7c10 */ /* 0x008fc8000ff5e0ff */
[----:B--2---:R-:W-:Y:S02]  /*32960*/  IADD3.X R193, R193, UR6, RZ, P2, !PT ;  /* 0x00000006c1c17c10 */ /* 0x004fe400097fe4ff */
[----:B------:R-:W-:Y:S01]  /*32970*/  IADD3 R2, P3, R2, UR4, RZ ;  /* 0x0000000402027c10 */ /* 0x000fe2000ff7e0ff */
[----:B------:R1:W-:Y:S03]  /*32980*/  STL [R1+0xa00], R11 ;  /* 0x000a000b01007387 */ /* 0x0003e60000100800 */
[----:B------:R-:W-:Y:S01]  /*32990*/  IADD3.X R194, R194, UR6, RZ, P3, !PT ;  /* 0x00000006c2c27c10 */ /* 0x000fe20009ffe4ff */
[----:B------:R2:W-:Y:S01]  /*329a0*/  STL [R1+0x9fc], R193 ;  /* 0x0009fcc101007387 */ /* 0x0005e20000100800 */
[----:B------:R-:W-:-:S03]  /*329b0*/  IMAD.MOV.U32 R6, RZ, RZ, R11 ;  /* 0x000000ffff067224 */ /* 0x000fc600078e000b */
[----:B------:R3:W-:Y:S01]  /*329c0*/  STL [R1+0xa08], R2 ;  /* 0x000a080201007387 */ /* 0x0007e20000100800 */
[----:B------:R-:W-:-:S03]  /*329d0*/  IMAD.MOV.U32 R7, RZ, RZ, R193 ;  /* 0x000000ffff077224 */ /* 0x000fc600078e00c1 */
[----:B-1----:R-:W4:Y:S04]  /*329e0*/  LDL.LU R11, [R1+0xa24] ;  /* 0x000a2400010b7983 */ /* 0x002f280000300800 */
[----:B------:R-:W-:Y:S04]  /*329f0*/  STL [R1+0xa04], R194 ;  /* 0x000a04c201007387 */ /* 0x000fe80000100800 */
[----:B------:R-:W4:Y:S04]  /*32a00*/  LDL.LU R195, [R1+0xa2c] ;  /* 0x000a2c0001c37983 */ /* 0x000f280000300800 */
        /* <DEDUP_REMOVED lines=8> */
[----:B------:R-:W-:Y:S02]  /*32a90*/  MOV R6, R2 ;  /* 0x0000000200067202 */ /* 0x000fe40000000f00 */
[----:B------:R-:W-:Y:S01]  /*32aa0*/  IADD3.X R192, R192, UR6, RZ, P0, !PT ;  /* 0x00000006c0c07c10 */ /* 0x000fe200087fe4ff */
[----:B---3--:R-:W3:Y:S04]  /*32ab0*/  LDL.LU R2, [R1+0xa38] ;  /* 0x000a380001027983 */ /* 0x008ee80000300800 */
[----:B------:R1:W-:Y:S04]  /*32ac0*/  STL [R1+0xa10], R10 ;  /* 0x000a100a01007387 */ /* 0x0003e80000100800 */
[----:B------:R1:W-:Y:S01]  /*32ad0*/  LDGSTS.E [R0+0x8], desc[UR8][R6.64], P1 ;  /* 0x0000800006007fae */ /* 0x0003e20008921848 */
[----:B------:R-:W-:-:S03]  /*32ae0*/  IADD3 R3, P2, R3, UR4, RZ ;  /* 0x0000000403037c10 */ /* 0x000fc6000ff5e0ff */
[----:B------:R1:W-:Y:S04]  /*32af0*/  STL [R1+0xa0c], R192 ;  /* 0x000a0cc001007387 */ /* 0x0003e80000100800 */
[----:B------:R-:W-:Y:S01]  /*32b00*/  STL [R1+0xa18], R3 ;  /* 0x000a180301007387 */ /* 0x000fe20000100800 */
[----:B-1----:R-:W-:-:S03]  /*32b10*/  IMAD.MOV.U32 R6, RZ, RZ, R10 ;  /* 0x000000ffff067224 */ /* 0x002fc600078e000a */
[----:B------:R-:W3:Y:S01]  /*32b20*/  LDL.LU R10, [R1+0xa34] ;  /* 0x000a3400010a7983 */ /* 0x000ee20000300800 */
[----:B------:R-:W-:Y:S01]  /*32b30*/  IADD3.X R9, R9, UR6, RZ, P2, !PT ;  /* 0x0000000609097c10 */ /* 0x000fe200097fe4ff */
[----:B------:R-:W-:-:S04]  /*32b40*/  IMAD.MOV.U32 R7, RZ, RZ, R192 ;  /* 0x000000ffff077224 */ /* 0x000fc800078e00c0 */
[----:B------:R1:W-:Y:S04]  /*32b50*/  STL [R1+0xa14], R9 ;  /* 0x000a140901007387 */ /* 0x0003e80000100800 */
[----:B------:R1:W-:Y:S04]  /*32b60*/  LDGSTS.E [R0+0x4008], desc[UR8][R6.64], P1 ;  /* 0x0400800006007fae */ /* 0x0003e80008921848 */
[----:B------:R-:W3:Y:S01]  /*32b70*/  LDL.LU R192, [R1+0xa3c] ;  /* 0x000a3c0001c07983 */ /* 0x000ee20000300800 */
[----:B-1----:R-:W-:-:S03]  /*32b80*/  IMAD.MOV.U32 R7, RZ, RZ, R9 ;  /* 0x000000ffff077224 */ /* 0x002fc600078e0009 */
[----:B------:R-:W3:Y:S01]  /*32b90*/  LDL.LU R9, [R1+0xa40] ;  /* 0x000a400001097983 */ /* 0x000ee20000300800 */
[----:B------:R-:W-:-:S03]  /*32ba0*/  MOV R6, R3 ;  /* 0x0000000300067202 */ /* 0x000fc60000000f00 */
[----:B------:R-:W3:Y:S04]  /*32bb0*/  LDL.LU R194, [R1+0xdc4] ;  /* 0x000dc40001c27983 */ /* 0x000ee80000300800 */
[----:B------:R-:W3:Y:S04]  /*32bc0*/  LDL.LU R3, [R1+0xdc8] ;  /* 0x000dc80001037983 */ /* 0x000ee80000300800 */
[----:B------:R1:W-:Y:S01]  /*32bd0*/  LDGSTS.E [R0+0x8008], desc[UR8][R6.64], P1 ;  /* 0x0800800006007fae */ /* 0x0003e20008921848 */
[----:B----4-:R-:W-:-:S04]  /*32be0*/  IADD3 R12, P0, R12, UR4, RZ ;  /* 0x000000040c0c7c10 */ /* 0x010fc8000ff1e0ff */
        /* <DEDUP_REMOVED lines=8> */
[----:B----4-:R-:W4:Y:S04]  /*32c70*/  LDL.LU R12, [R1+0xdd0] ;  /* 0x000dd000010c7983 */ /* 0x010f280000300800 */
[----:B------:R-:W-:Y:S01]  /*32c80*/  STL [R1+0xa28], R8 ;  /* 0x000a280801007387 */ /* 0x000fe20000100800 */
[----:B--2---:R-:W-:-:S03]  /*32c90*/  IADD3 R193, P2, R193, UR4, RZ ;  /* 0x00000004c1c17c10 */ /* 0x004fc6000ff5e0ff */
[----:B------:R2:W-:Y:S01]  /*32ca0*/  STL [R1+0xa24], R11 ;  /* 0x000a240b01007387 */ /* 0x0005e20000100800 */
[----:B------:R-:W-:-:S03]  /*32cb0*/  IADD3.X R195, R195, UR6, RZ, P2, !PT ;  /* 0x00000006c3c37c10 */ /* 0x000fc600097fe4ff */
[----:B------:R3:W-:Y:S01]  /*32cc0*/  STL [R1+0xa30], R193 ;  /* 0x000a30c101007387 */ /* 0x0007e20000100800 */
[----:B-1----:R-:W-:Y:S01]  /*32cd0*/  IMAD.MOV.U32 R7, RZ, RZ, R11 ;  /* 0x000000ffff077224 */ /* 0x002fe200078e000b */
[----:B------:R-:W-:Y:S02]  /*32ce0*/  MOV R6, R8 ;  /* 0x0000000800067202 */ /* 0x000fe40000000f00 */
[----:B------:R-:W4:Y:S04]  /*32cf0*/  LDL.LU R13, [R1+0xdcc] ;  /* 0x000dcc00010d7983 */ /* 0x000f280000300800 */
[----:B------:R-:W-:Y:S04]  /*32d00*/  STL [R1+0xa2c], R195 ;  /* 0x000a2cc301007387 */ /* 0x000fe80000100800 */
[----:B--2---:R-:W2:Y:S04]  /*32d10*/  LDL.LU R11, [R1+0xdd4] ;  /* 0x000dd400010b7983 */ /* 0x004ea80000300800 */
[----:B------:R-:W2:Y:S01]  /*32d20*/  LDL.LU R8, [R1+0xdd8] ;  /* 0x000dd80001087983 */ /* 0x000ea20000300800 */
[----:B------:R-:W-:-:S04]  /*32d30*/  UISETP.GT.AND UP1, UPT, UR16, 0x7, UPT ;  /* 0x000000071000788c */ /* 0x000fc8000bf24270 */
[----:B------:R-:W-:-:S04]  /*32d40*/  USEL UR12, URZ, 0x4, !UP1 ;  /* 0x000000043f0c7887 */ /* 0x000fc8000c800000 */
[----:B------:R-:W-:-:S06]  /*32d50*/  USEL UR12, UR12, URZ, !UP0 ;  /* 0x0000003f0c0c7287 */ /* 0x000fcc000c000000 */
[----:B------:R-:W-:Y:S02]  /*32d60*/  ISETP.NE.U32.AND P0, PT, RZ, UR12, PT ;  /* 0x0000000cff007c0c */ /* 0x000fe4000bf05070 */
[----:B---3--:R-:W-:-:S04]  /*32d70*/  IADD3 R2, P1, R2, UR4, RZ ;  /* 0x0000000402027c10 */ /* 0x008fc8000ff3e0ff */
        /* <DEDUP_REMOVED lines=8> */
[----:B------:R-:W-:Y:S01]  /*32e00*/  IADD3 R9, P2, R9, UR4, RZ ;  /* 0x0000000409097c10 */ /* 0x000fe2000ff5e0ff */
[----:B-1----:R-:W-:Y:S02]  /*32e10*/  IMAD.MOV.U32 R7, RZ, RZ, R10 ;  /* 0x000000ffff077224 */ /* 0x002fe400078e000a */
[----:B---3--:R-:W3:Y:S01]  /*32e20*/  LDL.LU R10, [R1+0xde0] ;  /* 0x000de000010a7983 */ /* 0x008ee20000300800 */
[----:B------:R-:W-:-:S02]  /*32e30*/  IADD3 R3, P3, R3, UR4, RZ ;  /* 0x0000000403037c10 */ /* 0x000fc4000ff7e0ff */
[----:B------:R-:W-:Y:S02]  /*32e40*/  MOV R6, R2 ;  /* 0x0000000200067202 */ /* 0x000fe40000000f00 */
[----:B------:R-:W-:Y:S01]  /*32e50*/  IADD3.X R192, R192, UR6, RZ, P2, !PT ;  /* 0x00000006c0c07c10 */ /* 0x000fe200097fe4ff */
[----:B------:R-:W3:Y:S01]  /*32e60*/  LDL.LU R2, [R1+0xde8] ;  /* 0x000de80001027983 */ /* 0x000ee20000300800 */
[----:B------:R-:W-:-:S03]  /*32e70*/  IADD3.X R194, R194, UR6, RZ, P3, !PT ;  /* 0x00000006c2c27c10 */ /* 0x000fc60009ffe4ff */
[----:B------:R1:W-:Y:S04]  /*32e80*/  STL [R1+0xa40], R9 ;  /* 0x000a400901007387 */ /* 0x0003e80000100800 */
[----:B------:R1:W-:Y:S04]  /*32e90*/  LDGSTS.E [R0+0x800c], desc[UR8][R6.64], P0 ;  /* 0x0800c00006007fae */ /* 0x0003e80008121848 */
[----:B------:R1:W-:Y:S01]  /*32ea0*/  STL [R1+0xa3c], R192 ;  /* 0x000a3cc001007387 */ /* 0x0003e20000100800 */
[----:B------:R-:W-:-:S03]  /*32eb0*/  UISETP.GT.AND UP1, UPT, UR16, 0x24, UPT ;  /* 0x000000241000788c */ /* 0x000fc6000bf24270 */
[----:B------:R1:W-:Y:S02]  /*32ec0*/  STL [R1+0xdc8], R3 ;  /* 0x000dc80301007387 */ /* 0x0003e40000100800 */
[----:B-1----:R-:W-:Y:S02]  /*32ed0*/  IMAD.MOV.U32 R6, RZ, RZ, R9 ;  /* 0x000000ffff067224 */ /* 0x002fe400078e0009 */
[----:B------:R-:W3:Y:S01]  /*32ee0*/  LDL.LU R9, [R1+0xde4] ;  /* 0x000de40001097983 */ /* 0x000ee20000300800 */
[----:B------:R-:W-:-:S03]  /*32ef0*/  IMAD.MOV.U32 R7, RZ, RZ, R192 ;  /* 0x000000ffff077224 */ /* 0x000fc600078e00c0 */
[----:B------:R-:W-:Y:S04]  /*32f00*/  STL [R1+0xdc4], R194 ;  /* 0x000dc4c201007387 */ /* 0x000fe80000100800 */
[----:B------:R-:W3:Y:S01]  /*32f10*/  LDL.LU R195, [R1+0xdec] ;  /* 0x000dec0001c37983 */ /* 0x000ee20000300800 */
[----:B------:R-:W-:-:S03]  /*32f20*/  USEL UR12, URZ, 0x4, !UP1 ;  /* 0x000000043f0c7887 */ /* 0x000fc6000c800000 */
[----:B------:R-:W3:Y:S01]  /*32f30*/  LDL.LU R192, [R1+0xdf0] ;  /* 0x000df00001c07983 */ /* 0x000ee20000300800 */
[----:B------:R-:W-:-:S03]  /*32f40*/  USEL UR12, UR12, URZ, !UP0 ;  /* 0x0000003f0c0c7287 */ /* 0x000fc6000c000000 */
[----:B------:R1:W-:Y:S03]  /*32f50*/  LDGSTS.E [R0+0xc00c], desc[UR8][R6.64], P0 ;  /* 0x0c00c00006007fae */ /* 0x0003e60008121848 */
[----:B------:R-:W-:Y:S02]  /*32f60*/  ISETP.NE.U32.AND P1, PT, RZ, UR12, PT ;  /* 0x0000000cff007c0c */ /* 0x000fe4000bf25070 */
[----:B-1----:R-:W-:Y:S01]  /*32f70*/  MOV R6, R3 ;  /* 0x0000000300067202 */ /* 0x002fe20000000f00 */
[----:B------:R-:W-:Y:S01]  /*32f80*/  IMAD.MOV.U32 R7, RZ, RZ, R194 ;  /* 0x000000ffff077224 */ /* 0x000fe200078e00c2 */
[----:B------:R-:W3:Y:S09]  /*32f90*/  LDL.LU R3, [R1+0xdf8] ;  /* 0x000df80001037983 */ /* 0x000ef20000300800 */
[----:B------:R1:W-:Y:S01]  /*32fa0*/  LDGSTS.E [R0+0x10000], desc[UR8][R6.64], P1 ;  /* 0x1000000006007fae */ /* 0x0003e20008921848 */
[----:B----4-:R-:W-:-:S05]  /*32fb0*/  IADD3 R12, P0, R12, UR4, RZ ;  /* 0x000000040c0c7c10 */ /* 0x010fca000ff1e0ff */
[----:B------:R4:W-:Y:S01]  /*32fc0*/  STL [R1+0xdd0], R12 ;  /* 0x000dd00c01007387 */ /* 0x0009e20000100800 */
[----:B-1----:R-:W-:Y:S01]  /*32fd0*/  IMAD.MOV.U32 R6, RZ, RZ, R12 ;  /* 0x000000ffff067224 */ /* 0x002fe200078e000c */
[----:B------:R-:W-:-:S05]  /*32fe0*/  IADD3.X R13, R13, UR6, RZ, P0, !PT ;  /* 0x000000060d0d7c10 */ /* 0x000fca00087fe4ff */
[----:B------:R1:W-:Y:S01]  /*32ff0*/  STL [R1+0xdcc], R13 ;  /* 0x000dcc0d01007387 */ /* 0x0003e20000100800 */
[----:B--2---:R-:W-:-:S05]  /*33000*/  IADD3 R8, P2, R8, UR4, RZ ;  /* 0x0000000408087c10 */ /* 0x004fca000ff5e0ff */
[----:B------:R-:W-:Y:S04]  /*33010*/  STL [R1+0xdd8], R8 ;  /* 0x000dd80801007387 */ /* 0x000fe80000100800 */
[----:B----4-:R-:W2:Y:S01]  /*33020*/  LDL.LU R12, [R1+0xdf4] ;  /* 0x000df400010c7983 */ /* 0x010ea20000300800 */
[----:B------:R-:W-:Y:S01]  /*33030*/  IADD3.X R11, R11, UR6, RZ, P2, !PT ;  /* 0x000000060b0b7c10 */ /* 0x000fe200097fe4ff */
[----:B------:R-:W-:-:S04]  /*33040*/  IMAD.MOV.U32 R7, RZ, RZ, R13 ;  /* 0x000000ffff077224 */ /* 0x000fc800078e000d */
[----:B------:R4:W-:Y:S04]  /*33050*/  STL [R1+0xdd4], R11 ;  /* 0x000dd40b01007387 */ /* 0x0009e80000100800 */
[----:B------:R4:W-:Y:S04]  /*33060*/  LDGSTS.E [R0+0x14000], desc[UR8][R6.64], P1 ;  /* 0x1400000006007fae */ /* 0x0009e80008921848 */
[----:B-1----:R-:W2:Y:S01]  /*33070*/  LDL.LU R13, [R1+0xdfc] ;  /* 0x000dfc00010d7983 */ /* 0x002ea20000300800 */
[----:B----4-:R-:W-:-:S03]  /*33080*/  IMAD.MOV.U32 R7, RZ, RZ, R11 ;  /* 0x000000ffff077224 */ /* 0x010fc600078e000b */
[----:B------:R-:W4:Y:S01]  /*33090*/  LDL.LU R11, [R1+0xe00] ;  /* 0x000e0000010b7983 */ /* 0x000f220000300800 */
[----:B------:R-:W-:-:S03]  /*330a0*/  MOV R6, R8 ;  /* 0x0000000800067202 */ /* 0x000fc60000000f00 */
[----:B------:R-:W4:Y:S04]  /*330b0*/  LDL.LU R194, [R1+0xe04] ;  /* 0x000e040001c27983 */ /* 0x000f280000300800 */
[----:B------:R-:W4:Y:S04]  /*330c0*/  LDL.LU R8, [R1+0xe08] ;  /* 0x000e080001087983 */ /* 0x000f280000300800 */
[----:B------:R1:W-:Y:S01]  /*330d0*/  LDGSTS.E [R0+0x18000], desc[UR8][R6.64], P1 ;  /* 0x1800000006007fae */ /* 0x0003e20008921848 */
[----:B---3--:R-:W-:-:S04]  /*330e0*/  IADD3 R10, P0, R10, UR4, RZ ;  /* 0x000000040a0a7c10 */ /* 0x008fc8000ff1e0ff */
        /* <DEDUP_REMOVED lines=10> */
[----:B---3--:R-:W3:Y:S01]  /*33190*/  LDL.LU R10, [R1+0xe10] ;  /* 0x000e1000010a7983 */ /* 0x008ee20000300800 */
[----:B------:R-:W-:-:S03]  /*331a0*/  USEL UR12, UR12, URZ, !UP0 ;  /* 0x0000003f0c0c7287 */ /* 0x000fc6000c000000 */
[----:B------:R-:W-:Y:S01]  /*331b0*/  STL [R1+0xde8], R2 ;  /* 0x000de80201007387 */ /* 0x000fe20000100800 */
[----:B------:R-:W-:-:S03]  /*331c0*/  IADD3 R192, P2, R192, UR4, RZ ;  /* 0x00000004c0c07c10 */ /* 0x000fc6000ff5e0ff */
[----:B------:R1:W-:Y:S01]  /*331d0*/  STL [R1+0xde4], R9 ;  /* 0x000de40901007387 */ /* 0x0003e20000100800 */
[----:B------:R-:W-:-:S03]  /*331e0*/  IADD3.X R195, R195, UR6, RZ, P2, !PT ;  /* 0x00000006c3c37c10 */ /* 0x000fc600097fe4ff */
[----:B------:R2:W-:Y:S01]  /*331f0*/  STL [R1+0xdf0], R192 ;  /* 0x000df0c001007387 */ /* 0x0005e20000100800 */
[----:B-1----:R-:W-:Y:S01]  /*33200*/  IMAD.MOV.U32 R7, RZ, RZ, R9 ;  /* 0x000000ffff077224 */ /* 0x002fe200078e0009 */
[----:B------:R-:W-:Y:S02]  /*33210*/  MOV R6, R2 ;  /* 0x0000000200067202 */ /* 0x000fe40000000f00 */
[----:B------:R-:W3:Y:S04]  /*33220*/  LDL.LU R193, [R1+0xe0c] ;  /* 0x000e0c0001c17983 */ /* 0x000ee80000300800 */
[----:B------:R-:W-:Y:S04]  /*33230*/  STL [R1+0xdec], R195 ;  /* 0x000decc301007387 */ /* 0x000fe80000100800 */
[----:B------:R-:W3:Y:S01]  /*33240*/  LDL.LU R9, [R1+0xe14] ;  /* 0x000e140001097983 */ /* 0x000ee20000300800 */
[----:B------:R-:W-:-:S03]  /*33250*/  ISETP.NE.U32.AND P0, PT, RZ, UR12, PT ;  /* 0x0000000cff007c0c */ /* 0x000fc6000bf05070 */
[----:B------:R-:W3:Y:S01]  /*33260*/  LDL.LU R2, [R1+0xe18] ;  /* 0x000e180001027983 */ /* 0x000ee20000300800 */
[----:B------:R-:W-:-:S09]  /*33270*/  IADD3 R3, P1, R3, UR4, RZ ;  /* 0x0000000403037c10 */ /* 0x000fd2000ff3e0ff */
[----:B------:R1:W-:Y:S04]  /*33280*/  LDGSTS.E [R0+0x10004], desc[UR8][R6.64], P0 ;  /* 0x1000400006007fae */ /* 0x0003e80008121848 */
[----:B------:R2:W-:Y:S01]  /*33290*/  STL [R1+0xdf8], R3 ;  /* 0x000df80301007387 */ /* 0x0005e20000100800 */
[----:B-1----:R-:W-:Y:S02]  /*332a0*/  IMAD.MOV.U32 R6, RZ, RZ, R192 ;  /* 0x000000ffff067224 */ /* 0x002fe400078e00c0 */
[----:B------:R-:W-:-:S05]  /*332b0*/  IMAD.MOV.U32 R7, RZ, RZ, R195 ;  /* 0x000000ffff077224 */ /* 0x000fca00078e00c3 */
[----:B------:R1:W-:Y:S02]  /*332c0*/  LDGSTS.E [R0+0x14004], desc[UR8][R6.64], P0 ;  /* 0x1400400006007fae */ /* 0x0003e40008121848 */
[----:B-1----:R-:W-:Y:S02]  /*332d0*/  MOV R6, R3 ;  /* 0x0000000300067202 */ /* 0x002fe40000000f00 */
[----:B--2---:R-:W-:-:S05]  /*332e0*/  IADD3.X R12, R12, UR6, RZ, P1, !PT ;  /* 0x000000060c0c7c10 */ /* 0x004fca0008ffe4ff */
[----:B------:R1:W-:Y:S04]  /*332f0*/  STL [R1+0xdf4], R12 ;  /* 0x000df40c01007387 */ /* 0x0003e80000100800 */
[----:B------:R-:W2:Y:S04]  /*33300*/  LDL.LU R192, [R1+0xe1c] ;  /* 0x000e1c0001c07983 */ /* 0x000ea80000300800 */
[----:B------:R-:W2:Y:S01]  /*33310*/  LDL.LU R3, [R1+0xe20] ;  /* 0x000e200001037983 */ /* 0x000ea20000300800 */
[----:B------:R-:W-:-:S03]  /*33320*/  IMAD.MOV.U32 R7, RZ, RZ, R12 ;  /* 0x000000ffff077224 */ /* 0x000fc600078e000c */
[----:B-1----:R-:W2:Y:S04]  /*33330*/  LDL.LU R12, [R1+0xe28] ;  /* 0x000e2800010c7983 */ /* 0x002ea80000300800 */
[----:B------:R1:W-:Y:S01]  /*33340*/  LDGSTS.E [R0+0x18004], desc[UR8][R6.64], P0 ;  /* 0x1800400006007fae */ /* 0x0003e20008121848 */
[----:B----4-:R-:W-:-:S04]  /*33350*/  IADD3 R11, P2, R11, UR4, RZ ;  /* 0x000000040b0b7c10 */ /* 0x010fc8000ff5e0ff */
        /* <DEDUP_REMOVED lines=8> */
[----:B----4-:R-:W4:Y:S04]  /*333e0*/  LDL.LU R13, [R1+0xe24] ;  /* 0x000e2400010d7983 */ /* 0x010f280000300800 */
[----:B------:R-:W-:Y:S04]  /*333f0*/  STL [R1+0xe04], R194 ;  /* 0x000e04c201007387 */ /* 0x000fe80000100800 */
[----:B------:R-:W4:Y:S04]  /*33400*/  LDL.LU R195, [R1+0xe2c] ;  /* 0x000e2c0001c37983 */ /* 0x000f280000300800 */
[----:B------:R-:W4:Y:S01]  /*33410*/  LDL.LU R11, [R1+0xe30] ;  /* 0x000e3000010b7983 */ /* 0x000f220000300800 */
[----:B------:R-:W-:-:S03]  /*33420*/  UISETP.GT.AND UP1, UPT, UR16, 0x26, UPT ;  /* 0x000000261000788c */ /* 0x000fc6000bf24270 */
[----:B------:R1:W-:Y:S01]  /*33430*/  LDGSTS.E [R0+0x1c004], desc[UR8][R6.64], P0 ;  /* 0x1c00400006007fae */ /* 0x0003e20008121848 */
[----:B------:R-:W-:-:S04]  /*33440*/  USEL UR12, URZ, 0x4, !UP1 ;  /* 0x000000043f0c7887 */ /* 0x000fc8000c800000 */
[----:B------:R-:W-:-:S06]  /*33450*/  USEL UR12, UR12, URZ, !UP0 ;  /* 0x0000003f0c0c7287 */ /* 0x000fcc000c000000 */
[----:B------:R-:W-:Y:S01]  /*33460*/  ISETP.NE.U32.AND P1, PT, RZ, UR12, PT ;  /* 0x0000000cff007c0c */ /* 0x000fe2000bf25070 */
[----:B-1----:R-:W-:Y:S01]  /*33470*/  IMAD.MOV.U32 R7, RZ, RZ, R194 ;  /* 0x000000ffff077224 */ /* 0x002fe200078e00c2 */
[----:B------:R-:W-:Y:S02]  /*33480*/  MOV R6, R8 ;  /* 0x0000000800067202 */ /* 0x000fe40000000f00 */
[----:B------:R-:W4:Y:S01]  /*33490*/  LDL.LU R8, [R1+0xe38] ;  /* 0x000e380001087983 */ /* 0x000f220000300800 */
[----:B---3--:R-:W-:-:S05]  /*334a0*/  IADD3 R10, P0, R10, UR4, RZ ;  /* 0x000000040a0a7c10 */ /* 0x008fca000ff1e0ff */
[----:B------:R1:W-:Y:S04]  /*334b0*/  STL [R1+0xe10], R10 ;  /* 0x000e100a01007387 */ /* 0x0003e80000100800 */
[----:B------:R3:W-:Y:S01]  /*334c0*/  LDGSTS.E [R0+0x10008], desc[UR8][R6.64], P1 ;  /* 0x1000800006007fae */ /* 0x0007e20008921848 */
[----:B------:R-:W-:Y:S01]  /*334d0*/  IADD3.X R193, R193, UR6, RZ, P0, !PT ;  /* 0x00000006c1c17c10 */ /* 0x000fe200087fe4ff */
[----:B---3--:R-:W-:-:S04]  /*334e0*/  IMAD.MOV.U32 R6, RZ, RZ, R10 ;  /* 0x000000ffff067224 */ /* 0x008fc800078e000a */
[----:B------:R-:W-:Y:S01]  /*334f0*/  STL [R1+0xe0c], R193 ;  /* 0x000e0cc101007387 */ /* 0x000fe20000100800 */
[----:B------:R-:W-:-:S05]  /*33500*/  IADD3 R2, P2, R2, UR4, RZ ;  /* 0x0000000402027c10 */ /* 0x000fca000ff5e0ff */
[----:B------:R-:W-:Y:S04]  /*33510*/  STL [R1+0xe18], R2 ;  /* 0x000e180201007387 */ /* 0x000fe80000100800 */
[----:B-1----:R-:W3:Y:S01]  /*33520*/  LDL.LU R10, [R1+0xe34] ;  /* 0x000e3400010a7983 */ /* 0x002ee20000300800 */
        /* <DEDUP_REMOVED lines=20> */
[----:B----4-:R-:W-:-:S03]  /*33670*/  IADD3.X R13, R13, UR6, RZ, P1, !PT ;  /* 0x000000060d0d7c10 */ /* 0x010fc60008ffe4ff */
[----:B------:R-:W-:Y:S04]  /*33680*/  STL [R1+0xe28], R12 ;  /* 0x000e280c01007387 */ /* 0x000fe80000100800 */
[----:B------:R4:W-:Y:S01]  /*33690*/  STL [R1+0xe24], R13 ;  /* 0x000e240d01007387 */ /* 0x0009e20000100800 */
[----:B------:R-:W-:-:S04]  /*336a0*/  IADD3 R11, P2, R11, UR4, RZ ;  /* 0x000000040b0b7c10 */ /* 0x000fc8000ff5e0ff */
[----:B------:R-:W-:Y:S01]  /*336b0*/  IADD3.X R195, R195, UR6, RZ, P2, !PT ;  /* 0x00000006c3c37c10 */ /* 0x000fe200097fe4ff */
[----:B------:R3:W-:Y:S01]  /*336c0*/  STL [R1+0xe30], R11 ;  /* 0x000e300b01007387 */ /* 0x0007e20000100800 */
[----:B-1----:R-:W-:Y:S01]  /*336d0*/  IMAD.MOV.U32 R7, RZ, RZ, R13 ;  /* 0x000000ffff077224 */ /* 0x002fe200078e000d */
[----:B------:R-:W-:Y:S02]  /*336e0*/  MOV R6, R12 ;  /* 0x0000000c00067202 */ /* 0x000fe40000000f00 */
[----:B------:R-:W2:Y:S04]  /*336f0*/  LDL.LU R192, [R1+0x11cc] ;  /* 0x0011cc0001c07983 */ /* 0x000ea80000300800 */
[----:B------:R-:W-:Y:S04]  /*33700*/  STL [R1+0xe2c], R195 ;  /* 0x000e2cc301007387 */ /* 0x000fe80000100800 */
[----:B----4-:R-:W4:Y:S04]  /*33710*/  LDL.LU R13, [R1+0x11d4] ;  /* 0x0011d400010d7983 */ /* 0x010f280000300800 */
[----:B------:R-:W4:Y:S01]  /*33720*/  LDL.LU R12, [R1+0x11d8] ;  /* 0x0011d800010c7983 */ /* 0x000f220000300800 */
[----:B------:R-:W-:-:S04]  /*33730*/  UISETP.GT.AND UP1, UPT, UR16, 0x27, UPT ;  /* 0x000000271000788c */ /* 0x000fc8000bf24270 */
[----:B------:R-:W-:-:S04]  /*33740*/  USEL UR12, URZ, 0x4, !UP1 ;  /* 0x000000043f0c7887 */ /* 0x000fc8000c800000 */
[----:B------:R-:W-:-:S06]  /*33750*/  USEL UR12, UR12, URZ, !UP0 ;  /* 0x0000003f0c0c7287 */ /* 0x000fcc000c000000 */
[----:B------:R-:W-:Y:S02]  /*33760*/  ISETP.NE.U32.AND P0, PT, RZ, UR12, PT ;  /* 0x0000000cff007c0c */ /* 0x000fe4000bf05070 */
[----:B------:R-:W-:-:S05]  /*33770*/  IADD3 R8, P1, R8, UR4, RZ ;  /* 0x0000000408087c10 */ /* 0x000fca000ff3e0ff */
[----:B------:R-:W-:Y:S06]  /*33780*/  STL [R1+0xe38], R8 ;  /* 0x000e380801007387 */ /* 0x000fec0000100800 */
[----:B------:R1:W-:Y:S02]  /*33790*/  LDGSTS.E [R0+0x1000c], desc[UR8][R6.64], P0 ;  /* 0x1000c00006007fae */ /* 0x0003e40008121848 */
[----:B-1----:R-:W-:Y:S02]  /*337a0*/  IMAD.MOV.U32 R6, RZ, RZ, R11 ;  /* 0x000000ffff067224 */ /* 0x002fe400078e000b */
[----:B------:R-:W-:Y:S01]  /*337b0*/  IMAD.MOV.U32 R7, RZ, RZ, R195 ;  /* 0x000000ffff077224 */ /* 0x000fe200078e00c3 */
[----:B---3--:R-:W-:-:S04]  /*337c0*/  IADD3.X R10, R10, UR6, RZ, P1, !PT ;  /* 0x000000060a0a7c10 */ /* 0x008fc80008ffe4ff */
[----:B------:R1:W-:Y:S04]  /*337d0*/  LDGSTS.E [R0+0x1400c], desc[UR8][R6.64], P0 ;  /* 0x1400c00006007fae */ /* 0x0003e80008121848 */
[----:B------:R3:W-:Y:S04]  /*337e0*/  STL [R1+0xe34], R10 ;  /* 0x000e340a01007387 */ /* 0x0007e80000100800 */
[----:B------:R-:W4:Y:S01]  /*337f0*/  LDL.LU R11, [R1+0x11dc] ;  /* 0x0011dc00010b7983 */ /* 0x000f220000300800 */
[----:B-1----:R-:W-:-:S03]  /*33800*/  IMAD.MOV.U32 R7, RZ, RZ, R10 ;  /* 0x000000ffff077224 */ /* 0x002fc600078e000a */
[----:B---3--:R-:W3:Y:S01]  /*33810*/  LDL.LU R10, [R1+0x11e0] ;  /* 0x0011e000010a7983 */ /* 0x008ee20000300800 */
[----:B------:R-:W-:-:S03]  /*33820*/  MOV R6, R8 ;  /* 0x0000000800067202 */ /* 0x000fc60000000f00 */
[----:B------:R-:W3:Y:S01]  /*33830*/  LDL.LU R8, [R1+0x11e8] ;  /* 0x0011e80001087983 */ /* 0x000ee20000300800 */
[----:B------:R-:W-:-:S03]  /*33840*/  IADD3 R9, P2, R9, UR4, RZ ;  /* 0x0000000409097c10 */ /* 0x000fc6000ff5e0ff */
[----:B------:R1:W-:Y:S01]  /*33850*/  LDGSTS.E [R0+0x1800c], desc[UR8][R6.64], P0 ;  /* 0x1800c00006007fae */ /* 0x0003e20008121848 */
[----:B------:R-:W-:Y:S02]  /*33860*/  IADD3.X R194, R194, UR6, RZ, P2, !PT ;  /* 0x00000006c2c27c10 */ /* 0x000fe400097fe4ff */
[----:B------:R-:W-:Y:S01]  /*33870*/  IADD3 R2, P3, R2, UR4, RZ ;  /* 0x0000000402027c10 */ /* 0x000fe2000ff7e0ff */
[----:B------:R1:W-:Y:S03]  /*33880*/  STL [R1+0xe40], R9 ;  /* 0x000e400901007387 */ /* 0x0003e60000100800 */
[----:B------:R-:W-:Y:S01]  /*33890*/  IADD3.X R193, R193, UR6, RZ, P3, !PT ;  /* 0x00000006c1c17c10 */ /* 0x000fe20009ffe4ff */
[----:B------:R1:W-:Y:S02]  /*338a0*/  STL [R1+0xe3c], R194 ;  /* 0x000e3cc201007387 */ /* 0x0003e40000100800 */
[----:B-1----:R-:W-:-:S02]  /*338b0*/  IMAD.MOV.U32 R6, RZ, RZ, R9 ;  /* 0x000000ffff067224 */ /* 0x002fc400078e0009 */
[----:B------:R1:W-:Y:S01]  /*338c0*/  STL [R1+0x11c8], R2 ;  /* 0x0011c80201007387 */ /* 0x0003e20000100800 */
[----:B------:R-:W-:Y:S01]  /*338d0*/  UISETP.GT.AND UP1, UPT, UR16, 0x44, UPT ;  /* 0x000000441000788c */ /* 0x000fe2000bf24270 */
[----:B------:R-:W-:Y:S02]  /*338e0*/  IMAD.MOV.U32 R7, RZ, RZ, R194 ;  /* 0x000000ffff077224 */ /* 0x000fe400078e00c2 */
[----:B------:R-:W3:Y:S04]  /*338f0*/  LDL.LU R9, [R1+0x11e4] ;  /* 0x0011e40001097983 */ /* 0x000ee80000300800 */
        /* <DEDUP_REMOVED lines=11> */
[----:B--2---:R-:W-:-:S05]  /*339b0*/  IADD3 R3, P0, R3, UR4, RZ ;  /* 0x0000000403037c10 */ /* 0x004fca000ff1e0ff */
[----:B------:R2:W-:Y:S01]  /*339c0*/  STL [R1+0x11d0], R3 ;  /* 0x0011d00301007387 */ /* 0x0005e20000100800 */
[----:B-1----:R-:W-:Y:S01]  /*339d0*/  IMAD.MOV.U32 R6, RZ, RZ, R3 ;  /* 0x000000ffff067224 */ /* 0x002fe200078e0003 */
[----:B------:R-:W-:-:S05]  /*339e0*/  IADD3.X R192, R192, UR6, RZ, P0, !PT ;  /* 0x00000006c0c07c10 */ /* 0x000fca00087fe4ff */
[----:B------:R1:W-:Y:S01]  /*339f0*/  STL [R1+0x11cc], R192 ;  /* 0x0011ccc001007387 */ /* 0x0003e20000100800 */
[----:B----4-:R-:W-:-:S05]  /*33a00*/  IADD3 R12, P2, R12, UR4, RZ ;  /* 0x000000040c0c7c10 */ /* 0x010fca000ff5e0ff */
[----:B------:R-:W-:Y:S04]  /*33a10*/  STL [R1+0x11d8], R12 ;  /* 0x0011d80c01007387 */ /* 0x000fe80000100800 */
[----:B--2---:R-:W2:Y:S01]  /*33a20*/  LDL.LU R3, [R1+0x11f4] ;  /* 0x0011f40001037983 */ /* 0x004ea20000300800 */
[----:B------:R-:W-:Y:S01]  /*33a30*/  IMAD.MOV.U32 R7, RZ, RZ, R192 ;  /* 0x000000ffff077224 */ /* 0x000fe200078e00c0 */
[----:B------:R-:W-:-:S04]  /*33a40*/  IADD3.X R13, R13, UR6, RZ, P2, !PT ;  /* 0x000000060d0d7c10 */ /* 0x000fc800097fe4ff */
[----:B------:R4:W-:Y:S04]  /*33a50*/  LDGSTS.E [R0+0x24000], desc[UR8][R6.64], P1 ;  /* 0x2400000006007fae */ /* 0x0009e80008921848 */
[----:B------:R1:W-:Y:S04]  /*33a60*/  STL [R1+0x11d4], R13 ;  /* 0x0011d40d01007387 */ /* 0x0003e80000100800 */
[----:B------:R-:W2:Y:S01]  /*33a70*/  LDL.LU R193, [R1+0x11fc] ;  /* 0x0011fc0001c17983 */ /* 0x000ea20000300800 */
[----:B----4-:R-:W-:Y:S01]  /*33a80*/  MOV R6, R12 ;  /* 0x0000000c00067202 */ /* 0x010fe20000000f00 */
[----:B------:R-:W-:-:S02]  /*33a90*/  IMAD.MOV.U32 R7, RZ, RZ, R13 ;  /* 0x000000ffff077224 */ /* 0x000fc400078e000d */
[----:B-1----:R-:W4:Y:S04]  /*33aa0*/  LDL.LU R192, [R1+0x1200] ;  /* 0x0012000001c07983 */ /* 0x002f280000300800 */
[----:B------:R1:W-:Y:S01]  /*33ab0*/  LDGSTS.E [R0+0x28000], desc[UR8][R6.64], P1 ;  /* 0x2800000006007fae */ /* 0x0003e20008921848 */
[----:B------:R-:W-:-:S03]  /*33ac0*/  UISETP.GT.AND UP1, UPT, UR16, 0x45, UPT ;  /* 0x000000451000788c */ /* 0x000fc6000bf24270 */
[----:B------:R-:W4:Y:S01]  /*33ad0*/  LDL.LU R13, [R1+0x1204] ;  /* 0x00120400010d7983 */ /* 0x000f220000300800 */
[----:B------:R-:W-:-:S03]  /*33ae0*/  USEL UR12, URZ, 0x4, !UP1 ;  /* 0x000000043f0c7887 */ /* 0x000fc6000c800000 */
[----:B------:R-:W4:Y:S01]  /*33af0*/  LDL.LU R12, [R1+0x1208] ;  /* 0x00120800010c7983 */ /* 0x000f220000300800 */
        /* <DEDUP_REMOVED lines=15> */
[----:B------:R-:W-:Y:S01]  /*33bf0*/  STL [R1+0x11f0], R194 ;  /* 0x0011f0c201007387 */ /* 0x000fe20000100800 */
[----:B-1----:R-:W-:Y:S01]  /*33c00*/  IMAD.MOV.U32 R7, RZ, RZ, R9 ;  /* 0x000000ffff077224 */ /* 0x002fe200078e0009 */
[----:B------:R-:W-:Y:S02]  /*33c10*/  MOV R6, R8 ;  /* 0x0000000800067202 */ /* 0x000fe40000000f00 */
[----:B------:R-:W3:Y:S04]  /*33c20*/  LDL.LU R11, [R1+0x120c] ;  /* 0x00120c00010b7983 */ /* 0x000ee80000300800 */
[----:B------:R-:W-:Y:S01]  /*33c30*/  STL [R1+0x11ec], R195 ;  /* 0x0011ecc301007387 */ /* 0x000fe20000100800 */
[----:B------:R-:W-:-:S03]  /*33c40*/  ISETP.NE.U32.AND P0, PT, RZ, UR12, PT ;  /* 0x0000000cff007c0c */ /* 0x000fc6000bf05070 */
[----:B------:R-:W3:Y:S04]  /*33c50*/  LDL.LU R9, [R1+0x1214] ;  /* 0x0012140001097983 */ /* 0x000ee80000300800 */
[----:B------:R-:W3:Y:S01]  /*33c60*/  LDL.LU R8, [R1+0x1218] ;  /* 0x0012180001087983 */ /* 0x000ee20000300800 */
[----:B------:R-:W-:-:S05]  /*33c70*/  IADD3 R2, P1, R2, UR4, RZ ;  /* 0x0000000402027c10 */ /* 0x000fca000ff3e0ff */
[----:B------:R1:W-:Y:S04]  /*33c80*/  LDGSTS.E [R0+0x20004], desc[UR8][R6.64], P0 ;  /* 0x2000400006007fae */ /* 0x0003e80008121848 */
[----:B------:R-:W-:Y:S01]  /*33c90*/  STL [R1+0x11f8], R2 ;  /* 0x0011f80201007387 */ /* 0x000fe20000100800 */
[----:B-1----:R-:W-:Y:S02]  /*33ca0*/  IMAD.MOV.U32 R6, RZ, RZ, R194 ;  /* 0x000000ffff067224 */ /* 0x002fe400078e00c2 */
[----:B------:R-:W-:-:S05]  /*33cb0*/  IMAD.MOV.U32 R7, RZ, RZ, R195 ;  /* 0x000000ffff077224 */ /* 0x000fca00078e00c3 */
[----:B------:R1:W-:Y:S02]  /*33cc0*/  LDGSTS.E [R0+0x24004], desc[UR8][R6.64], P0 ;  /* 0x2400400006007fae */ /* 0x0003e40008121848 */
[----:B-1----:R-:W-:Y:S02]  /*33cd0*/  MOV R6, R2 ;  /* 0x0000000200067202 */ /* 0x002fe40000000f00 */
[----:B--2---:R-:W-:-:S05]  /*33ce0*/  IADD3.X R3, R3, UR6, RZ, P1, !PT ;  /* 0x0000000603037c10 */ /* 0x004fca0008ffe4ff */
[----:B------:R1:W-:Y:S01]  /*33cf0*/  STL [R1+0x11f4], R3 ;  /* 0x0011f40301007387 */ /* 0x0003e20000100800 */
[----:B------:R-:W-:Y:S01]  /*33d00*/  IMAD.MOV.U32 R7, RZ, RZ, R3 ;  /* 0x000000ffff077224 */ /* 0x000fe200078e0003 */
[----:B------:R-:W-:Y:S02]  /*33d10*/  UISETP.GT.AND UP1, UPT, UR16, 0x46, UPT ;  /* 0x000000461000788c */ /* 0x000fe4000bf24270 */
[----:B-1----:R-:W2:Y:S04]  /*33d20*/  LDL.LU R3, [R1+0x121c] ;  /* 0x00121c0001037983 */ /* 0x002ea80000300800 */
[----:B------:R-:W2:Y:S01]  /*33d30*/  LDL.LU R2, [R1+0x1220] ;  /* 0x0012200001027983 */ /* 0x000ea20000300800 */
[----:B----4-:R-:W-:Y:S01]  /*33d40*/  IADD3 R192, P2, R192, UR4, RZ ;  /* 0x00000004c0c07c10 */ /* 0x010fe2000ff5e0ff */
[----:B------:R-:W-:-:S02]  /*33d50*/  USEL UR12, URZ, 0x4, !UP1 ;  /* 0x000000043f0c7887 */ /* 0x000fc4000c800000 */
[----:B------:R1:W-:Y:S01]  /*33d60*/  LDGSTS.E [R0+0x28004], desc[UR8][R6.64], P0 ;  /* 0x2800400006007fae */ /* 0x0003e20008121848 */
[----:B------:R-:W-:Y:S01]  /*33d70*/  IADD3.X R193, R193, UR6, RZ, P2, !PT ;  /* 0x00000006c1c17c10 */ /* 0x000fe200097fe4ff */
[----:B------:R-:W-:Y:S02]  /*33d80*/  USEL UR12, UR12, URZ, !UP0 ;  /* 0x0000003f0c0c7287 */ /* 0x000fe4000c000000 */
[----:B------:R4:W-:Y:S01]  /*33d90*/  STL [R1+0x1200], R192 ;  /* 0x001200c001007387 */ /* 0x0009e20000100800 */
[----:B------:R-:W-:Y:S01]  /*33da0*/  IADD3 R12, P3, R12, UR4, RZ ;  /* 0x000000040c0c7c10 */ /* 0x000fe2000ff7e0ff */
[----:B-1----:R-:W-:Y:S02]  /*33db0*/  IMAD.MOV.U32 R6, RZ, RZ, R192 ;  /* 0x000000ffff067224 */ /* 0x002fe400078e00c0 */
[----:B------:R-:W-:Y:S01]  /*33dc0*/  IMAD.MOV.U32 R7, RZ, RZ, R193 ;  /* 0x000000ffff077224 */ /* 0x000fe200078e00c1 */
[----:B------:R-:W-:Y:S01]  /*33dd0*/  IADD3.X R13, R13, UR6, RZ, P3, !PT ;  /* 0x000000060d0d7c10 */ /* 0x000fe20009ffe4ff */
[----:B------:R1:W-:Y:S01]  /*33de0*/  STL [R1+0x11fc], R193 ;  /* 0x0011fcc101007387 */ /* 0x0003e20000100800 */
[----:B------:R-:W-:-:S03]  /*33df0*/  ISETP.NE.U32.AND P1, PT, RZ, UR12, PT ;  /* 0x0000000cff007c0c */ /* 0x000fc6000bf25070 */
[----:B------:R4:W-:Y:S04]  /*33e00*/  LDGSTS.E [R0+0x2c004], desc[UR8][R6.64], P0 ;  /* 0x2c00400006007fae */ /* 0x0009e80008121848 */
[----:B------:R-:W-:Y:S04]  /*33e10*/  STL [R1+0x1208], R12 ;  /* 0x0012080c01007387 */ /* 0x000fe80000100800 */
[----:B------:R-:W2:Y:S04]  /*33e20*/  LDL.LU R196, [R1+0x1228] ;  /* 0x0012280001c47983 */ /* 0x000ea80000300800 */
[----:B------:R1:W-:Y:S04]  /*33e30*/  STL [R1+0x1204], R13 ;  /* 0x0012040d01007387 */ /* 0x0003e80000100800 */
[----:B------:R-:W2:Y:S04]  /*33e40*/  LDL.LU R194, [R1+0x1230] ;  /* 0x0012300001c27983 */ /* 0x000ea80000300800 */
[----:B------:R-:W2:Y:S04]  /*33e50*/  LDL.LU R197, [R1+0x1224] ;  /* 0x0012240001c57983 */ /* 0x000ea80000300800 */
[----:B------:R-:W2:Y:S01]  /*33e60*/  LDL.LU R195, [R1+0x122c] ;  /* 0x00122c0001c37983 */ /* 0x000ea20000300800 */
[----:B----4-:R-:W-:-:S03]  /*33e70*/  MOV R6, R12 ;  /* 0x0000000c00067202 */ /* 0x010fc60000000f00 */
[----:B------:R-:W4:Y:S01]  /*33e80*/  LDL.LU R192, [R1+0x1238] ;  /* 0x0012380001c07983 */ /* 0x000f220000300800 */
[----:B---3--:R-:W-:Y:S01]  /*33e90*/  IADD3 R10, P0, R10, UR4, RZ ;  /* 0x000000040a0a7c10 */ /* 0x008fe2000ff1e0ff */
[----:B------:R-:W-:-:S04]  /*33ea0*/  IMAD.MOV.U32 R7, RZ, RZ, R13 ;  /* 0x000000ffff077224 */ /* 0x000fc800078e000d */
[----:B------:R-:W-:Y:S04]  /*33eb0*/  STL [R1+0x1210], R10 ;  /* 0x0012100a01007387 */ /* 0x000fe80000100800 */
[----:B------:R3:W-:Y:S01]  /*33ec0*/  LDGSTS.E [R0+0x20008], desc[UR8][R6.64], P1 ;  /* 0x2000800006007fae */ /* 0x0007e20008921848 */
[----:B------:R-:W-:-:S05]  /*33ed0*/  IADD3.X R11, R11, UR6, RZ, P0, !PT ;  /* 0x000000060b0b7c10 */ /* 0x000fca00087fe4ff */
[----:B------:R-:W-:Y:S01]  /*33ee0*/  STL [R1+0x120c], R11 ;  /* 0x00120c0b01007387 */ /* 0x000fe20000100800 */
[----:B------:R-:W-:-:S05]  /*33ef0*/  IADD3 R8, P2, R8, UR4, RZ ;  /* 0x0000000408087c10 */ /* 0x000fca000ff5e0ff */
[----:B------:R3:W-:Y:S04]  /*33f00*/  STL [R1+0x1218], R8 ;  /* 0x0012180801007387 */ /* 0x0007e80000100800 */
[----:B-1----:R-:W4:Y:S01]  /*33f10*/  LDL.LU R193, [R1+0x1234] ;  /* 0x0012340001c17983 */ /* 0x002f220000300800 */
[----:B------:R-:W-:Y:S01]  /*33f20*/  IADD3.X R9, R9, UR6, RZ, P2, !PT ;  /* 0x0000000609097c10 */ /* 0x000fe200097fe4ff */
[----:B---3--:R-:W-:Y:S01]  /*33f30*/  IMAD.MOV.U32 R6, RZ, RZ, R10 ;  /* 0x000000ffff067224 */ /* 0x008fe200078e000a */
[----:B------:R-:W-:-:S03]  /*33f40*/  MOV R7, R11 ;  /* 0x0000000b00077202 */ /* 0x000fc60000000f00 */
[----:B------:R-:W-:Y:S04]  /*33f50*/  STL [R1+0x1214], R9 ;  /* 0x0012140901007387 */ /* 0x000fe80000100800 */
[----:B------:R1:W-:Y:S04]  /*33f60*/  LDGSTS.E [R0+0x24008], desc[UR8][R6.64], P1 ;  /* 0x2400800006007fae */ /* 0x0003e80008921848 */
[----:B------:R-:W3:Y:S01]  /*33f70*/  LDL.LU R13, [R1+0x123c] ;  /* 0x00123c00010d7983 */ /* 0x000ee20000300800 */
[----:B-1----:R-:W-:-:S03]  /*33f80*/  IMAD.MOV.U32 R6, RZ, RZ, R8 ;  /* 0x000000ffff067224 */ /* 0x002fc600078e0008 */
[----:B------:R-:W3:Y:S04]  /*33f90*/  LDL.LU R8, [R1+0x1240] ;  /* 0x0012400001087983 */ /* 0x000ee80000300800 */
[----:B------:R-:W3:Y:S04]  /*33fa0*/  LDL.LU R12, [R1+0x15c4] ;  /* 0x0015c400010c7983 */ /* 0x000ee80000300800 */
[----:B------:R-:W3:Y:S01]  /*33fb0*/  LDL.LU R11, [R1+0x15c8] ;  /* 0x0015c800010b7983 */ /* 0x000ee20000300800 */
[----:B------:R-:W-:-:S05]  /*33fc0*/  IMAD.MOV.U32 R7, RZ, RZ, R9 ;  /* 0x000000ffff077224 */ /* 0x000fca00078e0009 */
[----:B------:R1:W-:Y:S01]  /*33fd0*/  LDGSTS.E [R0+0x28008], desc[UR8][R6.64], P1 ;  /* 0x2800800006007fae */ /* 0x0003e20008921848 */
[----:B--2---:R-:W-:-:S04]  /*33fe0*/  IADD3 R2, P0, R2, UR4, RZ ;  /* 0x0000000402027c10 */ /* 0x004fc8000ff1e0ff */
[----:B------:R-:W-:Y:S01]  /*33ff0*/  IADD3.X R3, R3, UR6, RZ, P0, !PT ;  /* 0x0000000603037c10 */ /* 0x000fe200087fe4ff */
[----:B------:R2:W-:Y:S01]  /*34000*/  STL [R1+0x1220], R2 ;  /* 0x0012200201007387 */ /* 0x0005e20000100800 */
[----:B-1----:R-:W-:-:S03]  /*34010*/  MOV R6, R2 ;  /* 0x0000000200067202 */ /* 0x002fc60000000f00 */
[----:B------:R1:W-:Y:S04]  /*34020*/  STL [R1+0x121c], R3 ;  /* 0x00121c0301007387 */ /* 0x0003e80000100800 */
[----:B------:R-:W3:Y:S04]  /*34030*/  LDL.LU R10, [R1+0x15cc] ;  /* 0x0015cc00010a7983 */ /* 0x000ee80000300800 */
[----:B--2---:R-:W2:Y:S01]  /*34040*/  LDL.LU R2, [R1+0x15d0] ;  /* 0x0015d00001027983 */ /* 0x004ea20000300800 */
[----:B------:R-:W-:-:S03]  /*34050*/  IMAD.MOV.U32 R7, RZ, RZ, R3 ;  /* 0x000000ffff077224 */ /* 0x000fc600078e0003 */
[----:B------:R-:W2:Y:S04]  /*34060*/  LDL.LU R9, [R1+0x15d4] ;  /* 0x0015d40001097983 */ /* 0x000ea80000300800 */
[----:B-1----:R-:W2:Y:S01]  /*34070*/  LDL.LU R3, [R1+0x15d8] ;  /* 0x0015d80001037983 */ /* 0x002ea20000300800 */
        /* <DEDUP_REMOVED lines=9> */
[----:B------:R-:W-:Y:S01]  /*34110*/  STL [R1+0x1228], R196 ;  /* 0x001228c401007387 */ /* 0x000fe20000100800 */
[----:B------:R-:W-:Y:S02]  /*34120*/  IADD3.X R195, R195, UR6, RZ, P2, !PT ;  /* 0x00000006c3c37c10 */ /* 0x000fe400097fe4ff */
[----:B----4-:R-:W-:Y:S02]  /*34130*/  IADD3 R192, P1, R192, UR4, RZ ;  /* 0x00000004c0c07c10 */ /* 0x010fe4000ff3e0ff */
[----:B------:R-:W-:Y:S01]  /*34140*/  MOV R7, R197 ;  /* 0x000000c500077202 */ /* 0x000fe20000000f00 */
[----:B------:R-:W-:Y:S04]  /*34150*/  STL [R1+0x1224], R197 ;  /* 0x001224c501007387 */ /* 0x000fe80000100800 */
[----:B------:R-:W-:Y:S04]  /*34160*/  STL [R1+0x1230], R194 ;  /* 0x001230c201007387 */ /* 0x000fe80000100800 */
[----:B------:R1:W-:Y:S04]  /*34170*/  STL [R1+0x122c], R195 ;  /* 0x00122cc301007387 */ /* 0x0003e80000100800 */
[----:B------:R4:W-:Y:S04]  /*34180*/  LDGSTS.E [R0+0x2000c], desc[UR8][R6.64], P0 ;  /* 0x2000c00006007fae */ /* 0x0009e80008121848 */
[----:B------:R1:W-:Y:S01]  /*34190*/  STL [R1+0x1238], R192 ;  /* 0x001238c001007387 */ /* 0x0003e20000100800 */
[----:B------:R-:W-:Y:S01]  /*341a0*/  UISETP.GT.AND UP1, UPT, UR16, 0x64, UPT ;  /* 0x000000641000788c */ /* 0x000fe2000bf24270 */
[----:B----4-:R-:W-:-:S02]  /*341b0*/  IMAD.MOV.U32 R7, RZ, RZ, R195 ;  /* 0x000000ffff077224 */ /* 0x010fc400078e00c3 */
[----:B------:R-:W-:Y:S01]  /*341c0*/  IMAD.MOV.U32 R6, RZ, RZ, R194 ;  /* 0x000000ffff067224 */ /* 0x000fe200078e00c2 */
[----:B------:R-:W-:-:S04]  /*341d0*/  USEL UR12, URZ, 0x4, !UP1 ;  /* 0x000000043f0c7887 */ /* 0x000fc8000c800000 */
[----:B------:R4:W-:Y:S01]  /*341e0*/  LDGSTS.E [R0+0x2400c], desc[UR8][R6.64], P0 ;  /* 0x2400c00006007fae */ /* 0x0009e20008121848 */
[----:B------:R-:W-:-:S05]  /*341f0*/  IADD3.X R193, R193, UR6, RZ, P1, !PT ;  /* 0x00000006c1c17c10 */ /* 0x000fca0008ffe4ff */
[----:B------:R3:W-:Y:S04]  /*34200*/  STL [R1+0x1234], R193 ;  /* 0x001234c101007387 */ /* 0x0007e80000100800 */
[----:B-1----:R-:W2:Y:S04]  /*34210*/  LDL.LU R195, [R1+0x15dc] ;  /* 0x0015dc0001c37983 */ /* 0x002ea80000300800 */
[----:B------:R-:W2:Y:S01]  /*34220*/  LDL.LU R194, [R1+0x15e0] ;  /* 0x0015e00001c27983 */ /* 0x000ea20000300800 */
[----:B----4-:R-:W-:Y:S01]  /*34230*/  MOV R6, R192 ;  /* 0x000000c000067202 */ /* 0x010fe20000000f00 */
[----:B------:R-:W-:Y:S01]  /*34240*/  IMAD.MOV.U32 R7, RZ, RZ, R193 ;  /* 0x000000ffff077224 */ /* 0x000fe200078e00c1 */
[----:B------:R-:W-:Y:S01]  /*34250*/  USEL UR12, UR12, URZ, !UP0 ;  /* 0x0000003f0c0c7287 */ /* 0x000fe2000c000000 */
[----:B------:R-:W4:Y:S04]  /*34260*/  LDL.LU R192, [R1+0x15e8] ;  /* 0x0015e80001c07983 */ /* 0x000f280000300800 */
[----:B------:R1:W-:Y:S01]  /*34270*/  LDGSTS.E [R0+0x2800c], desc[UR8][R6.64], P0 ;  /* 0x2800c00006007fae */ /* 0x0003e20008121848 */
[----:B---3--:R-:W-:-:S04]  /*34280*/  IADD3 R8, P2, R8, UR4, RZ ;  /* 0x0000000408087c10 */ /* 0x008fc8000ff5e0ff */
[----:B------:R-:W-:Y:S02]  /*34290*/  IADD3.X R13, R13, UR6, RZ, P2, !PT ;  /* 0x000000060d0d7c10 */ /* 0x000fe400097fe4ff */
[----:B------:R-:W-:Y:S01]  /*342a0*/  IADD3 R11, P3, R11, UR4, RZ ;  /* 0x000000040b0b7c10 */ /* 0x000fe2000ff7e0ff */
[----:B------:R-:W-:Y:S03]  /*342b0*/  STL [R1+0x1240], R8 ;  /* 0x0012400801007387 */ /* 0x000fe60000100800 */
[----:B------:R-:W-:Y:S01]  /*342c0*/  IADD3.X R12, R12, UR6, RZ, P3, !PT ;  /* 0x000000060c0c7c10 */ /* 0x000fe20009ffe4ff */
[----:B------:R3:W-:Y:S01]  /*342d0*/  STL [R1+0x123c], R13 ;  /* 0x00123c0d01007387 */ /* 0x0007e20000100800 */
[----:B-1----:R-:W-:Y:S01]  /*342e0*/  IMAD.MOV.U32 R6, RZ, RZ, R8 ;  /* 0x000000ffff067224 */ /* 0x002fe200078e0008 */
[----:B------:R-:W-:Y:S02]  /*342f0*/  MOV R7, R13 ;  /* 0x0000000d00077202 */ /* 0x000fe40000000f00 */
[----:B------:R-:W-:Y:S01]  /*34300*/  STL [R1+0x15c8], R11 ;  /* 0x0015c80b01007387 */ /* 0x000fe20000100800 */
[----:B------:R-:W-:-:S03]  /*34310*/  ISETP.NE.U32.AND P1, PT, RZ, UR12, PT ;  /* 0x0000000cff007c0c */ /* 0x000fc6000bf25070 */
[----:B------:R-:W4:Y:S04]  /*34320*/  LDL.LU R193, [R1+0x15e4] ;  /* 0x0015e40001c17983 */ /* 0x000f280000300800 */
[----:B------:R-:W-:Y:S04]  /*34330*/  STL [R1+0x15c4], R12 ;  /* 0x0015c40c01007387 */ /* 0x000fe80000100800 */
[----:B---3--:R-:W3:Y:S04]  /*34340*/  LDL.LU R13, [R1+0x15ec] ;  /* 0x0015ec00010d7983 */ /* 0x008ee80000300800 */
[----:B------:R-:W3:Y:S04]  /*34350*/  LDL.LU R8, [R1+0x15f0] ;  /* 0x0015f00001087983 */ /* 0x000ee80000300800 */
[----:B------:R1:W-:Y:S02]  /*34360*/  LDGSTS.E [R0+0x2c00c], desc[UR8][R6.64], P0 ;  /* 0x2c00c00006007fae */ /* 0x0003e40008121848 */
[----:B-1----:R-:W-:-:S02]  /*34370*/  IMAD.MOV.U32 R6, RZ, RZ, R11 ;  /* 0x000000ffff067224 */ /* 0x002fc400078e000b */
[----:B------:R-:W-:-:S05]  /*34380*/  IMAD.MOV.U32 R7, RZ, RZ, R12 ;  /* 0x000000ffff077224 */ /* 0x000fca00078e000c */
[----:B------:R1:W-:Y:S01]  /*34390*/  LDGSTS.E [R0+0x30000], desc[UR8][R6.64], P1 ;  /* 0x3000000006007fae */ /* 0x0003e20008921848 */
[----:B--2---:R-:W-:-:S04]  /*343a0*/  IADD3 R2, P0, R2, UR4, RZ ;  /* 0x0000000402027c10 */ /* 0x004fc8000ff1e0ff */
[----:B------:R-:W-:Y:S01]  /*343b0*/  IADD3.X R10, R10, UR6, RZ, P0, !PT ;  /* 0x000000060a0a7c10 */ /* 0x000fe200087fe4ff */
[----:B------:R2:W-:Y:S01]  /*343c0*/  STL [R1+0x15d0], R2 ;  /* 0x0015d00201007387 */ /* 0x0005e20000100800 */
[----:B------:R-:W-:-:S03]  /*343d0*/  IADD3 R3, P2, R3, UR4, RZ ;  /* 0x0000000403037c10 */ /* 0x000fc6000ff5e0ff */
[----:B------:R2:W-:Y:S01]  /*343e0*/  STL [R1+0x15cc], R10 ;  /* 0x0015cc0a01007387 */ /* 0x0005e20000100800 */
[----:B-1----:R-:W-:Y:S02]  /*343f0*/  MOV R6, R2 ;  /* 0x0000000200067202 */ /* 0x002fe40000000f00 */
[----:B------:R-:W-:Y:S01]  /*34400*/  IADD3.X R9, R9, UR6, RZ, P2, !PT ;  /* 0x0000000609097c10 */ /* 0x000fe200097fe4ff */
[----:B------:R-:W-:Y:S04]  /*34410*/  STL [R1+0x15d8], R3 ;  /* 0x0015d80301007387 */ /* 0x000fe80000100800 */
[----:B--2---:R-:W2:Y:S01]  /*34420*/  LDL.LU R2, [R1+0x15f8] ;  /* 0x0015f80001027983 */ /* 0x004ea20000300800 */
[----:B------:R-:W-:-:S03]  /*34430*/  IMAD.MOV.U32 R7, RZ, RZ, R10 ;  /* 0x000000ffff077224 */ /* 0x000fc600078e000a */
[----:B------:R1:W-:Y:S04]  /*34440*/  STL [R1+0x15d4], R9 ;  /* 0x0015d40901007387 */ /* 0x0003e80000100800 */
[----:B------:R-:W2:Y:S04]  /*34450*/  LDL.LU R12, [R1+0x15f4] ;  /* 0x0015f400010c7983 */ /* 0x000ea80000300800 */
[----:B------:R-:W2:Y:S04]  /*34460*/  LDL.LU R11, [R1+0x15fc] ;  /* 0x0015fc00010b7983 */ /* 0x000ea80000300800 */
[----:B------:R1:W-:Y:S04]  /*34470*/  LDGSTS.E [R0+0x34000], desc[UR8][R6.64], P1 ;  /* 0x3400000006007fae */ /* 0x0003e80008921848 */
[----:B------:R-:W2:Y:S01]  /*34480*/  LDL.LU R10, [R1+0x1600] ;  /* 0x00160000010a7983 */ /* 0x000ea20000300800 */
[----:B-1----:R-:W-:Y:S01]  /*34490*/  MOV R7, R9 ;  /* 0x0000000900077202 */ /* 0x002fe20000000f00 */
[----:B------:R-:W-:-:S02]  /*344a0*/  IMAD.MOV.U32 R6, RZ, RZ, R3 ;  /* 0x000000ffff067224 */ /* 0x000fc400078e0003 */
[----:B------:R-:W2:Y:S04]  /*344b0*/  LDL.LU R9, [R1+0x1604] ;  /* 0x0016040001097983 */ /* 0x000ea80000300800 */
[----:B------:R-:W2:Y:S01]  /*344c0*/  LDL.LU R3, [R1+0x1608] ;  /* 0x0016080001037983 */ /* 0x000ea20000300800 */
        /* <DEDUP_REMOVED lines=9> */
[----:B----4-:R-:W-:-:S03]  /*34560*/  IADD3 R192, P1, R192, UR4, RZ ;  /* 0x00000004c0c07c10 */ /* 0x010fc6000ff3e0ff */
[----:B------:R4:W-:Y:S01]  /*34570*/  STL [R1+0x15e0], R194 ;  /* 0x0015e0c201007387 */ /* 0x0009e20000100800 */
[----:B------:R-:W-:-:S03]  /*34580*/  ISETP.NE.U32.AND P0, PT, RZ, UR12, PT ;  /* 0x0000000cff007c0c */ /* 0x000fc6000bf05070 */
[----:B------:R4:W-:Y:S04]  /*34590*/  STL [R1+0x15dc], R195 ;  /* 0x0015dcc301007387 */ /* 0x0009e80000100800 */
[----:B------:R-:W-:Y:S01]  /*345a0*/  STL [R1+0x15e8], R192 ;  /* 0x0015e8c001007387 */ /* 0x000fe20000100800 */
[----:B------:R-:W-:-:S05]  /*345b0*/  IADD3.X R193, R193, UR6, RZ, P1, !PT ;  /* 0x00000006c1c17c10 */ /* 0x000fca0008ffe4ff */
[----:B------:R-:W-:Y:S01]  /*345c0*/  STL [R1+0x15e4], R193 ;  /* 0x0015e4c101007387 */ /* 0x000fe20000100800 */
[----:B---3--:R-:W-:-:S04]  /*345d0*/  IADD3 R8, P2, R8, UR4, RZ ;  /* 0x0000000408087c10 */ /* 0x008fc8000ff5e0ff */
[----:B------:R-:W-:Y:S01]  /*345e0*/  IADD3.X R13, R13, UR6, RZ, P2, !PT ;  /* 0x000000060d0d7c10 */ /* 0x000fe200097fe4ff */
[----:B------:R3:W-:Y:S04]  /*345f0*/  STL [R1+0x15f0], R8 ;  /* 0x0015f00801007387 */ /* 0x0007e80000100800 */
[----:B------:R-:W2:Y:S04]  /*34600*/  LDL.LU R196, [R1+0x1610] ;  /* 0x0016100001c47983 */ /* 0x000ea80000300800 */
[----:B------:R-:W-:Y:S01]  /*34610*/  STL [R1+0x15ec], R13 ;  /* 0x0015ec0d01007387 */ /* 0x000fe20000100800 */
[----:B-1----:R-:W-:-:S03]  /*34620*/  MOV R6, R192 ;  /* 0x000000c000067202 */ /* 0x002fc60000000f00 */
[----:B----4-:R-:W4:Y:S01]  /*34630*/  LDL.LU R194, [R1+0x1618] ;  /* 0x0016180001c27983 */ /* 0x010f220000300800 */
[----:B------:R-:W-:-:S03]  /*34640*/  IMAD.MOV.U32 R7, RZ, RZ, R193 ;  /* 0x000000ffff077224 */ /* 0x000fc600078e00c1 */
[----:B------:R-:W4:Y:S04]  /*34650*/  LDL.LU R197, [R1+0x160c] ;  /* 0x00160c0001c57983 */ /* 0x000f280000300800 */
[----:B------:R-:W4:Y:S04]  /*34660*/  LDL.LU R195, [R1+0x1614] ;  /* 0x0016140001c37983 */ /* 0x000f280000300800 */
[----:B------:R1:W-:Y:S02]  /*34670*/  LDGSTS.E [R0+0x30004], desc[UR8][R6.64], P0 ;  /* 0x3000400006007fae */ /* 0x0003e40008121848 */
[----:B-1----:R-:W-:-:S02]  /*34680*/  IMAD.MOV.U32 R6, RZ, RZ, R8 ;  /* 0x000000ffff067224 */ /* 0x002fc400078e0008 */
[----:B---3--:R-:W3:Y:S01]  /*34690*/  LDL.LU R8, [R1+0x1620] ;  /* 0x0016200001087983 */ /* 0x008ee20000300800 */
[----:B------:R-:W-:-:S05]  /*346a0*/  MOV R7, R13 ;  /* 0x0000000d00077202 */ /* 0x000fca0000000f00 */
[----:B------:R1:W-:Y:S01]  /*346b0*/  LDGSTS.E [R0+0x34004], desc[UR8][R6.64], P0 ;  /* 0x3400400006007fae */ /* 0x0003e20008121848 */
[----:B--2---:R-:W-:-:S04]  /*346c0*/  IADD3 R2, P1, R2, UR4, RZ ;  /* 0x0000000402027c10 */ /* 0x004fc8000ff3e0ff */
[----:B------:R-:W-:Y:S01]  /*346d0*/  IADD3.X R12, R12, UR6, RZ, P1, !PT ;  /* 0x000000060c0c7c10 */ /* 0x000fe20008ffe4ff */
[----:B------:R2:W-:Y:S04]  /*346e0*/  STL [R1+0x15f8], R2 ;  /* 0x0015f80201007387 */ /* 0x0005e80000100800 */
[----:B------:R2:W-:Y:S04]  /*346f0*/  STL [R1+0x15f4], R12 ;  /* 0x0015f40c01007387 */ /* 0x0005e80000100800 */
[----:B------:R-:W3:Y:S01]  /*34700*/  LDL.LU R193, [R1+0x161c] ;  /* 0x00161c0001c17983 */ /* 0x000ee20000300800 */
[----:B------:R-:W-:Y:S01]  /*34710*/  IADD3 R10, P2, R10, UR4, RZ ;  /* 0x000000040a0a7c10 */ /* 0x000fe2000ff5e0ff */
[----:B-1----:R-:W-:-:S02]  /*34720*/  IMAD.MOV.U32 R6, RZ, RZ, R2 ;  /* 0x000000ffff067224 */ /* 0x002fc400078e0002 */
[----:B------:R-:W-:Y:S01]  /*34730*/  IMAD.MOV.U32 R7, RZ, RZ, R12 ;  /* 0x000000ffff077224 */ /* 0x000fe200078e000c */
[----:B------:R-:W-:Y:S01]  /*34740*/  IADD3.X R11, R11, UR6, RZ, P2, !PT ;  /* 0x000000060b0b7c10 */ /* 0x000fe200097fe4ff */
[----:B--2---:R-:W2:Y:S04]  /*34750*/  LDL.LU R2, [R1+0x1628] ;  /* 0x0016280001027983 */ /* 0x004ea80000300800 */
[----:B------:R-:W-:Y:S01]  /*34760*/  STL [R1+0x1600], R10 ;  /* 0x0016000a01007387 */ /* 0x000fe20000100800 */
[----:B------:R-:W-:-:S03]  /*34770*/  IADD3 R3, P3, R3, UR4, RZ ;  /* 0x0000000403037c10 */ /* 0x000fc6000ff7e0ff */
[----:B------:R1:W-:Y:S01]  /*34780*/  STL [R1+0x15fc], R11 ;  /* 0x0015fc0b01007387 */ /* 0x0003e20000100800 */
[----:B------:R-:W-:-:S03]  /*34790*/  IADD3.X R9, R9, UR6, RZ, P3, !PT ;  /* 0x0000000609097c10 */ /* 0x000fc60009ffe4ff */
[----:B------:R-:W-:Y:S04]  /*347a0*/  STL [R1+0x1608], R3 ;  /* 0x0016080301007387 */ /* 0x000fe80000100800 */
[----:B------:R-:W2:Y:S04]  /*347b0*/  LDL.LU R12, [R1+0x1624] ;  /* 0x00162400010c7983 */ /* 0x000ea80000300800 */
[----:B------:R1:W-:Y:S04]  /*347c0*/  LDGSTS.E [R0+0x38004], desc[UR8][R6.64], P0 ;  /* 0x3800400006007fae */ /* 0x0003e80008121848 */
[----:B------:R1:W-:Y:S04]  /*347d0*/  STL [R1+0x1604], R9 ;  /* 0x0016040901007387 */ /* 0x0003e80000100800 */
[----:B------:R-:W2:Y:S01]  /*347e0*/  LDL.LU R192, [R1+0x162c] ;  /* 0x00162c0001c07983 */ /* 0x000ea20000300800 */
[----:B-1----:R-:W-:-:S03]  /*347f0*/  IMAD.MOV.U32 R7, RZ, RZ, R11 ;  /* 0x000000ffff077224 */ /* 0x002fc600078e000b */
[----:B------:R-:W2:Y:S01]  /*34800*/  LDL.LU R11, [R1+0x1630] ;  /* 0x00163000010b7983 */ /* 0x000ea20000300800 */
[----:B------:R-:W-:Y:S01]  /*34810*/  UISETP.GT.AND UP1, UPT, UR16, 0x66, UPT ;  /* 0x000000661000788c */ /* 0x000fe2000bf24270 */
[----:B------:R-:W-:Y:S02]  /*34820*/  MOV R6, R10 ;  /* 0x0000000a00067202 */ /* 0x000fe40000000f00 */
[----:B------:R-:W2:Y:S01]  /*34830*/  LDL.LU R13, [R1+0x1634] ;  /* 0x00163400010d7983 */ /* 0x000ea20000300800 */
[----:B------:R-:W-:-:S03]  /*34840*/  USEL UR12, URZ, 0x4, !UP1 ;  /* 0x000000043f0c7887 */ /* 0x000fc6000c800000 */
[----:B------:R1:W-:Y:S01]  /*34850*/  LDGSTS.E [R0+0x3c004], desc[UR8][R6.64], P0 ;  /* 0x3c00400006007fae */ /* 0x0003e20008121848 */
[----:B------:R-:W-:-:S03]  /*34860*/  USEL UR12, UR12, URZ, !UP0 ;  /* 0x0000003f0c0c7287 */ /* 0x000fc6000c000000 */
[----:B------:R-:W2:Y:S03]  /*34870*/  LDL.LU R10, [R1+0x1638] ;  /* 0x00163800010a7983 */ /* 0x000ea60000300800 */
[----:B------:R-:W-:Y:S02]  /*34880*/  ISETP.NE.U32.AND P1, PT, RZ, UR12, PT ;  /* 0x0000000cff007c0c */ /* 0x000fe4000bf25070 */
[----:B-1----:R-:W-:Y:S01]  /*34890*/  MOV R7, R9 ;  /* 0x0000000900077202 */ /* 0x002fe20000000f00 */
[----:B------:R-:W-:Y:S01]  /*348a0*/  IMAD.MOV.U32 R6, RZ, RZ, R3 ;  /* 0x000000ffff067224 */ /* 0x000fe200078e0003 */
[----:B------:R-:W2:Y:S04]  /*348b0*/  LDL.LU R9, [R1+0x163c] ;  /* 0x00163c0001097983 */ /* 0x000ea80000300800 */
[----:B------:R-:W2:Y:S05]  /*348c0*/  LDL.LU R3, [R1+0x1640] ;  /* 0x0016400001037983 */ /* 0x000eaa0000300800 */
[----:B------:R1:W-:Y:S01]  /*348d0*/  LDGSTS.E [R0+0x30008], desc[UR8][R6.64], P1 ;  /* 0x3000800006007fae */ /* 0x0003e20008921848 */
[----:B------:R-:W-:-:S04]  /*348e0*/  UISETP.GT.AND UP1, UPT, UR16, 0x67, UPT ;  /* 0x000000671000788c */ /* 0x000fc8000bf24270 */
[----:B------:R-:W-:-:S04]  /*348f0*/  USEL UR12, URZ, 0x4, !UP1 ;  /* 0x000000043f0c7887 */ /* 0x000fc8000c800000 */
[----:B------:R-:W-:Y:S01]  /*34900*/  USEL UR12, UR12, URZ, !UP0 ;  /* 0x0000003f0c0c7287 */ /* 0x000fe2000c000000 */
[----:B------:R-:W-:-:S05]  /*34910*/  IADD3 R196, P0, R196, UR4, RZ ;  /* 0x00000004c4c47c10 */ /* 0x000fca000ff1e0ff */
[----:B-1----:R-:W-:Y:S01]  /*34920*/  IMAD.MOV.U32 R6, RZ, RZ, R196 ;  /* 0x000000ffff067224 */ /* 0x002fe200078e00c4 */
[----:B----4-:R-:W-:Y:S02]  /*34930*/  IADD3 R194, P2, R194, UR4, RZ ;  /* 0x00000004c2c27c10 */ /* 0x010fe4000ff5e0ff */
[----:B------:R-:W-:Y:S02]  /*34940*/  IADD3.X R197, R197, UR6, RZ, P0, !PT ;  /* 0x00000006c5c57c10 */ /* 0x000fe400087fe4ff */
[----:B------:R-:W-:-:S03]  /*34950*/  IADD3.X R195, R195, UR6, RZ, P2, !PT ;  /* 0x00000006c3c37c10 */ /* 0x000fc600097fe4ff */
[----:B------:R-:W-:-:S05]  /*34960*/  IMAD.MOV.U32 R7, RZ, RZ, R197 ;  /* 0x000000ffff077224 */ /* 0x000fca00078e00c5 */
        /* <DEDUP_REMOVED lines=11> */
[----:B------:R-:W-:-:S04]  /*34a20*/  IADD3.X R193, R193, UR6, RZ, P0, !PT ;  /* 0x00000006c1c17c10 */ /* 0x000fc800087fe4ff */
[----:B------:R-:W-:-:S05]  /*34a30*/  MOV R7, R193 ;  /* 0x000000c100077202 */ /* 0x000fca0000000f00 */
[----:B------:R4:W-:Y:S01]  /*34a40*/  LDGSTS.E [R0+0x3c008], desc[UR8][R6.64], P1 ;  /* 0x3c00800006007fae */ /* 0x0009e20008921848 */
[----:B--2---:R-:W-:-:S03]  /*34a50*/  IADD3 R2, P1, R2, UR4, RZ ;  /* 0x0000000402027c10 */ /* 0x004fc6000ff3e0ff */
[----:B------:R-:W-:Y:S04]  /*34a60*/  STL [R1+0x161c], R193 ;  /* 0x00161cc101007387 */ /* 0x000fe80000100800 */
[----:B-1----:R-:W2:Y:S04]  /*34a70*/  LDL.LU R194, [R1+0xa44] ;  /* 0x000a440001c27983 */ /* 0x002ea80000300800 */
[----:B---3--:R-:W3:Y:S01]  /*34a80*/  LDL.LU R8, [R1+0xa48] ;  /* 0x000a480001087983 */ /* 0x008ee20000300800 */
[----:B------:R-:W-:-:S03]  /*34a90*/  IADD3.X R12, R12, UR6, RZ, P1, !PT ;  /* 0x000000060c0c7c10 */ /* 0x000fc60008ffe4ff */
[----:B------:R-:W-:Y:S01]  /*34aa0*/  STL [R1+0x1628], R2 ;  /* 0x0016280201007387 */ /* 0x000fe20000100800 */
[----:B------:R-:W-:-:S03]  /*34ab0*/  ISETP.NE.U32.AND P0, PT, RZ, UR12, PT ;  /* 0x0000000cff007c0c */ /* 0x000fc6000bf05070 */
[----:B------:R1:W-:Y:S01]  /*34ac0*/  STL [R1+0x1624], R12 ;  /* 0x0016240c01007387 */ /* 0x0003e20000100800 */
[----:B----4-:R-:W-:Y:S02]  /*34ad0*/  IMAD.MOV.U32 R7, RZ, RZ, R12 ;  /* 0x000000ffff077224 */ /* 0x010fe400078e000c */
[----:B------:R-:W-:-:S07]  /*34ae0*/  IMAD.MOV.U32 R6, RZ, RZ, R2 ;  /* 0x000000ffff067224 */ /* 0x000fce00078e0002 */
[----:B------:R4:W-:Y:S01]  /*34af0*/  LDGSTS.E [R0+0x3000c], desc[UR8][R6.64], P0 ;  /* 0x3000c00006007fae */ /* 0x0009e20008121848 */
[----:B------:R-:W-:-:S04]  /*34b00*/  IADD3 R11, P2, R11, UR4, RZ ;  /* 0x000000040b0b7c10 */ /* 0x000fc8000ff5e0ff */
[----:B------:R-:W-:Y:S01]  /*34b10*/  IADD3.X R192, R192, UR6, RZ, P2, !PT ;  /* 0x00000006c0c07c10 */ /* 0x000fe200097fe4ff */
[----:B------:R4:W-:Y:S04]  /*34b20*/  STL [R1+0x1630], R11 ;  /* 0x0016300b01007387 */ /* 0x0009e80000100800 */
[----:B-1----:R-:W2:Y:S04]  /*34b30*/  LDL.LU R12, [R1+0xa50] ;  /* 0x000a5000010c7983 */ /* 0x002ea80000300800 */
[----:B------:R1:W-:Y:S04]  /*34b40*/  STL [R1+0x162c], R192 ;  /* 0x00162cc001007387 */ /* 0x0003e80000100800 */
[----:B------:R-:W2:Y:S04]  /*34b50*/  LDL.LU R2, [R1+0xa58] ;  /* 0x000a580001027983 */ /* 0x000ea80000300800 */
[----:B------:R-:W2:Y:S01]  /*34b60*/  LDL.LU R193, [R1+0xa4c] ;  /* 0x000a4c0001c17983 */ /* 0x000ea20000300800 */
[----:B----4-:R-:W-:-:S03]  /*34b70*/  MOV R6, R11 ;  /* 0x0000000b00067202 */ /* 0x010fc60000000f00 */
[----:B------:R-:W4:Y:S01]  /*34b80*/  LDL.LU R11, [R1+0xa54] ;  /* 0x000a5400010b7983 */ /* 0x000f220000300800 */
        /* <DEDUP_REMOVED lines=12> */
[----:B------:R-:W4:Y:S04]  /*34c50*/  LDL.LU R192, [R1+0xa5c] ;  /* 0x000a5c0001c07983 */ /* 0x000f280000300800 */
[----:B------:R-:W4:Y:S04]  /*34c60*/  LDL.LU R10, [R1+0xa60] ;  /* 0x000a6000010a7983 */ /* 0x000f280000300800 */
[----:B------:R1:W-:Y:S01]  /*34c70*/  LDGSTS.E [R0+0x3800c], desc[UR8][R6.64], P0 ;  /* 0x3800c00006007fae */ /* 0x0003e20008121848 */
[----:B------:R-:W-:Y:S01]  /*34c80*/  UISETP.GT.AND UP1, UPT, UR16, 0x8, UPT ;  /* 0x000000081000788c */ /* 0x000fe2000bf24270 */
[----:B-1----:R-:W-:-:S02]  /*34c90*/  IMAD.MOV.U32 R7, RZ, RZ, R9 ;  /* 0x000000ffff077224 */ /* 0x002fc400078e0009 */
[----:B------:R-:W-:Y:S01]  /*34ca0*/  IMAD.MOV.U32 R6, RZ, RZ, R3 ;  /* 0x000000ffff067224 */ /* 0x000fe200078e0003 */
[----:B------:R-:W4:Y:S04]  /*34cb0*/  LDL.LU R9, [R1+0xa64] ;  /* 0x000a640001097983 */ /* 0x000f280000300800 */
[----:B------:R-:W4:Y:S04]  /*34cc0*/  LDL.LU R3, [R1+0xa68] ;  /* 0x000a680001037983 */ /* 0x000f280000300800 */
[----:B------:R-:W4:Y:S01]  /*34cd0*/  LDL.LU R195, [R1+0xa6c] ;  /* 0x000a6c0001c37983 */ /* 0x000f220000300800 */
[----:B------:R-:W-:-:S03]  /*34ce0*/  USEL UR12, URZ, 0x4, !UP1 ;  /* 0x000000043f0c7887 */ /* 0x000fc6000c800000 */
[----:B------:R-:W4:Y:S01]  /*34cf0*/  LDL.LU R13, [R1+0xa70] ;  /* 0x000a7000010d7983 */ /* 0x000f220000300800 */
[----:B------:R-:W-:-:S03]  /*34d00*/  USEL UR12, UR12, URZ, !UP0 ;  /* 0x0000003f0c0c7287 */ /* 0x000fc6000c000000 */
[----:B------:R1:W-:Y:S03]  /*34d10*/  LDGSTS.E [R0+0x3c00c], desc[UR8][R6.64], P0 ;  /* 0x3c00c00006007fae */ /* 0x0003e60008121848 */
[----:B------:R-:W-:Y:S02]  /*34d20*/  ISETP.NE.U32.AND P0, PT, RZ, UR12, PT ;  /* 0x0000000cff007c0c */ /* 0x000fe4000bf05070 */
[----:B-1----:R-:W-:-:S04]  /*34d30*/  LOP3.LUT R0, R4, 0x20, RZ, 0x3c, !PT ;  /* 0x0000002004007812 */ /* 0x002fc800078e3cff */
[----:B------:R-:W-:Y:S02]  /*34d40*/  IADD3 R0, R0, UR17, RZ ;  /* 0x0000001100007c10 */ /* 0x000fe4000fffe0ff */
[----:B---3--:R-:W-:-:S04]  /*34d50*/  IADD3 R8, P1, R8, UR4, RZ ;  /* 0x0000000408087c10 */ /* 0x008fc8000ff3e0ff */
[----:B--2---:R-:W-:Y:S01]  /*34d60*/  IADD3.X R194, R194, UR6, RZ, P1, !PT ;  /* 0x00000006c2c27c10 */ /* 0x004fe20008ffe4ff */
[----:B------:R-:W-:Y:S01]  /*34d70*/  IMAD.MOV.U32 R6, RZ, RZ, R8 ;  /* 0x000000ffff067224 */ /* 0x000fe200078e0008 */
[----:B------:R1:W-:Y:S03]  /*34d80*/  STL [R1+0xa48], R8 ;  /* 0x000a480801007387 */ /* 0x0003e60000100800 */
[----:B------:R-:W-:Y:S01]  /*34d90*/  IMAD.MOV.U32 R7, RZ, RZ, R194 ;  /* 0x000000ffff077224 */ /* 0x000fe200078e00c2 */
[----:B------:R-:W-:Y:S04]  /*34da0*/  STL [R1+0xa44], R194 ;  /* 0x000a44c201007387 */ /* 0x000fe80000100800 */
[----:B------:R2:W-:Y:S04]  /*34db0*/  LDGSTS.E [R0], desc[UR8][R6.64], P0 ;  /* 0x0000000006007fae */ /* 0x0005e80008121848 */
[----:B-1----:R-:W3:Y:S01]  /*34dc0*/  LDL.LU R8, [R1+0xa78] ;  /* 0x000a780001087983 */ /* 0x002ee20000300800 */
[----:B------:R-:W-:-:S05]  /*34dd0*/  IADD3 R12, P1, R12, UR4, RZ ;  /* 0x000000040c0c7c10 */ /* 0x000fca000ff3e0ff */
[----:B------:R1:W-:Y:S01]  /*34de0*/  STL [R1+0xa50], R12 ;  /* 0x000a500c01007387 */ /* 0x0003e20000100800 */
[----:B------:R-:W-:Y:S02]  /*34df0*/  IADD3 R2, P2, R2, UR4, RZ ;  /* 0x0000000402027c10 */ /* 0x000fe4000ff5e0ff */
[----:B------:R-:W-:Y:S02]  /*34e00*/  IADD3.X R193, R193, UR6, RZ, P1, !PT ;  /* 0x00000006c1c17c10 */ /* 0x000fe40008ffe4ff */
[----:B--2---:R-:W-:-:S03]  /*34e10*/  MOV R6, R12 ;  /* 0x0000000c00067202 */ /* 0x004fc60000000f00 */
[----:B------:R2:W-:Y:S04]  /*34e20*/  STL [R1+0xa4c], R193 ;  /* 0x000a4cc101007387 */ /* 0x0005e80000100800 */
[----:B------:R-:W-:Y:S01]  /*34e30*/  STL [R1+0xa58], R2 ;  /* 0x000a580201007387 */ /* 0x000fe20000100800 */
[----:B----4-:R-:W-:-:S03]  /*34e40*/  IADD3.X R11, R11, UR6, RZ, P2, !PT ;  /* 0x000000060b0b7c10 */ /* 0x010fc600097fe4ff */
[----:B-1----:R-:W4:Y:S01]  /*34e50*/  LDL.LU R12, [R1+0xa74] ;  /* 0x000a7400010c7983 */ /* 0x002f220000300800 */
        /* <DEDUP_REMOVED lines=10> */
[----:B------:R-:W-:Y:S02]  /*34f00*/  UISETP.GT.AND UP1, UPT, UR16, 0x9, UPT ;  /* 0x000000091000788c */ /* 0x000fe4000bf24270 */
[----:B------:R1:W-:Y:S01]  /*34f10*/  LDGSTS.E [R0+0x8000], desc[UR8][R6.64], P0 ;  /* 0x0800000006007fae */ /* 0x0003e20008121848 */
[----:B------:R-:W-:Y:S01]  /*34f20*/  IADD3.X R192, R192, UR6, RZ, P1, !PT ;  /* 0x00000006c0c07c10 */ /* 0x000fe20008ffe4ff */
[----:B------:R-:W-:-:S02]  /*34f30*/  USEL UR12, URZ, 0x4, !UP1 ;  /* 0x000000043f0c7887 */ /* 0x000fc4000c800000 */
[----:B------:R1:W-:Y:S04]  /*34f40*/  STL [R1+0xa60], R10 ;  /* 0x000a600a01007387 */ /* 0x0003e80000100800 */
[----:B------:R1:W-:Y:S01]  /*34f50*/  STL [R1+0xa5c], R192 ;  /* 0x000a5cc001007387 */ /* 0x0003e20000100800 */
[----:B------:R-:W-:Y:S01]  /*34f60*/  IADD3 R3, P1, R3, UR4, RZ ;  /* 0x0000000403037c10 */ /* 0x000fe2000ff3e0ff */
[----:B-1----:R-:W-:Y:S02]  /*34f70*/  IMAD.MOV.U32 R6, RZ, RZ, R10 ;  /* 0x000000ffff067224 */ /* 0x002fe400078e000a */
[----:B------:R-:W-:Y:S01]  /*34f80*/  IMAD.MOV.U32 R7, RZ, RZ, R192 ;  /* 0x000000ffff077224 */ /* 0x000fe200078e00c0 */
[----:B------:R-:W-:Y:S01]  /*34f90*/  IADD3.X R9, R9, UR6, RZ, P1, !PT ;  /* 0x0000000609097c10 */ /* 0x000fe20008ffe4ff */
        /* <DEDUP_REMOVED lines=16> */
[----:B-1----:R-:W-:Y:S01]  /*350a0*/  IMAD.MOV.U32 R6, RZ, RZ, R13 ;  /* 0x000000ffff067224 */ /* 0x002fe200078e000d */
[----:B------:R-:W-:-:S05]  /*350b0*/  MOV R7, R195 ;  /* 0x000000c300077202 */ /* 0x000fca0000000f00 */
[----:B------:R1:W-:Y:S01]  /*350c0*/  LDGSTS.E [R0+0x4004], desc[UR8][R6.64], P0 ;  /* 0x0400400006007fae */ /* 0x0003e20008121848 */
[----:B---3--:R-:W-:-:S05]  /*350d0*/  IADD3 R8, P1, R8, UR4, RZ ;  /* 0x0000000408087c10 */ /* 0x008fca000ff3e0ff */
[----:B------:R-:W-:Y:S01]  /*350e0*/  STL [R1+0xa78], R8 ;  /* 0x000a780801007387 */ /* 0x000fe20000100800 */
[----:B-1----:R-:W-:Y:S01]  /*350f0*/  IMAD.MOV.U32 R6, RZ, RZ, R8 ;  /* 0x000000ffff067224 */ /* 0x002fe200078e0008 */
[----:B----4-:R-:W-:-:S05]  /*35100*/  IADD3.X R12, R12, UR6, RZ, P1, !PT ;  /* 0x000000060c0c7c10 */ /* 0x010fca0008ffe4ff */
[----:B------:R1:W-:Y:S01]  /*35110*/  STL [R1+0xa74], R12 ;  /* 0x000a740c01007387 */ /* 0x0003e20000100800 */
[----:B------:R-:W-:-:S03]  /*35120*/  IMAD.MOV.U32 R7, RZ, RZ, R12 ;  /* 0x000000ffff077224 */ /* 0x000fc600078e000c */
        /* <DEDUP_REMOVED lines=10> */
[----:B----4-:R-:W-:-:S03]  /*351d0*/  MOV R6, R11 ;  /* 0x0000000b00067202 */ /* 0x010fc60000000f00 */
        /* <DEDUP_REMOVED lines=16> */
[----:B------:R1:W-:Y:S04]  /*352e0*/  STL [R1+0xa90], R10 ;  /* 0x000a900a01007387 */ /* 0x0003e80000100800 */
[----:B------:R1:W-:Y:S04]  /*352f0*/  STL [R1+0xa8c], R192 ;  /* 0x000a8cc001007387 */ /* 0x0003e80000100800 */
[----:B------:R1:W-:Y:S01]  /*35300*/  LDGSTS.E [R0+0x8], desc[UR8][R6.64], P1 ;  /* 0x0000800006007fae */ /* 0x0003e20008921848 */
[----:B------:R-:W-:-:S05]  /*35310*/  IADD3 R3, P2, R3, UR4, RZ ;  /* 0x0000000403037c10 */ /* 0x000fca000ff5e0ff */
        /* <DEDUP_REMOVED lines=8> */
[----:B-1----:R-:W-:-:S03]  /*353a0*/  IMAD.MOV.U32 R7, RZ, RZ, R9 ;  /* 0x000000ffff077224 */ /* 0x002fc600078e0009 */
[----:B------:R-:W4:Y:S01]  /*353b0*/  LDL.LU R9, [R1+0xac0] ;  /* 0x000ac00001097983 */ /* 0x000f220000300800 */
[----:B------:R-:W-:-:S03]  /*353c0*/  MOV R6, R3 ;  /* 0x0000000300067202 */ /* 0x000fc60000000f00 */
[----:B------:R-:W4:Y:S04]  /*353d0*/  LDL.LU R194, [R1+0xe44] ;  /* 0x000e440001c27983 */ /* 0x000f280000300800 */
[----:B------:R-:W4:Y:S04]  /*353e0*/  LDL.LU R3, [R1+0xe48] ;  /* 0x000e480001037983 */ /* 0x000f280000300800 */
[----:B------:R1:W-:Y:S01]  /*353f0*/  LDGSTS.E [R0+0x8008], desc[UR8][R6.64], P1 ;  /* 0x0800800006007fae */ /* 0x0003e20008921848 */
[----:B---3--:R-:W-:-:S04]  /*35400*/  IADD3 R12, P0, R12, UR4, RZ ;  /* 0x000000040c0c7c10 */ /* 0x008fc8000ff1e0ff */
[----:B------:R-:W-:Y:S01]  /*35410*/  IADD3.X R13, R13, UR6, RZ, P0, !PT ;  /* 0x000000060d0d7c10 */ /* 0x000fe200087fe4ff */
[----:B-1----:R-:W-:-:S03]  /*35420*/  IMAD.MOV.U32 R6, RZ, RZ, R12 ;  /* 0x000000ffff067224 */ /* 0x002fc600078e000c */
[----:B------:R-:W-:-:S05]  /*35430*/  MOV R7, R13 ;  /* 0x0000000d00077202 */ /* 0x000fca0000000f00 */
        /* <DEDUP_REMOVED lines=11> */
[----:B-1----:R-:W-:-:S03]  /*354f0*/  IMAD.MOV.U32 R7, RZ, RZ, R11 ;  /* 0x000000ffff077224 */ /* 0x002fc600078e000b */
[----:B------:R-:W3:Y:S01]  /*35500*/  LDL.LU R13, [R1+0xe4c] ;  /* 0x000e4c00010d7983 */ /* 0x000ee20000300800 */
[----:B------:R-:W-:-:S03]  /*35510*/  IMAD.MOV.U32 R6, RZ, RZ, R8 ;  /* 0x000000ffff067224 */ /* 0x000fc600078e0008 */
        /* <DEDUP_REMOVED lines=8> */
[----:B------:R-:W-:-:S07]  /*355a0*/  IADD3.X R10, R10, UR6, RZ, P1, !PT ;  /* 0x000000060a0a7c10 */ /* 0x000fce0008ffe4ff */
[----:B------:R1:W-:Y:S04]  /*355b0*/  LDGSTS.E [R0+0xc], desc[UR8][R6.64], P0 ;  /* 0x0000c00006007fae */ /* 0x0003e80008121848 */
[----:B------:R-:W-:Y:S01]  /*355c0*/  STL [R1+0xab8], R2 ;  /* 0x000ab80201007387 */ /* 0x000fe20000100800 */
[----:B-1----:R-:W-:Y:S01]  /*355d0*/  MOV R6, R193 ;  /* 0x000000c100067202 */ /* 0x002fe20000000f00 */
[----:B------:R-:W-:Y:S02]  /*355e0*/  IMAD.MOV.U32 R7, RZ, RZ, R195 ;  /* 0x000000ffff077224 */ /* 0x000fe400078e00c3 */
[----:B------:R1:W-:Y:S04]  /*355f0*/  STL [R1+0xab4], R10 ;  /* 0x000ab40a01007387 */ /* 0x0003e80000100800 */
[----:B------:R4:W-:Y:S04]  /*35600*/  LDGSTS.E [R0+0x400c], desc[UR8][R6.64], P0 ;  /* 0x0400c00006007fae */ /* 0x0009e80008121848 */
[----:B------:R-:W2:Y:S01]  /*35610*/  LDL.LU R193, [R1+0xe5c] ;  /* 0x000e5c0001c17983 */ /* 0x000ea20000300800 */
[----:B------:R-:W-:-:S02]  /*35620*/  IADD3 R9, P2, R9, UR4, RZ ;  /* 0x0000000409097c10 */ /* 0x000fc4000ff5e0ff */
[----:B----4-:R-:W-:Y:S02]  /*35630*/  MOV R7, R10 ;  /* 0x0000000a00077202 */ /* 0x010fe40000000f00 */
[----:B-1----:R-:W4:Y:S01]  /*35640*/  LDL.LU R10, [R1+0xe60] ;  /* 0x000e6000010a7983 */ /* 0x002f220000300800 */
        /* <DEDUP_REMOVED lines=19> */
[----:B------:R-:W-:Y:S02]  /*35780*/  ISETP.NE.U32.AND P1, PT, RZ, UR12, PT ;  /* 0x0000000cff007c0c */ /* 0x000fe4000bf25070 */
[----:B-1----:R-:W-:Y:S01]  /*35790*/  MOV R6, R3 ;  /* 0x0000000300067202 */ /* 0x002fe20000000f00 */
[----:B------:R-:W-:Y:S01]  /*357a0*/  IMAD.MOV.U32 R7, RZ, RZ, R194 ;  /* 0x000000ffff077224 */ /* 0x000fe200078e00c2 */
[----:B------:R-:W4:Y:S09]  /*357b0*/  LDL.LU R3, [R1+0xe78] ;  /* 0x000e780001037983 */ /* 0x000f320000300800 */
        /* <DEDUP_REMOVED lines=9> */
[----:B------:R-:W-:Y:S02]  /*35850*/  IADD3.X R11, R11, UR6, RZ, P2, !PT ;  /* 0x000000060b0b7c10 */ /* 0x000fe400097fe4ff */
[----:B------:R-:W-:-:S03]  /*35860*/  MOV R7, R13 ;  /* 0x0000000d00077202 */ /* 0x000fc60000000f00 */
[----:B------:R3:W-:Y:S04]  /*35870*/  STL [R1+0xe54], R11 ;  /* 0x000e540b01007387 */ /* 0x0007e80000100800 */
[----:B------:R3:W-:Y:S04]  /*35880*/  LDGSTS.E [R0+0x14000], desc[UR8][R6.64], P1 ;  /* 0x1400000006007fae */ /* 0x0007e80008921848 */
[----:B-1----:R-:W2:Y:S01]  /*35890*/  LDL.LU R13, [R1+0xe7c] ;  /* 0x000e7c00010d7983 */ /* 0x002ea20000300800 */
[----:B---3--:R-:W-:-:S03]  /*358a0*/  IMAD.MOV.U32 R7, RZ, RZ, R11 ;  /* 0x000000ffff077224 */ /* 0x008fc600078e000b */
[----:B------:R-:W3:Y:S01]  /*358b0*/  LDL.LU R11, [R1+0xe80] ;  /* 0x000e8000010b7983 */ /* 0x000ee20000300800 */
[----:B------:R-:W-:-:S03]  /*358c0*/  IMAD.MOV.U32 R6, RZ, RZ, R8 ;  /* 0x000000ffff067224 */ /* 0x000fc600078e0008 */
[----:B------:R-:W3:Y:S04]  /*358d0*/  LDL.LU R194, [R1+0xe84] ;  /* 0x000e840001c27983 */ /* 0x000ee80000300800 */
[----:B------:R-:W3:Y:S04]  /*358e0*/  LDL.LU R8, [R1+0xe88] ;  /* 0x000e880001087983 */ /* 0x000ee80000300800 */
[----:B------:R1:W-:Y:S01]  /*358f0*/  LDGSTS.E [R0+0x18000], desc[UR8][R6.64], P1 ;  /* 0x1800000006007fae */ /* 0x0003e20008921848 */
[----:B----4-:R-:W-:-:S04]  /*35900*/  IADD3 R10, P0, R10, UR4, RZ ;  /* 0x000000040a0a7c10 */ /* 0x010fc8000ff1e0ff */
[----:B------:R-:W-:Y:S02]  /*35910*/  IADD3.X R193, R193, UR6, RZ, P0, !PT ;  /* 0x00000006c1c17c10 */ /* 0x000fe400087fe4ff */
[----:B-1----:R-:W-:-:S03]  /*35920*/  MOV R6, R10 ;  /* 0x0000000a00067202 */ /* 0x002fc60000000f00 */
        /* <DEDUP_REMOVED lines=42> */
[----:B-1----:R-:W-:-:S03]  /*35bd0*/  MOV R7, R13 ;  /* 0x0000000d00077202 */ /* 0x002fc60000000f00 */
        /* <DEDUP_REMOVED lines=11> */
[----:B-1----:R-:W-:Y:S02]  /*35c90*/  IMAD.MOV.U32 R6, RZ, RZ, R8 ;  /* 0x000000ffff067224 */ /* 0x002fe400078e0008 */
[----:B------:R-:W-:Y:S01]  /*35ca0*/  IMAD.MOV.U32 R7, RZ, RZ, R194 ;  /* 0x000000ffff077224 */ /* 0x000fe200078e00c2 */
[----:B------:R-:W3:Y:S01]  /*35cb0*/  LDL.LU R8, [R1+0xeb8] ;  /* 0x000eb80001087983 */ /* 0x000ee20000300800 */
[----:B----4-:R-:W-:-:S05]  /*35cc0*/  IADD3 R10, P0, R10, UR4, RZ ;  /* 0x000000040a0a7c10 */ /* 0x010fca000ff1e0ff */
[----:B------:R1:W-:Y:S04]  /*35cd0*/  STL [R1+0xe90], R10 ;  /* 0x000e900a01007387 */ /* 0x0003e80000100800 */
[----:B------:R4:W-:Y:S01]  /*35ce0*/  LDGSTS.E [R0+0x10008], desc[UR8][R6.64], P1 ;  /* 0x1000800006007fae */ /* 0x0009e20008921848 */
[----:B------:R-:W-:Y:S02]  /*35cf0*/  IADD3.X R193, R193, UR6, RZ, P0, !PT ;  /* 0x00000006c1c17c10 */ /* 0x000fe400087fe4ff */
[----:B----4-:R-:W-:-:S03]  /*35d00*/  MOV R6, R10 ;  /* 0x0000000a00067202 */ /* 0x010fc60000000f00 */
[----:B------:R-:W-:Y:S01]  /*35d10*/  STL [R1+0xe8c], R193 ;  /* 0x000e8cc101007387 */ /* 0x000fe20000100800 */
[----:B------:R-:W-:Y:S01]  /*35d20*/  IADD3 R2, P2, R2, UR4, RZ ;  /* 0x0000000402027c10 */ /* 0x000fe2000ff5e0ff */
[----:B------:R-:W-:-:S04]  /*35d30*/  IMAD.MOV.U32 R7, RZ, RZ, R193 ;  /* 0x000000ffff077224 */ /* 0x000fc800078e00c1 */
[----:B------:R-:W-:Y:S01]  /*35d40*/  STL [R1+0xe98], R2 ;  /* 0x000e980201007387 */ /* 0x000fe20000100800 */
[----:B------:R-:W-:-:S03]  /*35d50*/  IADD3.X R9, R9, UR6, RZ, P2, !PT ;  /* 0x0000000609097c10 */ /* 0x000fc600097fe4ff */
[----:B-1----:R-:W4:Y:S04]  /*35d60*/  LDL.LU R10, [R1+0xeb4] ;  /* 0x000eb400010a7983 */ /* 0x002f280000300800 */
        /* <DEDUP_REMOVED lines=36> */
[----:B------:R1:W-:Y:S01]  /*35fb0*/  LDGSTS.E [R0+0x1000c], desc[UR8][R6.64], P0 ;  /* 0x1000c00006007fae */ /* 0x0003e20008121848 */
[----:B----4-:R-:W-:Y:S01]  /*35fc0*/  IADD3.X R10, R10, UR6, RZ, P1, !PT ;  /* 0x000000060a0a7c10 */ /* 0x010fe20008ffe4ff */
[----:B-1----:R-:W-:Y:S01]  /*35fd0*/  IMAD.MOV.U32 R6, RZ, RZ, R11 ;  /* 0x000000ffff067224 */ /* 0x002fe200078e000b */
[----:B------:R-:W-:-:S03]  /*35fe0*/  MOV R7, R195 ;  /* 0x000000c300077202 */ /* 0x000fc60000000f00 */
[----:B------:R1:W-:Y:S04]  /*35ff0*/  STL [R1+0xeb4], R10 ;  /* 0x000eb40a01007387 */ /* 0x0003e80000100800 */
[----:B------:R4:W-:Y:S04]  /*36000*/  LDGSTS.E [R0+0x1400c], desc[UR8][R6.64], P0 ;  /* 0x1400c00006007fae */ /* 0x0009e80008121848 */
[----:B------:R-:W3:Y:S01]  /*36010*/  LDL.LU R11, [R1+0x125c] ;  /* 0x00125c00010b7983 */ /* 0x000ee20000300800 */
[----:B----4-:R-:W-:-:S03]  /*36020*/  IMAD.MOV.U32 R7, RZ, RZ, R10 ;  /* 0x000000ffff077224 */ /* 0x010fc600078e000a */
        /* <DEDUP_REMOVED lines=8> */
[----:B------:R1:W-:Y:S04]  /*360b0*/  LDGSTS.E [R0+0x1800c], desc[UR8][R6.64], P0 ;  /* 0x1800c00006007fae */ /* 0x0003e80008121848 */
[----:B------:R1:W-:Y:S01]  /*360c0*/  STL [R1+0xebc], R194 ;  /* 0x000ebcc201007387 */ /* 0x0003e20000100800 */
[----:B------:R-:W-:-:S03]  /*360d0*/  UISETP.GT.AND UP1, UPT, UR16, 0x48, UPT ;  /* 0x000000481000788c */ /* 0x000fc6000bf24270 */
[----:B------:R1:W-:Y:S02]  /*360e0*/  STL [R1+0x1248], R2 ;  /* 0x0012480201007387 */ /* 0x0003e40000100800 */
[----:B-1----:R-:W-:Y:S02]  /*360f0*/  MOV R6, R9 ;  /* 0x0000000900067202 */ /* 0x002fe40000000f00 */
[----:B------:R-:W4:Y:S01]  /*36100*/  LDL.LU R9, [R1+0x1264] ;  /* 0x0012640001097983 */ /* 0x000f220000300800 */
[----:B------:R-:W-:-:S03]  /*36110*/  IMAD.MOV.U32 R7, RZ, RZ, R194 ;  /* 0x000000ffff077224 */ /* 0x000fc600078e00c2 */
[----:B------:R-:W-:Y:S04]  /*36120*/  STL [R1+0x1244], R193 ;  /* 0x001244c101007387 */ /* 0x000fe80000100800 */
[----:B------:R-:W4:Y:S01]  /*36130*/  LDL.LU R195, [R1+0x126c] ;  /* 0x00126c0001c37983 */ /* 0x000f220000300800 */
[----:B------:R-:W-:-:S03]  /*36140*/  USEL UR12, URZ, 0x4, !UP1 ;  /* 0x000000043f0c7887 */ /* 0x000fc6000c800000 */
        /* <DEDUP_REMOVED lines=21> */
[----:B---3--:R-:W-:Y:S01]  /*362a0*/  MOV R6, R12 ;  /* 0x0000000c00067202 */ /* 0x008fe20000000f00 */
[----:B------:R-:W-:-:S02]  /*362b0*/  IMAD.MOV.U32 R7, RZ, RZ, R13 ;  /* 0x000000ffff077224 */ /* 0x000fc400078e000d */
        /* <DEDUP_REMOVED lines=21> */
[----:B------:R-:W-:Y:S01]  /*36410*/  STL [R1+0x1270], R194 ;  /* 0x001270c201007387 */ /* 0x000fe20000100800 */
[----:B-1----:R-:W-:-:S03]  /*36420*/  IMAD.MOV.U32 R7, RZ, RZ, R9 ;  /* 0x000000ffff077224 */ /* 0x002fc600078e0009 */
[----:B------:R-:W4:Y:S01]  /*36430*/  LDL.LU R11, [R1+0x128c] ;  /* 0x00128c00010b7983 */ /* 0x000f220000300800 */
[----:B------:R-:W-:-:S03]  /*36440*/  IMAD.MOV.U32 R6, RZ, RZ, R8 ;  /* 0x000000ffff067224 */ /* 0x000fc600078e0008 */
[----:B------:R-:W-:Y:S01]  /*36450*/  STL [R1+0x126c], R195 ;  /* 0x00126cc301007387 */ /* 0x000fe20000100800 */
[----:B------:R-:W-:-:S03]  /*36460*/  ISETP.NE.U32.AND P0, PT, RZ, UR12, PT ;  /* 0x0000000cff007c0c */ /* 0x000fc6000bf05070 */
[----:B------:R-:W4:Y:S04]  /*36470*/  LDL.LU R9, [R1+0x1294] ;  /* 0x0012940001097983 */ /* 0x000f280000300800 */
[----:B------:R-:W4:Y:S01]  /*36480*/  LDL.LU R8, [R1+0x1298] ;  /* 0x0012980001087983 */ /* 0x000f220000300800 */
[----:B------:R-:W-:-:S05]  /*36490*/  IADD3 R2, P1, R2, UR4, RZ ;  /* 0x0000000402027c10 */ /* 0x000fca000ff3e0ff */
[----:B------:R1:W-:Y:S04]  /*364a0*/  LDGSTS.E [R0+0x20004], desc[UR8][R6.64], P0 ;  /* 0x2000400006007fae */ /* 0x0003e80008121848 */
[----:B------:R-:W-:Y:S01]  /*364b0*/  STL [R1+0x1278], R2 ;  /* 0x0012780201007387 */ /* 0x000fe20000100800 */
[----:B-1----:R-:W-:Y:S01]  /*364c0*/  MOV R6, R194 ;  /* 0x000000c200067202 */ /* 0x002fe20000000f00 */
        /* <DEDUP_REMOVED lines=28> */
[----:B--2---:R-:W-:-:S03]  /*36690*/  MOV R6, R12 ;  /* 0x0000000c00067202 */ /* 0x004fc60000000f00 */
[----:B-1----:R-:W2:Y:S01]  /*366a0*/  LDL.LU R192, [R1+0x12b8] ;  /* 0x0012b80001c07983 */ /* 0x002ea20000300800 */
[----:B------:R-:W-:-:S05]  /*366b0*/  IMAD.MOV.U32 R7, RZ, RZ, R13 ;  /* 0x000000ffff077224 */ /* 0x000fca00078e000d */
        /* <DEDUP_REMOVED lines=9> */
[----:B------:R-:W-:Y:S02]  /*36750*/  IADD3.X R9, R9, UR6, RZ, P2, !PT ;  /* 0x0000000609097c10 */ /* 0x000fe400097fe4ff */
[----:B------:R-:W-:-:S03]  /*36760*/  MOV R7, R11 ;  /* 0x0000000b00077202 */ /* 0x000fc60000000f00 */
[----:B------:R-:W-:Y:S04]  /*36770*/  STL [R1+0x1294], R9 ;  /* 0x0012940901007387 */ /* 0x000fe80000100800 */
[----:B------:R4:W-:Y:S04]  /*36780*/  LDGSTS.E [R0+0x24008], desc[UR8][R6.64], P1 ;  /* 0x2400800006007fae */ /* 0x0009e80008921848 */
[----:B------:R-:W3:Y:S01]  /*36790*/  LDL.LU R13, [R1+0x12bc] ;  /* 0x0012bc00010d7983 */ /* 0x000ee20000300800 */
[----:B----4-:R-:W-:-:S03]  /*367a0*/  IMAD.MOV.U32 R6, RZ, RZ, R8 ;  /* 0x000000ffff067224 */ /* 0x010fc600078e0008 */
[----:B-1----:R-:W4:Y:S04]  /*367b0*/  LDL.LU R8, [R1+0x12c0] ;  /* 0x0012c00001087983 */ /* 0x002f280000300800 */
[----:B------:R-:W4:Y:S04]  /*367c0*/  LDL.LU R12, [R1+0x1644] ;  /* 0x00164400010c7983 */ /* 0x000f280000300800 */
[----:B------:R-:W4:Y:S01]  /*367d0*/  LDL.LU R11, [R1+0x1648] ;  /* 0x00164800010b7983 */ /* 0x000f220000300800 */
[----:B------:R-:W-:-:S05]  /*367e0*/  IMAD.MOV.U32 R7, RZ, RZ, R9 ;  /* 0x000000ffff077224 */ /* 0x000fca00078e0009 */
[----:B------:R1:W-:Y:S01]  /*367f0*/  LDGSTS.E [R0+0x28008], desc[UR8][R6.64], P1 ;  /* 0x2800800006007fae */ /* 0x0003e20008921848 */
[----:B------:R-:W-:-:S04]  /*36800*/  IADD3 R2, P0, R2, UR4, RZ ;  /* 0x0000000402027c10 */ /* 0x000fc8000ff1e0ff */
[----:B------:R-:W-:Y:S01]  /*36810*/  IADD3.X R3, R3, UR6, RZ, P0, !PT ;  /* 0x0000000603037c10 */ /* 0x000fe200087fe4ff */
[----:B------:R1:W-:Y:S02]  /*36820*/  STL [R1+0x12a0], R2 ;  /* 0x0012a00201007387 */ /* 0x0003e40000100800 */
[----:B-1----:R-:W-:Y:S02]  /*36830*/  MOV R6, R2 ;  /* 0x0000000200067202 */ /* 0x002fe40000000f00 */
        /* <DEDUP_REMOVED lines=29> */
[----:B---3--:R-:W-:-:S05]  /*36a10*/  IADD3.X R193, R193, UR6, RZ, P1, !PT ;  /* 0x00000006c1c17c10 */ /* 0x008fca0008ffe4ff */
[----:B------:R3:W-:Y:S04]  /*36a20*/  STL [R1+0x12b4], R193 ;  /* 0x0012b4c101007387 */ /* 0x0007e80000100800 */
[----:B-1----:R-:W3:Y:S04]  /*36a30*/  LDL.LU R195, [R1+0x165c] ;  /* 0x00165c0001c37983 */ /* 0x002ee80000300800 */
[----:B------:R-:W3:Y:S01]  /*36a40*/  LDL.LU R194, [R1+0x1660] ;  /* 0x0016600001c27983 */ /* 0x000ee20000300800 */
[----:B--2---:R-:W-:Y:S01]  /*36a50*/  MOV R6, R192 ;  /* 0x000000c000067202 */ /* 0x004fe20000000f00 */
[----:B------:R-:W-:Y:S01]  /*36a60*/  IMAD.MOV.U32 R7, RZ, RZ, R193 ;  /* 0x000000ffff077224 */ /* 0x000fe200078e00c1 */
[----:B------:R-:W-:Y:S01]  /*36a70*/  USEL UR12, UR12, URZ, !UP0 ;  /* 0x0000003f0c0c7287 */ /* 0x000fe2000c000000 */
[----:B------:R-:W2:Y:S04]  /*36a80*/  LDL.LU R192, [R1+0x1668] ;  /* 0x0016680001c07983 */ /* 0x000ea80000300800 */
[----:B------:R1:W-:Y:S01]  /*36a90*/  LDGSTS.E [R0+0x2800c], desc[UR8][R6.64], P0 ;  /* 0x2800c00006007fae */ /* 0x0003e20008121848 */
[----:B----4-:R-:W-:-:S04]  /*36aa0*/  IADD3 R8, P2, R8, UR4, RZ ;  /* 0x0000000408087c10 */ /* 0x010fc8000ff5e0ff */
        /* <DEDUP_REMOVED lines=9> */
[----:B---3--:R-:W3:Y:S04]  /*36b40*/  LDL.LU R193, [R1+0x1664] ;  /* 0x0016640001c17983 */ /* 0x008ee80000300800 */
[----:B------:R-:W-:Y:S04]  /*36b50*/  STL [R1+0x1644], R12 ;  /* 0x0016440c01007387 */ /* 0x000fe80000100800 */
[----:B----4-:R-:W4:Y:S04]  /*36b60*/  LDL.LU R13, [R1+0x166c] ;  /* 0x00166c00010d7983 */ /* 0x010f280000300800 */
[----:B------:R-:W4:Y:S04]  /*36b70*/  LDL.LU R8, [R1+0x1670] ;  /* 0x0016700001087983 */ /* 0x000f280000300800 */
[----:B------:R1:W-:Y:S02]  /*36b80*/  LDGSTS.E [R0+0x2c00c], desc[UR8][R6.64], P0 ;  /* 0x2c00c00006007fae */ /* 0x0003e40008121848 */
[----:B-1----:R-:W-:-:S02]  /*36b90*/  IMAD.MOV.U32 R6, RZ, RZ, R11 ;  /* 0x000000ffff067224 */ /* 0x002fc400078e000b */
[----:B------:R-:W-:-:S05]  /*36ba0*/  IMAD.MOV.U32 R7, RZ, RZ, R12 ;  /* 0x000000ffff077224 */ /* 0x000fca00078e000c */
[----:B------:R1:W-:Y:S01]  /*36bb0*/  LDGSTS.E [R0+0x30000], desc[UR8][R6.64], P1 ;  /* 0x3000000006007fae */ /* 0x0003e20008921848 */
[----:B------:R-:W-:-:S04]  /*36bc0*/  IADD3 R2, P0, R2, UR4, RZ ;  /* 0x0000000402027c10 */ /* 0x000fc8000ff1e0ff */
[----:B------:R-:W-:Y:S01]  /*36bd0*/  IADD3.X R10, R10, UR6, RZ, P0, !PT ;  /* 0x000000060a0a7c10 */ /* 0x000fe200087fe4ff */
[----:B------:R1:W-:Y:S01]  /*36be0*/  STL [R1+0x1650], R2 ;  /* 0x0016500201007387 */ /* 0x0003e20000100800 */
[----:B------:R-:W-:-:S03]  /*36bf0*/  IADD3 R3, P2, R3, UR4, RZ ;  /* 0x0000000403037c10 */ /* 0x000fc6000ff5e0ff */
[----:B------:R1:W-:Y:S02]  /*36c00*/  STL [R1+0x164c], R10 ;  /* 0x00164c0a01007387 */ /* 0x0003e40000100800 */
[----:B-1----:R-:W-:Y:S02]  /*36c10*/  MOV R6, R2 ;  /* 0x0000000200067202 */ /* 0x002fe40000000f00 */
        /* <DEDUP_REMOVED lines=32> */
[----:B------:R-:W4:Y:S04]  /*36e20*/  LDL.LU R196, [R1+0x1690] ;  /* 0x0016900001c47983 */ /* 0x000f280000300800 */
[----:B------:R-:W-:Y:S01]  /*36e30*/  STL [R1+0x166c], R13 ;  /* 0x00166c0d01007387 */ /* 0x000fe20000100800 */
[----:B-1----:R-:W-:-:S03]  /*36e40*/  MOV R6, R192 ;  /* 0x000000c000067202 */ /* 0x002fc60000000f00 */
[----:B--2---:R-:W2:Y:S01]  /*36e50*/  LDL.LU R194, [R1+0x1698] ;  /* 0x0016980001c27983 */ /* 0x004ea20000300800 */
[----:B------:R-:W-:-:S03]  /*36e60*/  IMAD.MOV.U32 R7, RZ, RZ, R193 ;  /* 0x000000ffff077224 */ /* 0x000fc600078e00c1 */
[----:B------:R-:W2:Y:S04]  /*36e70*/  LDL.LU R197, [R1+0x168c] ;  /* 0x00168c0001c57983 */ /* 0x000ea80000300800 */
[----:B------:R-:W2:Y:S04]  /*36e80*/  LDL.LU R195, [R1+0x1694] ;  /* 0x0016940001c37983 */ /* 0x000ea80000300800 */
[----:B------:R1:W-:Y:S02]  /*36e90*/  LDGSTS.E [R0+0x30004], desc[UR8][R6.64], P0 ;  /* 0x3000400006007fae */ /* 0x0003e40008121848 */
[----:B-1----:R-:W-:-:S02]  /*36ea0*/  IMAD.MOV.U32 R6, RZ, RZ, R8 ;  /* 0x000000ffff067224 */ /* 0x002fc400078e0008 */
[----:B---3--:R-:W3:Y:S01]  /*36eb0*/  LDL.LU R8, [R1+0x16a0] ;  /* 0x0016a00001087983 */ /* 0x008ee20000300800 */
[----:B------:R-:W-:-:S05]  /*36ec0*/  MOV R7, R13 ;  /* 0x0000000d00077202 */ /* 0x000fca0000000f00 */
[----:B------:R1:W-:Y:S01]  /*36ed0*/  LDGSTS.E [R0+0x34004], desc[UR8][R6.64], P0 ;  /* 0x3400400006007fae */ /* 0x0003e20008121848 */
[----:B------:R-:W-:-:S04]  /*36ee0*/  IADD3 R2, P1, R2, UR4, RZ ;  /* 0x0000000402027c10 */ /* 0x000fc8000ff3e0ff */
        /* <DEDUP_REMOVED lines=8> */
[----:B------:R-:W3:Y:S04]  /*36f70*/  LDL.LU R2, [R1+0x16a8] ;  /* 0x0016a80001027983 */ /* 0x000ee80000300800 */
        /* <DEDUP_REMOVED lines=12> */
[----:B------:R-:W-:Y:S02]  /*37040*/  MOV R6, R10 ;  /* 0x0000000a00067202 */ /* 0x000fe40000000f00 */
        /* <DEDUP_REMOVED lines=34> */
[----:B------:R-:W-:-:S03]  /*37270*/  IADD3 R2, P1, R2, UR4, RZ ;  /* 0x0000000402027c10 */ /* 0x000fc6000ff3e0ff */
[----:B------:R-:W-:Y:S04]  /*37280*/  STL [R1+0x169c], R193 ;  /* 0x00169cc101007387 */ /* 0x000fe80000100800 */
[----:B-1----:R-:W4:Y:S04]  /*37290*/  LDL.LU R194, [R1+0xac4] ;  /* 0x000ac40001c27983 */ /* 0x002f280000300800 */
[----:B--2---:R-:W2:Y:S01]  /*372a0*/  LDL.LU R8, [R1+0xac8] ;  /* 0x000ac80001087983 */ /* 0x004ea20000300800 */
[----:B------:R-:W-:-:S03]  /*372b0*/  IADD3.X R12, R12, UR6, RZ, P1, !PT ;  /* 0x000000060c0c7c10 */ /* 0x000fc60008ffe4ff */
[----:B------:R-:W-:Y:S01]  /*372c0*/  STL [R1+0x16a8], R2 ;  /* 0x0016a80201007387 */ /* 0x000fe20000100800 */
[----:B------:R-:W-:-:S03]  /*372d0*/  ISETP.NE.U32.AND P0, PT, RZ, UR12, PT ;  /* 0x0000000cff007c0c */ /* 0x000fc6000bf05070 */
[----:B------:R1:W-:Y:S01]  /*372e0*/  STL [R1+0x16a4], R12 ;  /* 0x0016a40c01007387 */ /* 0x0003e20000100800 */
[----:B---3--:R-:W-:Y:S02]  /*372f0*/  IMAD.MOV.U32 R7, RZ, RZ, R12 ;  /* 0x000000ffff077224 */ /* 0x008fe400078e000c */
[----:B------:R-:W-:-:S07]  /*37300*/  IMAD.MOV.U32 R6, RZ, RZ, R2 ;  /* 0x000000ffff067224 */ /* 0x000fce00078e0002 */
        /* <DEDUP_REMOVED lines=8> */
[----:B---3--:R-:W-:-:S03]  /*37390*/  MOV R6, R11 ;  /* 0x0000000b00067202 */ /* 0x008fc60000000f00 */
        /* <DEDUP_REMOVED lines=27> */
[----:B-1----:R-:W-:-:S04]  /*37550*/  LOP3.LUT R0, R4, 0x30, RZ, 0x3c, !PT ;  /* 0x0000003004007812 */ /* 0x002fc800078e3cff */
[----:B------:R-:W-:Y:S02]  /*37560*/  IADD3 R0, R0, UR17, RZ ;  /* 0x0000001100007c10 */ /* 0x000fe4000fffe0ff */
[----:B--2---:R-:W-:-:S04]  /*37570*/  IADD3 R8, P1, R8, UR4, RZ ;  /* 0x0000000408087c10 */ /* 0x004fc8000ff3e0ff */
[----:B----4-:R-:W-:Y:S01]  /*37580*/  IADD3.X R194, R194, UR6, RZ, P1, !PT ;  /* 0x00000006c2c27c10 */ /* 0x010fe20008ffe4ff */
[----:B------:R-:W-:Y:S01]  /*37590*/  IMAD.MOV.U32 R6, RZ, RZ, R8 ;  /* 0x000000ffff067224 */ /* 0x000fe200078e0008 */
[----:B------:R1:W-:Y:S03]  /*375a0*/  STL [R1+0xac8], R8 ;  /* 0x000ac80801007387 */ /* 0x0003e60000100800 */
[----:B------:R-:W-:Y:S01]  /*375b0*/  IMAD.MOV.U32 R7, RZ, RZ, R194 ;  /* 0x000000ffff077224 */ /* 0x000fe200078e00c2 */
[----:B------:R-:W-:Y:S04]  /*375c0*/  STL [R1+0xac4], R194 ;  /* 0x000ac4c201007387 */ /* 0x000fe80000100800 */
[----:B------:R2:W-:Y:S04]  /*375d0*/  LDGSTS.E [R0], desc[UR8][R6.64], P0 ;  /* 0x0000000006007fae */ /* 0x0005e80008121848 */
[----:B-1----:R-:W4:Y:S01]  /*375e0*/  LDL.LU R8, [R1+0xaf8] ;  /* 0x000af80001087983 */ /* 0x002f220000300800 */
[----:B------:R-:W-:-:S05]  /*375f0*/  IADD3 R12, P1, R12, UR4, RZ ;  /* 0x000000040c0c7c10 */ /* 0x000fca000ff3e0ff */
[----:B------:R1:W-:Y:S01]  /*37600*/  STL [R1+0xad0], R12 ;  /* 0x000ad00c01007387 */ /* 0x0003e20000100800 */
[----:B------:R-:W-:Y:S02]  /*37610*/  IADD3 R2, P2, R2, UR4, RZ ;  /* 0x0000000402027c10 */ /* 0x000fe4000ff5e0ff */
[----:B------:R-:W-:Y:S02]  /*37620*/  IADD3.X R193, R193, UR6, RZ, P1, !PT ;  /* 0x00000006c1c17c10 */ /* 0x000fe40008ffe4ff */
[----:B--2---:R-:W-:-:S03]  /*37630*/  MOV R6, R12 ;  /* 0x0000000c00067202 */ /* 0x004fc60000000f00 */
[----:B------:R2:W-:Y:S04]  /*37640*/  STL [R1+0xacc], R193 ;  /* 0x000accc101007387 */ /* 0x0005e80000100800 */
[----:B------:R-:W-:Y:S01]  /*37650*/  STL [R1+0xad8], R2 ;  /* 0x000ad80201007387 */ /* 0x000fe20000100800 */
[----:B---3--:R-:W-:-:S03]  /*37660*/  IADD3.X R11, R11, UR6, RZ, P2, !PT ;  /* 0x000000060b0b7c10 */ /* 0x008fc600097fe4ff */
[----:B-1----:R-:W3:Y:S01]  /*37670*/  LDL.LU R12, [R1+0xaf4] ;  /* 0x000af400010c7983 */ /* 0x002ee20000300800 */
        /* <DEDUP_REMOVED lines=39> */
[----:B----4-:R-:W-:-:S05]  /*378f0*/  IADD3 R8, P1, R8, UR4, RZ ;  /* 0x0000000408087c10 */ /* 0x010fca000ff3e0ff */
[----:B------:R-:W-:Y:S01]  /*37900*/  STL [R1+0xaf8], R8 ;  /* 0x000af80801007387 */ /* 0x000fe20000100800 */
[----:B-1----:R-:W-:Y:S01]  /*37910*/  IMAD.MOV.U32 R6, RZ, RZ, R8 ;  /* 0x000000ffff067224 */ /* 0x002fe200078e0008 */
[----:B---3--:R-:W-:-:S05]  /*37920*/  IADD3.X R12, R12, UR6, RZ, P1, !PT ;  /* 0x000000060c0c7c10 */ /* 0x008fca0008ffe4ff */
        /* <DEDUP_REMOVED lines=1610> */
[----:B---3--:R-:W-:-:S04]  /*3ddd0*/  IADD3 R192, P2, R192, UR4, RZ ;  /* 0x00000004c0c07c10 */ /* 0x008fc8000ff5e0ff */
[----:B------:R-:W-:Y:S01]  /*3dde0*/  IADD3.X R193, R193, UR6, RZ, P2, !PT ;  /* 0x00000006c1c17c10 */ /* 0x000fe200097fe4ff */
[----:B--2---:R-:W-:-:S04]  /*3ddf0*/  IMAD.MOV.U32 R6, RZ, RZ, R192 ;  /* 0x000000ffff067224 */ /* 0x004fc800078e00c0 */
[----:B------:R-:W-:Y:S01]  /*3de00*/  IMAD.MOV.U32 R7, RZ, RZ, R193 ;  /* 0x000000ffff077224 */ /* 0x000fe200078e00c1 */
[----:B------:R-:W-:Y:S01]  /*3de10*/  IADD3 R12, P3, R12, UR4, RZ ;  /* 0x000000040c0c7c10 */ /* 0x000fe2000ff7e0ff */
[----:B------:R1:W-:Y:S01]  /*3de20*/  STL [R1+0x1400], R192 ;  /* 0x001400c001007387 */ /* 0x0003e20000100800 */
[----:B------:R-:W-:Y:S02]  /*3de30*/  USEL UR12, URZ, 0x4, !UP1 ;  /* 0x000000043f0c7887 */ /* 0x000fe4000c800000 */
[----:B------:R-:W-:Y:S01]  /*3de40*/  IADD3.X R13, R13, UR6, RZ, P3, !PT ;  /* 0x000000060d0d7c10 */ /* 0x000fe20009ffe4ff */
[----:B------:R2:W-:Y:S04]  /*3de50*/  LDGSTS.E [R0+0x2c004], desc[UR8][R6.64], P0 ;  /* 0x2c00400006007fae */ /* 0x0005e80008121848 */
[----:B------:R3:W-:Y:S01]  /*3de60*/  STL [R1+0x13fc], R193 ;  /* 0x0013fcc101007387 */ /* 0x0007e20000100800 */
[----:B------:R-:W-:-:S03]  /*3de70*/  USEL UR12, UR12, URZ, !UP0 ;  /* 0x0000003f0c0c7287 */ /* 0x000fc6000c000000 */
[----:B------:R-:W-:Y:S04]  /*3de80*/  STL [R1+0x1408], R12 ;  /* 0x0014080c01007387 */ /* 0x000fe80000100800 */
[----:B------:R-:W3:Y:S04]  /*3de90*/  LDL.LU R196, [R1+0x1428] ;  /* 0x0014280001c47983 */ /* 0x000ee80000300800 */
[----:B------:R3:W-:Y:S04]  /*3dea0*/  STL [R1+0x1404], R13 ;  /* 0x0014040d01007387 */ /* 0x0007e80000100800 */
[----:B------:R-:W3:Y:S04]  /*3deb0*/  LDL.LU R194, [R1+0x1430] ;  /* 0x0014300001c27983 */ /* 0x000ee80000300800 */
[----:B------:R-:W3:Y:S04]  /*3dec0*/  LDL.LU R197, [R1+0x1424] ;  /* 0x0014240001c57983 */ /* 0x000ee80000300800 */
[----:B------:R-:W3:Y:S01]  /*3ded0*/  LDL.LU R195, [R1+0x142c] ;  /* 0x00142c0001c37983 */ /* 0x000ee20000300800 */
[----:B------:R-:W-:-:S03]  /*3dee0*/  ISETP.NE.U32.AND P1, PT, RZ, UR12, PT ;  /* 0x0000000cff007c0c */ /* 0x000fc6000bf25070 */
[----:B-1----:R-:W3:Y:S01]  /*3def0*/  LDL.LU R192, [R1+0x1438] ;  /* 0x0014380001c07983 */ /* 0x002ee20000300800 */
[----:B----4-:R-:W-:-:S05]  /*3df00*/  IADD3 R10, P0, R10, UR4, RZ ;  /* 0x000000040a0a7c10 */ /* 0x010fca000ff1e0ff */
[----:B------:R-:W-:Y:S01]  /*3df10*/  STL [R1+0x1410], R10 ;  /* 0x0014100a01007387 */ /* 0x000fe20000100800 */
[----:B--2---:R-:W-:Y:S02]  /*3df20*/  MOV R6, R12 ;  /* 0x0000000c00067202 */ /* 0x004fe40000000f00 */
[----:B------:R-:W-:-:S05]  /*3df30*/  IADD3.X R11, R11, UR6, RZ, P0, !PT ;  /* 0x000000060b0b7c10 */ /* 0x000fca00087fe4ff */
[----:B------:R1:W-:Y:S01]  /*3df40*/  STL [R1+0x140c], R11 ;  /* 0x00140c0b01007387 */ /* 0x0003e20000100800 */
[----:B------:R-:W-:-:S05]  /*3df50*/  IADD3 R8, P2, R8, UR4, RZ ;  /* 0x0000000408087c10 */ /* 0x000fca000ff5e0ff */
[----:B------:R-:W-:Y:S04]  /*3df60*/  STL [R1+0x1418], R8 ;  /* 0x0014180801007387 */ /* 0x000fe80000100800 */
[----:B---3--:R-:W2:Y:S01]  /*3df70*/  LDL.LU R193, [R1+0x1434] ;  /* 0x0014340001c17983 */ /* 0x008ea20000300800 */
[----:B------:R-:W-:Y:S01]  /*3df80*/  IADD3.X R9, R9, UR6, RZ, P2, !PT ;  /* 0x0000000609097c10 */ /* 0x000fe200097fe4ff */
[----:B------:R-:W-:-:S04]  /*3df90*/  IMAD.MOV.U32 R7, RZ, RZ, R13 ;  /* 0x000000ffff077224 */ /* 0x000fc800078e000d */
[----:B------:R3:W-:Y:S04]  /*3dfa0*/  STL [R1+0x1414], R9 ;  /* 0x0014140901007387 */ /* 0x0007e80000100800 */
[----:B------:R-:W4:Y:S04]  /*3dfb0*/  LDL.LU R13, [R1+0x143c] ;  /* 0x00143c00010d7983 */ /* 0x000f280000300800 */
[----:B------:R1:W-:Y:S04]  /*3dfc0*/  LDGSTS.E [R0+0x20008], desc[UR8][R6.64], P1 ;  /* 0x2000800006007fae */ /* 0x0003e80008921848 */
[----:B------:R-:W4:Y:S01]  /*3dfd0*/  LDL.LU R12, [R1+0x1440] ;  /* 0x00144000010c7983 */ /* 0x000f220000300800 */
[----:B-1----:R-:W-:Y:S01]  /*3dfe0*/  MOV R7, R11 ;  /* 0x0000000b00077202 */ /* 0x002fe20000000f00 */
[----:B------:R-:W-:-:S02]  /*3dff0*/  IMAD.MOV.U32 R6, RZ, RZ, R10 ;  /* 0x000000ffff067224 */ /* 0x000fc400078e000a */
[----:B------:R-:W4:Y:S04]  /*3e000*/  LDL.LU R11, [R1+0x17c4] ;  /* 0x0017c400010b7983 */ /* 0x000f280000300800 */
[----:B------:R-:W4:Y:S04]  /*3e010*/  LDL.LU R10, [R1+0x17c8] ;  /* 0x0017c800010a7983 */ /* 0x000f280000300800 */
[----:B------:R1:W-:Y:S02]  /*3e020*/  LDGSTS.E [R0+0x24008], desc[UR8][R6.64], P1 ;  /* 0x2400800006007fae */ /* 0x0003e40008921848 */
[----:B-1----:R-:W-:-:S02]  /*3e030*/  IMAD.MOV.U32 R6, RZ, RZ, R8 ;  /* 0x000000ffff067224 */ /* 0x002fc400078e0008 */
[----:B------:R-:W-:-:S05]  /*3e040*/  IMAD.MOV.U32 R7, RZ, RZ, R9 ;  /* 0x000000ffff077224 */ /* 0x000fca00078e0009 */
[----:B------:R1:W-:Y:S01]  /*3e050*/  LDGSTS.E [R0+0x28008], desc[UR8][R6.64], P1 ;  /* 0x2800800006007fae */ /* 0x0003e20008921848 */
[----:B------:R-:W-:-:S04]  /*3e060*/  IADD3 R2, P0, R2, UR4, RZ ;  /* 0x0000000402027c10 */ /* 0x000fc8000ff1e0ff */
[----:B------:R-:W-:Y:S01]  /*3e070*/  IADD3.X R3, R3, UR6, RZ, P0, !PT ;  /* 0x0000000603037c10 */ /* 0x000fe200087fe4ff */
[----:B------:R-:W-:Y:S04]  /*3e080*/  STL [R1+0x1420], R2 ;  /* 0x0014200201007387 */ /* 0x000fe80000100800 */
[----:B------:R3:W-:Y:S01]  /*3e090*/  STL [R1+0x141c], R3 ;  /* 0x00141c0301007387 */ /* 0x0007e20000100800 */
[----:B-1----:R-:W-:-:S03]  /*3e0a0*/  IMAD.MOV.U32 R7, RZ, RZ, R3 ;  /* 0x000000ffff077224 */ /* 0x002fc600078e0003 */
[----:B---3--:R-:W3:Y:S01]  /*3e0b0*/  LDL.LU R9, [R1+0x17cc] ;  /* 0x0017cc0001097983 */ /* 0x008ee20000300800 */
[----:B------:R-:W-:-:S03]  /*3e0c0*/  MOV R6, R2 ;  /* 0x0000000200067202 */ /* 0x000fc60000000f00 */
[----:B------:R-:W3:Y:S04]  /*3e0d0*/  LDL.LU R3, [R1+0x17d0] ;  /* 0x0017d00001037983 */ /* 0x000ee80000300800 */
[----:B------:R-:W3:Y:S04]  /*3e0e0*/  LDL.LU R8, [R1+0x17d4] ;  /* 0x0017d40001087983 */ /* 0x000ee80000300800 */
[----:B------:R-:W3:Y:S01]  /*3e0f0*/  LDL.LU R2, [R1+0x17d8] ;  /* 0x0017d80001027983 */ /* 0x000ee20000300800 */
[----:B------:R-:W-:-:S03]  /*3e100*/  UISETP.GT.AND UP1, UPT, UR16, 0x57, UPT ;  /* 0x000000571000788c */ /* 0x000fc6000bf24270 */
[----:B------:R1:W-:Y:S01]  /*3e110*/  LDGSTS.E [R0+0x2c008], desc[UR8][R6.64], P1 ;  /* 0x2c00800006007fae */ /* 0x0003e20008921848 */
[----:B------:R-:W-:-:S04]  /*3e120*/  USEL UR12, URZ, 0x4, !UP1 ;  /* 0x000000043f0c7887 */ /* 0x000fc8000c800000 */
[----:B------:R-:W-:Y:S01]  /*3e130*/  USEL UR12, UR12, URZ, !UP0 ;  /* 0x0000003f0c0c7287 */ /* 0x000fe2000c000000 */
[----:B------:R-:W-:Y:S02]  /*3e140*/  IADD3 R196, P1, R196, UR4, RZ ;  /* 0x00000004c4c47c10 */ /* 0x000fe4000ff3e0ff */
[----:B------:R-:W-:-:S03]  /*3e150*/  IADD3 R194, P2, R194, UR4, RZ ;  /* 0x00000004c2c27c10 */ /* 0x000fc6000ff5e0ff */
[----:B------:R-:W-:Y:S02]  /*3e160*/  ISETP.NE.U32.AND P0, PT, RZ, UR12, PT ;  /* 0x0000000cff007c0c */ /* 0x000fe4000bf05070 */
[----:B------:R-:W-:Y:S01]  /*3e170*/  IADD3.X R197, R197, UR6, RZ, P1, !PT ;  /* 0x00000006c5c57c10 */ /* 0x000fe20008ffe4ff */
[----:B-1----:R-:W-:Y:S01]  /*3e180*/  IMAD.MOV.U32 R6, RZ, RZ, R196 ;  /* 0x000000ffff067224 */ /* 0x002fe200078e00c4 */
[----:B------:R-:W-:Y:S02]  /*3e190*/  IADD3.X R195, R195, UR6, RZ, P2, !PT ;  /* 0x00000006c3c37c10 */ /* 0x000fe400097fe4ff */
[----:B------:R-:W-:Y:S01]  /*3e1a0*/  IADD3 R192, P1, R192, UR4, RZ ;  /* 0x00000004c0c07c10 */ /* 0x000fe2000ff3e0ff */
        /* <DEDUP_REMOVED lines=8> */
[----:B-1----:R-:W-:-:S02]  /*3e230*/  IMAD.MOV.U32 R7, RZ, RZ, R195 ;  /* 0x000000ffff077224 */ /* 0x002fc400078e00c3 */
[----:B------:R-:W-:Y:S01]  /*3e240*/  IMAD.MOV.U32 R6, RZ, RZ, R194 ;  /* 0x000000ffff067224 */ /* 0x000fe200078e00c2 */
[----:B------:R-:W-:-:S04]  /*3e250*/  USEL UR12, URZ, 0x4, !UP1 ;  /* 0x000000043f0c7887 */ /* 0x000fc8000c800000 */
[----:B------:R1:W-:Y:S01]  /*3e260*/  LDGSTS.E [R0+0x2400c], desc[UR8][R6.64], P0 ;  /* 0x2400c00006007fae */ /* 0x0003e20008121848 */
[----:B--2---:R-:W-:-:S05]  /*3e270*/  IADD3.X R193, R193, UR6, RZ, P1, !PT ;  /* 0x00000006c1c17c10 */ /* 0x004fca0008ffe4ff */
[----:B------:R2:W-:Y:S04]  /*3e280*/  STL [R1+0x1434], R193 ;  /* 0x001434c101007387 */ /* 0x0005e80000100800 */
[----:B------:R-:W3:Y:S04]  /*3e290*/  LDL.LU R195, [R1+0x17dc] ;  /* 0x0017dc0001c37983 */ /* 0x000ee80000300800 */
[----:B------:R-:W3:Y:S01]  /*3e2a0*/  LDL.LU R194, [R1+0x17e0] ;  /* 0x0017e00001c27983 */ /* 0x000ee20000300800 */
[----:B----4-:R-:W-:Y:S01]  /*3e2b0*/  IADD3 R12, P2, R12, UR4, RZ ;  /* 0x000000040c0c7c10 */ /* 0x010fe2000ff5e0ff */
[----:B-1----:R-:W-:Y:S01]  /*3e2c0*/  IMAD.MOV.U32 R7, RZ, RZ, R193 ;  /* 0x000000ffff077224 */ /* 0x002fe200078e00c1 */
[----:B------:R-:W-:-:S02]  /*3e2d0*/  MOV R6, R192 ;  /* 0x000000c000067202 */ /* 0x000fc40000000f00 */
[----:B------:R-:W-:Y:S01]  /*3e2e0*/  IADD3.X R13, R13, UR6, RZ, P2, !PT ;  /* 0x000000060d0d7c10 */ /* 0x000fe200097fe4ff */
[----:B------:R-:W-:Y:S01]  /*3e2f0*/  USEL UR12, UR12, URZ, !UP0 ;  /* 0x0000003f0c0c7287 */ /* 0x000fe2000c000000 */
[----:B------:R-:W4:Y:S01]  /*3e300*/  LDL.LU R192, [R1+0x17e8] ;  /* 0x0017e80001c07983 */ /* 0x000f220000300800 */
[----:B------:R-:W-:-:S03]  /*3e310*/  IADD3 R10, P3, R10, UR4, RZ ;  /* 0x000000040a0a7c10 */ /* 0x000fc6000ff7e0ff */
[----:B------:R-:W-:Y:S01]  /*3e320*/  STL [R1+0x1440], R12 ;  /* 0x0014400c01007387 */ /* 0x000fe20000100800 */
[----:B------:R-:W-:-:S03]  /*3e330*/  IADD3.X R11, R11, UR6, RZ, P3, !PT ;  /* 0x000000060b0b7c10 */ /* 0x000fc60009ffe4ff */
[----:B------:R1:W-:Y:S01]  /*3e340*/  STL [R1+0x143c], R13 ;  /* 0x00143c0d01007387 */ /* 0x0003e20000100800 */
[----:B------:R-:W-:-:S03]  /*3e350*/  ISETP.NE.U32.AND P1, PT, RZ, UR12, PT ;  /* 0x0000000cff007c0c */ /* 0x000fc6000bf25070 */
[----:B------:R1:W-:Y:S04]  /*3e360*/  LDGSTS.E [R0+0x2800c], desc[UR8][R6.64], P0 ;  /* 0x2800c00006007fae */ /* 0x0003e80008121848 */
[----:B------:R-:W-:Y:S04]  /*3e370*/  STL [R1+0x17c8], R10 ;  /* 0x0017c80a01007387 */ /* 0x000fe80000100800 */
[----:B--2---:R-:W2:Y:S01]  /*3e380*/  LDL.LU R193, [R1+0x17e4] ;  /* 0x0017e40001c17983 */ /* 0x004ea20000300800 */
[----:B-1----:R-:W-:Y:S01]  /*3e390*/  IMAD.MOV.U32 R6, RZ, RZ, R12 ;  /* 0x000000ffff067224 */ /* 0x002fe200078e000c */
[----:B------:R-:W-:-:S02]  /*3e3a0*/  MOV R7, R13 ;  /* 0x0000000d00077202 */ /* 0x000fc40000000f00 */
[----:B------:R-:W-:Y:S04]  /*3e3b0*/  STL [R1+0x17c4], R11 ;  /* 0x0017c40b01007387 */ /* 0x000fe80000100800 */
[----:B------:R-:W2:Y:S04]  /*3e3c0*/  LDL.LU R13, [R1+0x17ec] ;  /* 0x0017ec00010d7983 */ /* 0x000ea80000300800 */
[----:B------:R-:W2:Y:S04]  /*3e3d0*/  LDL.LU R12, [R1+0x17f0] ;  /* 0x0017f000010c7983 */ /* 0x000ea80000300800 */
[----:B------:R1:W-:Y:S02]  /*3e3e0*/  LDGSTS.E [R0+0x2c00c], desc[UR8][R6.64], P0 ;  /* 0x2c00c00006007fae */ /* 0x0003e40008121848 */
[----:B-1----:R-:W-:-:S02]  /*3e3f0*/  IMAD.MOV.U32 R6, RZ, RZ, R10 ;  /* 0x000000ffff067224 */ /* 0x002fc400078e000a */
[----:B------:R-:W-:-:S05]  /*3e400*/  IMAD.MOV.U32 R7, RZ, RZ, R11 ;  /* 0x000000ffff077224 */ /* 0x000fca00078e000b */
[----:B------:R1:W-:Y:S01]  /*3e410*/  LDGSTS.E [R0+0x30000], desc[UR8][R6.64], P1 ;  /* 0x3000000006007fae */ /* 0x0003e20008921848 */
[----:B---3--:R-:W-:-:S04]  /*3e420*/  IADD3 R3, P0, R3, UR4, RZ ;  /* 0x0000000403037c10 */ /* 0x008fc8000ff1e0ff */
[----:B------:R-:W-:Y:S01]  /*3e430*/  IADD3.X R9, R9, UR6, RZ, P0, !PT ;  /* 0x0000000609097c10 */ /* 0x000fe200087fe4ff */
[----:B------:R3:W-:Y:S01]  /*3e440*/  STL [R1+0x17d0], R3 ;  /* 0x0017d00301007387 */ /* 0x0007e20000100800 */
[----:B------:R-:W-:-:S03]  /*3e450*/  IADD3 R2, P2, R2, UR4, RZ ;  /* 0x0000000402027c10 */ /* 0x000fc6000ff5e0ff */
[----:B------:R3:W-:Y:S01]  /*3e460*/  STL [R1+0x17cc], R9 ;  /* 0x0017cc0901007387 */ /* 0x0007e20000100800 */
[----:B-1----:R-:W-:Y:S02]  /*3e470*/  MOV R6, R3 ;  /* 0x0000000300067202 */ /* 0x002fe40000000f00 */
[----:B------:R-:W-:Y:S01]  /*3e480*/  IADD3.X R8, R8, UR6, RZ, P2, !PT ;  /* 0x0000000608087c10 */ /* 0x000fe200097fe4ff */
[----:B------:R-:W-:Y:S04]  /*3e490*/  STL [R1+0x17d8], R2 ;  /* 0x0017d80201007387 */ /* 0x000fe80000100800 */
[----:B---3--:R-:W3:Y:S01]  /*3e4a0*/  LDL.LU R3, [R1+0x17f8] ;  /* 0x0017f80001037983 */ /* 0x008ee20000300800 */
[----:B------:R-:W-:-:S03]  /*3e4b0*/  IMAD.MOV.U32 R7, RZ, RZ, R9 ;  /* 0x000000ffff077224 */ /* 0x000fc600078e0009 */
[----:B------:R1:W-:Y:S04]  /*3e4c0*/  STL [R1+0x17d4], R8 ;  /* 0x0017d40801007387 */ /* 0x0003e80000100800 */
[----:B------:R-:W3:Y:S04]  /*3e4d0*/  LDL.LU R11, [R1+0x17f4] ;  /* 0x0017f400010b7983 */ /* 0x000ee80000300800 */
[----:B------:R-:W3:Y:S04]  /*3e4e0*/  LDL.LU R10, [R1+0x17fc] ;  /* 0x0017fc00010a7983 */ /* 0x000ee80000300800 */
[----:B------:R1:W-:Y:S04]  /*3e4f0*/  LDGSTS.E [R0+0x34000], desc[UR8][R6.64], P1 ;  /* 0x3400000006007fae */ /* 0x0003e80008921848 */
[----:B------:R-:W3:Y:S01]  /*3e500*/  LDL.LU R9, [R1+0x1800] ;  /* 0x0018000001097983 */ /* 0x000ee20000300800 */
[----:B-1----:R-:W-:Y:S01]  /*3e510*/  MOV R7, R8 ;  /* 0x0000000800077202 */ /* 0x002fe20000000f00 */
[----:B------:R-:W-:-:S02]  /*3e520*/  IMAD.MOV.U32 R6, RZ, RZ, R2 ;  /* 0x000000ffff067224 */ /* 0x000fc400078e0002 */
[----:B------:R-:W3:Y:S04]  /*3e530*/  LDL.LU R8, [R1+0x1804] ;  /* 0x0018040001087983 */ /* 0x000ee80000300800 */
[----:B------:R-:W3:Y:S04]  /*3e540*/  LDL.LU R2, [R1+0x1808] ;  /* 0x0018080001027983 */ /* 0x000ee80000300800 */
[----:B------:R1:W-:Y:S01]  /*3e550*/  LDGSTS.E [R0+0x38000], desc[UR8][R6.64], P1 ;  /* 0x3800000006007fae */ /* 0x0003e20008921848 */
[----:B------:R-:W-:-:S04]  /*3e560*/  UISETP.GT.AND UP1, UPT, UR16, 0x75, UPT ;  /* 0x000000751000788c */ /* 0x000fc8000bf24270 */
        /* <DEDUP_REMOVED lines=8> */
[----:B------:R4:W-:Y:S04]  /*3e5f0*/  STL [R1+0x17e0], R194 ;  /* 0x0017e0c201007387 */ /* 0x0009e80000100800 */
[----:B------:R1:W-:Y:S04]  /*3e600*/  STL [R1+0x17dc], R195 ;  /* 0x0017dcc301007387 */ /* 0x0003e80000100800 */
[----:B------:R1:W-:Y:S01]  /*3e610*/  STL [R1+0x17e8], R192 ;  /* 0x0017e8c001007387 */ /* 0x0003e20000100800 */
[----:B------:R-:W-:Y:S02]  /*3e620*/  ISETP.NE.U32.AND P0, PT, RZ, UR12, PT ;  /* 0x0000000cff007c0c */ /* 0x000fe4000bf05070 */
[----:B--2---:R-:W-:-:S05]  /*3e630*/  IADD3.X R193, R193, UR6, RZ, P1, !PT ;  /* 0x00000006c1c17c10 */ /* 0x004fca0008ffe4ff */
[----:B------:R2:W-:Y:S01]  /*3e640*/  STL [R1+0x17e4], R193 ;  /* 0x0017e4c101007387 */ /* 0x0005e20000100800 */
[----:B------:R-:W-:-:S04]  /*3e650*/  IADD3 R12, P2, R12, UR4, RZ ;  /* 0x000000040c0c7c10 */ /* 0x000fc8000ff5e0ff */
[----:B------:R-:W-:Y:S01]  /*3e660*/  IADD3.X R13, R13, UR6, RZ, P2, !PT ;  /* 0x000000060d0d7c10 */ /* 0x000fe200097fe4ff */
[----:B------:R-:W-:Y:S04]  /*3e670*/  STL [R1+0x17f0], R12 ;  /* 0x0017f00c01007387 */ /* 0x000fe80000100800 */
[----:B------:R-:W2:Y:S04]  /*3e680*/  LDL.LU R196, [R1+0x1810] ;  /* 0x0018100001c47983 */ /* 0x000ea80000300800 */
[----:B------:R-:W-:Y:S04]  /*3e690*/  STL [R1+0x17ec], R13 ;  /* 0x0017ec0d01007387 */ /* 0x000fe80000100800 */
[----:B----4-:R-:W4:Y:S04]  /*3e6a0*/  LDL.LU R194, [R1+0x1818] ;  /* 0x0018180001c27983 */ /* 0x010f280000300800 */
[----:B------:R-:W4:Y:S01]  /*3e6b0*/  LDL.LU R197, [R1+0x180c] ;  /* 0x00180c0001c57983 */ /* 0x000f220000300800 */
[----:B-1----:R-:W-:Y:S01]  /*3e6c0*/  MOV R6, R192 ;  /* 0x000000c000067202 */ /* 0x002fe20000000f00 */
[----:B------:R-:W-:-:S02]  /*3e6d0*/  IMAD.MOV.U32 R7, RZ, RZ, R193 ;  /* 0x000000ffff077224 */ /* 0x000fc400078e00c1 */
[----:B------:R-:W4:Y:S04]  /*3e6e0*/  LDL.LU R195, [R1+0x1814] ;  /* 0x0018140001c37983 */ /* 0x000f280000300800 */
[----:B------:R-:W4:Y:S04]  /*3e6f0*/  LDL.LU R192, [R1+0x1820] ;  /* 0x0018200001c07983 */ /* 0x000f280000300800 */
[----:B------:R1:W-:Y:S02]  /*3e700*/  LDGSTS.E [R0+0x30004], desc[UR8][R6.64], P0 ;  /* 0x3000400006007fae */ /* 0x0003e40008121848 */
[----:B-1----:R-:W-:Y:S01]  /*3e710*/  IMAD.MOV.U32 R6, RZ, RZ, R12 ;  /* 0x000000ffff067224 */ /* 0x002fe200078e000c */
[----:B------:R-:W-:-:S05]  /*3e720*/  MOV R7, R13 ;  /* 0x0000000d00077202 */ /* 0x000fca0000000f00 */
[----:B------:R1:W-:Y:S01]  /*3e730*/  LDGSTS.E [R0+0x34004], desc[UR8][R6.64], P0 ;  /* 0x3400400006007fae */ /* 0x0003e20008121848 */
[----:B---3--:R-:W-:-:S04]  /*3e740*/  IADD3 R3, P1, R3, UR4, RZ ;  /* 0x0000000403037c10 */ /* 0x008fc8000ff3e0ff */
[----:B------:R-:W-:Y:S01]  /*3e750*/  IADD3.X R11, R11, UR6, RZ, P1, !PT ;  /* 0x000000060b0b7c10 */ /* 0x000fe20008ffe4ff */
[----:B------:R3:W-:Y:S04]  /*3e760*/  STL [R1+0x17f8], R3 ;  /* 0x0017f80301007387 */ /* 0x0007e80000100800 */
[----:B------:R-:W-:Y:S04]  /*3e770*/  STL [R1+0x17f4], R11 ;  /* 0x0017f40b01007387 */ /* 0x000fe80000100800 */
[----:B--2---:R-:W2:Y:S01]  /*3e780*/  LDL.LU R193, [R1+0x181c] ;  /* 0x00181c0001c17983 */ /* 0x004ea20000300800 */
[----:B------:R-:W-:Y:S01]  /*3e790*/  IADD3 R9, P2, R9, UR4, RZ ;  /* 0x0000000409097c10 */ /* 0x000fe2000ff5e0ff */
[----:B-1----:R-:W-:-:S02]  /*3e7a0*/  IMAD.MOV.U32 R6, RZ, RZ, R3 ;  /* 0x000000ffff067224 */ /* 0x002fc400078e0003 */
[----:B------:R-:W-:Y:S01]  /*3e7b0*/  IMAD.MOV.U32 R7, RZ, RZ, R11 ;  /* 0x000000ffff077224 */ /* 0x000fe200078e000b */
[----:B------:R-:W-:Y:S01]  /*3e7c0*/  IADD3.X R10, R10, UR6, RZ, P2, !PT ;  /* 0x000000060a0a7c10 */ /* 0x000fe200097fe4ff */
[----:B---3--:R-:W3:Y:S04]  /*3e7d0*/  LDL.LU R3, [R1+0x1828] ;  /* 0x0018280001037983 */ /* 0x008ee80000300800 */
[----:B------:R1:W-:Y:S04]  /*3e7e0*/  STL [R1+0x1800], R9 ;  /* 0x0018000901007387 */ /* 0x0003e80000100800 */
[----:B------:R1:W-:Y:S01]  /*3e7f0*/  LDGSTS.E [R0+0x38004], desc[UR8][R6.64], P0 ;  /* 0x3800400006007fae */ /* 0x0003e20008121848 */
[----:B------:R-:W-:-:S04]  /*3e800*/  IADD3 R2, P3, R2, UR4, RZ ;  /* 0x0000000402027c10 */ /* 0x000fc8000ff7e0ff */
[----:B------:R-:W-:Y:S01]  /*3e810*/  IADD3.X R8, R8, UR6, RZ, P3, !PT ;  /* 0x0000000608087c10 */ /* 0x000fe20009ffe4ff */
[----:B------:R1:W-:Y:S04]  /*3e820*/  STL [R1+0x17fc], R10 ;  /* 0x0017fc0a01007387 */ /* 0x0003e80000100800 */
[----:B------:R-:W-:Y:S01]  /*3e830*/  STL [R1+0x1808], R2 ;  /* 0x0018080201007387 */ /* 0x000fe20000100800 */
[----:B-1----:R-:W-:-:S03]  /*3e840*/  MOV R6, R9 ;  /* 0x0000000900067202 */ /* 0x002fc60000000f00 */
[----:B------:R-:W3:Y:S04]  /*3e850*/  LDL.LU R9, [R1+0x1824] ;  /* 0x0018240001097983 */ /* 0x000ee80000300800 */
[----:B------:R1:W-:Y:S04]  /*3e860*/  STL [R1+0x1804], R8 ;  /* 0x0018040801007387 */ /* 0x0003e80000100800 */
[----:B------:R-:W3:Y:S04]  /*3e870*/  LDL.LU R13, [R1+0x182c] ;  /* 0x00182c00010d7983 */ /* 0x000ee80000300800 */
[----:B------:R-:W3:Y:S01]  /*3e880*/  LDL.LU R12, [R1+0x1830] ;  /* 0x00183000010c7983 */ /* 0x000ee20000300800 */
[----:B------:R-:W-:Y:S01]  /*3e890*/  UISETP.GT.AND UP1, UPT, UR16, 0x76, UPT ;  /* 0x000000761000788c */ /* 0x000fe2000bf24270 */
[----:B------:R-:W-:-:S02]  /*3e8a0*/  IMAD.MOV.U32 R7, RZ, RZ, R10 ;  /* 0x000000ffff077224 */ /* 0x000fc400078e000a */
        /* <DEDUP_REMOVED lines=19> */
[----:B------:R-:W-:Y:S01]  /*3e9e0*/  IMAD.MOV.U32 R7, RZ, RZ, R197 ;  /* 0x000000ffff077224 */ /* 0x000fe200078e00c5 */
[----:B------:R-:W-:-:S04]  /*3e9f0*/  IADD3 R192, P0, R192, UR4, RZ ;  /* 0x00000004c0c07c10 */ /* 0x000fc8000ff1e0ff */
[----:B------:R1:W-:Y:S02]  /*3ea00*/  LDGSTS.E [R0+0x34008], desc[UR8][R6.64], P1 ;  /* 0x3400800006007fae */ /* 0x0003e40008921848 */
[----:B-1----:R-:W-:Y:S01]  /*3ea10*/  MOV R6, R194 ;  /* 0x000000c200067202 */ /* 0x002fe20000000f00 */
[----:B------:R-:W-:-:S05]  /*3ea20*/  IMAD.MOV.U32 R7, RZ, RZ, R195 ;  /* 0x000000ffff077224 */ /* 0x000fca00078e00c3 */
[----:B------:R1:W-:Y:S04]  /*3ea30*/  LDGSTS.E [R0+0x38008], desc[UR8][R6.64], P1 ;  /* 0x3800800006007fae */ /* 0x0003e80008921848 */
[----:B------:R4:W-:Y:S01]  /*3ea40*/  STL [R1+0x1810], R196 ;  /* 0x001810c401007387 */ /* 0x0009e20000100800 */
[----:B-1----:R-:W-:-:S03]  /*3ea50*/  IMAD.MOV.U32 R6, RZ, RZ, R192 ;  /* 0x000000ffff067224 */ /* 0x002fc600078e00c0 */
[----:B------:R-:W-:Y:S04]  /*3ea60*/  STL [R1+0x180c], R197 ;  /* 0x00180cc501007387 */ /* 0x000fe80000100800 */
[----:B------:R1:W-:Y:S04]  /*3ea70*/  STL [R1+0x1818], R194 ;  /* 0x001818c201007387 */ /* 0x0003e80000100800 */
[----:B------:R-:W-:Y:S04]  /*3ea80*/  STL [R1+0x1814], R195 ;  /* 0x001814c301007387 */ /* 0x000fe80000100800 */
[----:B------:R-:W-:Y:S01]  /*3ea90*/  STL [R1+0x1820], R192 ;  /* 0x001820c001007387 */ /* 0x000fe20000100800 */
[----:B--2---:R-:W-:-:S04]  /*3eaa0*/  IADD3.X R193, R193, UR6, RZ, P0, !PT ;  /* 0x00000006c1c17c10 */ /* 0x004fc800087fe4ff */
[----:B------:R-:W-:Y:S02]  /*3eab0*/  MOV R7, R193 ;  /* 0x000000c100077202 */ /* 0x000fe40000000f00 */
[----:B------:R-:W-:-:S03]  /*3eac0*/  ISETP.NE.U32.AND P0, PT, RZ, UR12, PT ;  /* 0x0000000cff007c0c */ /* 0x000fc6000bf05070 */
[----:B------:R2:W-:Y:S01]  /*3ead0*/  LDGSTS.E [R0+0x3c008], desc[UR8][R6.64], P1 ;  /* 0x3c00800006007fae */ /* 0x0005e20008921848 */
[----:B---3--:R-:W-:-:S03]  /*3eae0*/  IADD3 R3, P1, R3, UR4, RZ ;  /* 0x0000000403037c10 */ /* 0x008fc6000ff3e0ff */
[----:B------:R-:W-:Y:S04]  /*3eaf0*/  STL [R1+0x181c], R193 ;  /* 0x00181cc101007387 */ /* 0x000fe80000100800 */
[----:B----4-:R-:W3:Y:S04]  /*3eb00*/  LDL.LU R196, [R1+0xc44] ;  /* 0x000c440001c47983 */ /* 0x010ee80000300800 */
[----:B-1----:R-:W4:Y:S01]  /*3eb10*/  LDL.LU R194, [R1+0xc48] ;  /* 0x000c480001c27983 */ /* 0x002f220000300800 */
[----:B--2---:R-:W-:-:S03]  /*3eb20*/  IMAD.MOV.U32 R6, RZ, RZ, R3 ;  /* 0x000000ffff067224 */ /* 0x004fc600078e0003 */
[----:B------:R-:W-:Y:S01]  /*3eb30*/  STL [R1+0x1828], R3 ;  /* 0x0018280301007387 */ /* 0x000fe20000100800 */
[----:B------:R-:W-:-:S05]  /*3eb40*/  IADD3.X R9, R9, UR6, RZ, P1, !PT ;  /* 0x0000000609097c10 */ /* 0x000fca0008ffe4ff */
[----:B------:R-:W-:Y:S01]  /*3eb50*/  IMAD.MOV.U32 R7, RZ, RZ, R9 ;  /* 0x000000ffff077224 */ /* 0x000fe200078e0009 */
[----:B------:R1:W-:Y:S04]  /*3eb60*/  STL [R1+0x1824], R9 ;  /* 0x0018240901007387 */ /* 0x0003e80000100800 */
[----:B------:R2:W-:Y:S01]  /*3eb70*/  LDGSTS.E [R0+0x3000c], desc[UR8][R6.64], P0 ;  /* 0x3000c00006007fae */ /* 0x0005e20008121848 */
[----:B------:R-:W-:-:S04]  /*3eb80*/  IADD3 R12, P2, R12, UR4, RZ ;  /* 0x000000040c0c7c10 */ /* 0x000fc8000ff5e0ff */
[----:B------:R-:W-:Y:S01]  /*3eb90*/  IADD3.X R13, R13, UR6, RZ, P2, !PT ;  /* 0x000000060d0d7c10 */ /* 0x000fe200097fe4ff */
[----:B------:R-:W-:Y:S04]  /*3eba0*/  STL [R1+0x1830], R12 ;  /* 0x0018300c01007387 */ /* 0x000fe80000100800 */
[----:B-1----:R-:W3:Y:S01]  /*3ebb0*/  LDL.LU R9, [R1+0xc50] ;  /* 0x000c500001097983 */ /* 0x002ee20000300800 */
[----:B--2---:R-:W-:-:S03]  /*3ebc0*/  IMAD.MOV.U32 R7, RZ, RZ, R13 ;  /* 0x000000ffff077224 */ /* 0x004fc600078e000d */
[----:B------:R1:W-:Y:S04]  /*3ebd0*/  STL [R1+0x182c], R13 ;  /* 0x00182c0d01007387 */ /* 0x0003e80000100800 */
[----:B------:R-:W2:Y:S04]  /*3ebe0*/  LDL.LU R3, [R1+0xc58] ;  /* 0x000c580001037983 */ /* 0x000ea80000300800 */
[----:B-1----:R-:W2:Y:S01]  /*3ebf0*/  LDL.LU R13, [R1+0xc4c] ;  /* 0x000c4c00010d7983 */ /* 0x002ea20000300800 */
[----:B------:R-:W-:-:S03]  /*3ec00*/  MOV R6, R12 ;  /* 0x0000000c00067202 */ /* 0x000fc60000000f00 */
[----:B------:R-:W2:Y:S01]  /*3ec10*/  LDL.LU R12, [R1+0xc54] ;  /* 0x000c5400010c7983 */ /* 0x000ea20000300800 */
[----:B------:R-:W-:Y:S02]  /*3ec20*/  IADD3 R10, P1, R10, UR4, RZ ;  /* 0x000000040a0a7c10 */ /* 0x000fe4000ff3e0ff */
[----:B------:R-:W-:Y:S01]  /*3ec30*/  IADD3 R2, P2, R2, UR4, RZ ;  /* 0x0000000402027c10 */ /* 0x000fe2000ff5e0ff */
[----:B------:R1:W-:Y:S01]  /*3ec40*/  LDGSTS.E [R0+0x3400c], desc[UR8][R6.64], P0 ;  /* 0x3400c00006007fae */ /* 0x0003e20008121848 */
[----:B------:R-:W-:Y:S02]  /*3ec50*/  IADD3.X R11, R11, UR6, RZ, P1, !PT ;  /* 0x000000060b0b7c10 */ /* 0x000fe40008ffe4ff */
[----:B------:R-:W-:Y:S01]  /*3ec60*/  IADD3.X R8, R8, UR6, RZ, P2, !PT ;  /* 0x0000000608087c10 */ /* 0x000fe200097fe4ff */
[----:B------:R1:W-:Y:S04]  /*3ec70*/  STL [R1+0x1838], R10 ;  /* 0x0018380a01007387 */ /* 0x0003e80000100800 */
[----:B------:R1:W-:Y:S04]  /*3ec80*/  STL [R1+0x1834], R11 ;  /* 0x0018340b01007387 */ /* 0x0003e80000100800 */
[----:B------:R-:W-:Y:S01]  /*3ec90*/  STL [R1+0x1840], R2 ;  /* 0x0018400201007387 */ /* 0x000fe20000100800 */
[----:B-1----:R-:W-:Y:S01]  /*3eca0*/  IMAD.MOV.U32 R6, RZ, RZ, R10 ;  /* 0x000000ffff067224 */ /* 0x002fe200078e000a */
[----:B------:R-:W-:-:S02]  /*3ecb0*/  MOV R7, R11 ;  /* 0x0000000b00077202 */ /* 0x000fc40000000f00 */
[----:B------:R1:W-:Y:S04]  /*3ecc0*/  STL [R1+0x183c], R8 ;  /* 0x00183c0801007387 */ /* 0x0003e80000100800 */
[----:B------:R-:W2:Y:S04]  /*3ecd0*/  LDL.LU R193, [R1+0xc5c] ;  /* 0x000c5c0001c17983 */ /* 0x000ea80000300800 */
[----:B------:R-:W2:Y:S04]  /*3ece0*/  LDL.LU R10, [R1+0xc60] ;  /* 0x000c6000010a7983 */ /* 0x000ea80000300800 */
[----:B------:R1:W-:Y:S04]  /*3ecf0*/  LDGSTS.E [R0+0x3800c], desc[UR8][R6.64], P0 ;  /* 0x3800c00006007fae */ /* 0x0003e80008121848 */
[----:B------:R-:W2:Y:S01]  /*3ed00*/  LDL.LU R11, [R1+0xc64] ;  /* 0x000c6400010b7983 */ /* 0x000ea20000300800 */
[----:B-1----:R-:W-:-:S03]  /*3ed10*/  IMAD.MOV.U32 R7, RZ, RZ, R8 ;  /* 0x000000ffff077224 */ /* 0x002fc600078e0008 */
[----:B------:R-:W2:Y:S04]  /*3ed20*/  LDL.LU R8, [R1+0xc68] ;  /* 0x000c680001087983 */ /* 0x000ea80000300800 */
[----:B------:R-:W2:Y:S04]  /*3ed30*/  LDL.LU R195, [R1+0xc6c] ;  /* 0x000c6c0001c37983 */ /* 0x000ea80000300800 */
[----:B------:R-:W2:Y:S01]  /*3ed40*/  LDL.LU R192, [R1+0xc70] ;  /* 0x000c700001c07983 */ /* 0x000ea20000300800 */
[----:B------:R-:W-:-:S04]  /*3ed50*/  UISETP.GT.AND UP1, UPT, UR16, 0x18, UPT ;  /* 0x000000181000788c */ /* 0x000fc8000bf24270 */
[----:B------:R-:W-:Y:S01]  /*3ed60*/  USEL UR12, URZ, 0x4, !UP1 ;  /* 0x000000043f0c7887 */ /* 0x000fe2000c800000 */
[----:B------:R-:W-:-:S03]  /*3ed70*/  IMAD.MOV.U32 R6, RZ, RZ, R2 ;  /* 0x000000ffff067224 */ /* 0x000fc600078e0002 */
[----:B------:R-:W-:Y:S02]  /*3ed80*/  USEL UR12, UR12, URZ, !UP0 ;  /* 0x0000003f0c0c7287 */ /* 0x000fe4000c000000 */
[----:B------:R1:W-:Y:S04]  /*3ed90*/  LDGSTS.E [R0+0x3c00c], desc[UR8][R6.64], P0 ;  /* 0x3c00c00006007fae */ /* 0x0003e80008121848 */
[----:B------:R-:W-:Y:S02]  /*3eda0*/  ISETP.NE.U32.AND P0, PT, RZ, UR12, PT ;  /* 0x0000000cff007c0c */ /* 0x000fe4000bf05070 */
[----:B------:R-:W-:-:S04]  /*3edb0*/  LOP3.LUT R2, R4, 0x60, RZ, 0x3c, !PT ;  /* 0x0000006004027812 */ /* 0x000fc800078e3cff */
[----:B------:R-:W-:Y:S02]  /*3edc0*/  IADD3 R2, R2, UR17, RZ ;  /* 0x0000001102027c10 */ /* 0x000fe4000fffe0ff */
[----:B----4-:R-:W-:-:S04]  /*3edd0*/  IADD3 R194, P1, R194, UR4, RZ ;  /* 0x00000004c2c27c10 */ /* 0x010fc8000ff3e0ff */
[----:B---3--:R-:W-:Y:S01]  /*3ede0*/  IADD3.X R196, R196, UR6, RZ, P1, !PT ;  /* 0x00000006c4c47c10 */ /* 0x008fe20008ffe4ff */
[----:B-1----:R-:W-:Y:S01]  /*3edf0*/  IMAD.MOV.U32 R6, RZ, RZ, R194 ;  /* 0x000000ffff067224 */ /* 0x002fe200078e00c2 */
[----:B------:R-:W-:Y:S03]  /*3ee00*/  STL [R1+0xc48], R194 ;  /* 0x000c48c201007387 */ /* 0x000fe60000100800 */
[----:B------:R-:W-:Y:S01]  /*3ee10*/  IMAD.MOV.U32 R7, RZ, RZ, R196 ;  /* 0x000000ffff077224 */ /* 0x000fe200078e00c4 */
[----:B------:R-:W-:Y:S04]  /*3ee20*/  STL [R1+0xc44], R196 ;  /* 0x000c44c401007387 */ /* 0x000fe80000100800 */
[----:B------:R-:W3:Y:S04]  /*3ee30*/  LDL.LU R0, [R1+0xc78] ;  /* 0x000c780001007983 */ /* 0x000ee80000300800 */
[----:B------:R1:W-:Y:S01]  /*3ee40*/  LDGSTS.E [R2], desc[UR8][R6.64], P0 ;  /* 0x0000000006027fae */ /* 0x0003e20008121848 */
[----:B------:R-:W-:-:S05]  /*3ee50*/  IADD3 R9, P1, R9, UR4, RZ ;  /* 0x0000000409097c10 */ /* 0x000fca000ff3e0ff */
[----:B------:R4:W-:Y:S01]  /*3ee60*/  STL [R1+0xc50], R9 ;  /* 0x000c500901007387 */ /* 0x0009e20000100800 */
[----:B--2---:R-:W-:Y:S02]  /*3ee70*/  IADD3 R3, P2, R3, UR4, RZ ;  /* 0x0000000403037c10 */ /* 0x004fe4000ff5e0ff */
[----:B------:R-:W-:Y:S02]  /*3ee80*/  IADD3.X R13, R13, UR6, RZ, P1, !PT ;  /* 0x000000060d0d7c10 */ /* 0x000fe40008ffe4ff */
[----:B-1----:R-:W-:-:S03]  /*3ee90*/  MOV R6, R9 ;  /* 0x0000000900067202 */ /* 0x002fc60000000f00 */
[----:B------:R1:W-:Y:S04]  /*3eea0*/  STL [R1+0xc4c], R13 ;  /* 0x000c4c0d01007387 */ /* 0x0003e80000100800 */
[----:B------:R-:W-:Y:S01]  /*3eeb0*/  STL [R1+0xc58], R3 ;  /* 0x000c580301007387 */ /* 0x000fe20000100800 */
[----:B------:R-:W-:-:S03]  /*3eec0*/  IADD3.X R12, R12, UR6, RZ, P2, !PT ;  /* 0x000000060c0c7c10 */ /* 0x000fc600097fe4ff */
[----:B----4-:R-:W2:Y:S01]  /*3eed0*/  LDL.LU R9, [R1+0xc74] ;  /* 0x000c740001097983 */ /* 0x010ea20000300800 */
[----:B------:R-:W-:-:S03]  /*3eee0*/  IMAD.MOV.U32 R7, RZ, RZ, R13 ;  /* 0x000000ffff077224 */ /* 0x000fc600078e000d */
[----:B------:R4:W-:Y:S04]  /*3eef0*/  STL [R1+0xc54], R12 ;  /* 0x000c540c01007387 */ /* 0x0009e80000100800 */
[----:B------:R4:W-:Y:S04]  /*3ef00*/  LDGSTS.E [R2+0x4000], desc[UR8][R6.64], P0 ;  /* 0x0400000006027fae */ /* 0x0009e80008121848 */
[----:B-1----:R-:W2:Y:S01]  /*3ef10*/  LDL.LU R13, [R1+0xc7c] ;  /* 0x000c7c00010d7983 */ /* 0x002ea20000300800 */
[----:B----4-:R-:W-:-:S03]  /*3ef20*/  MOV R7, R12 ;  /* 0x0000000c00077202 */ /* 0x010fc60000000f00 */
[----:B------:R-:W4:Y:S01]  /*3ef30*/  LDL.LU R12, [R1+0xc80] ;  /* 0x000c8000010c7983 */ /* 0x000f220000300800 */
[----:B------:R-:W-:-:S03]  /*3ef40*/  IMAD.MOV.U32 R6, RZ, RZ, R3 ;  /* 0x000000ffff067224 */ /* 0x000fc600078e0003 */
[----:B------:R-:W4:Y:S04]  /*3ef50*/  LDL.LU R194, [R1+0xc84] ;  /* 0x000c840001c27983 */ /* 0x000f280000300800 */
[----:B------:R-:W4:Y:S01]  /*3ef60*/  LDL.LU R3, [R1+0xc88] ;  /* 0x000c880001037983 */ /* 0x000f220000300800 */
[----:B------:R-:W-:-:S03]  /*3ef70*/  IADD3 R10, P1, R10, UR4, RZ ;  /* 0x000000040a0a7c10 */ /* 0x000fc6000ff3e0ff */
[----:B------:R1:W-:Y:S01]  /*3ef80*/  LDGSTS.E [R2+0x8000], desc[UR8][R6.64], P0 ;  /* 0x0800000006027fae */ /* 0x0003e20008121848 */
[----:B------:R-:W-:Y:S02]  /*3ef90*/  IADD3.X R193, R193, UR6, RZ, P1, !PT ;  /* 0x00000006c1c17c10 */ /* 0x000fe40008ffe4ff */
[----:B------:R-:W-:Y:S01]  /*3efa0*/  IADD3 R8, P1, R8, UR4, RZ ;  /* 0x0000000408087c10 */ /* 0x000fe2000ff3e0ff */
[----:B------:R1:W-:Y:S03]  /*3efb0*/  STL [R1+0xc60], R10 ;  /* 0x000c600a01007387 */ /* 0x0003e60000100800 */
[----:B------:R-:W-:Y:S01]  /*3efc0*/  IADD3.X R11, R11, UR6, RZ, P1, !PT ;  /* 0x000000060b0b7c10 */ /* 0x000fe20008ffe4ff */
[----:B------:R1:W-:Y:S01]  /*3efd0*/  STL [R1+0xc5c], R193 ;  /* 0x000c5cc101007387 */ /* 0x0003e20000100800 */
[----:B------:R-:W-:Y:S01]  /*3efe0*/  IADD3 R192, P2, R192, UR4, RZ ;  /* 0x00000004c0c07c10 */ /* 0x000fe2000ff5e0ff */
[----:B-1----:R-:W-:-:S02]  /*3eff0*/  IMAD.MOV.U32 R6, RZ, RZ, R10 ;  /* 0x000000ffff067224 */ /* 0x002fc400078e000a */
[----:B------:R-:W-:Y:S01]  /*3f000*/  IMAD.MOV.U32 R7, RZ, RZ, R193 ;  /* 0x000000ffff077224 */ /* 0x000fe200078e00c1 */
[----:B------:R-:W4:Y:S01]  /*3f010*/  LDL.LU R10, [R1+0xc90] ;  /* 0x000c9000010a7983 */ /* 0x000f220000300800 */
[----:B------:R-:W-:Y:S01]  /*3f020*/  IADD3.X R195, R195, UR6, RZ, P2, !PT ;  /* 0x00000006c3c37c10 */ /* 0x000fe200097fe4ff */
[----:B------:R-:W-:Y:S02]  /*3f030*/  UISETP.GT.AND UP1, UPT, UR16, 0x19, UPT ;  /* 0x000000191000788c */ /* 0x000fe4000bf24270 */
[----:B------:R-:W-:Y:S04]  /*3f040*/  STL [R1+0xc68], R8 ;  /* 0x000c680801007387 */ /* 0x000fe80000100800 */
[----:B------:R1:W-:Y:S01]  /*3f050*/  STL [R1+0xc64], R11 ;  /* 0x000c640b01007387 */ /* 0x0003e20000100800 */
[----:B------:R-:W-:-:S03]  /*3f060*/  USEL UR12, URZ, 0x4, !UP1 ;  /* 0x000000043f0c7887 */ /* 0x000fc6000c800000 */
[----:B------:R2:W-:Y:S04]  /*3f070*/  STL [R1+0xc70], R192 ;  /* 0x000c70c001007387 */ /* 0x0005e80000100800 */
[----:B------:R1:W-:Y:S04]  /*3f080*/  LDGSTS.E [R2+0xc000], desc[UR8][R6.64], P0 ;  /* 0x0c00000006027fae */ /* 0x0003e80008121848 */
[----:B------:R-:W4:Y:S04]  /*3f090*/  LDL.LU R193, [R1+0xc8c] ;  /* 0x000c8c0001c17983 */ /* 0x000f280000300800 */
[----:B------:R-:W-:Y:S01]  /*3f0a0*/  STL [R1+0xc6c], R195 ;  /* 0x000c6cc301007387 */ /* 0x000fe20000100800 */
[----:B-1----:R-:W-:Y:S01]  /*3f0b0*/  IMAD.MOV.U32 R7, RZ, RZ, R11 ;  /* 0x000000ffff077224 */ /* 0x002fe200078e000b */
[----:B------:R-:W-:-:S02]  /*3f0c0*/  MOV R6, R8 ;  /* 0x0000000800067202 */ /* 0x000fc40000000f00 */
[----:B------:R-:W4:Y:S01]  /*3f0d0*/  LDL.LU R11, [R1+0xc94] ;  /* 0x000c9400010b7983 */ /* 0x000f220000300800 */
[----:B------:R-:W-:-:S03]  /*3f0e0*/  USEL UR12, UR12, URZ, !UP0 ;  /* 0x0000003f0c0c7287 */ /* 0x000fc6000c000000 */
[----:B------:R-:W4:Y:S03]  /*3f0f0*/  LDL.LU R8, [R1+0xc98] ;  /* 0x000c980001087983 */ /* 0x000f260000300800 */
[----:B------:R-:W-:-:S13]  /*3f100*/  ISETP.NE.U32.AND P0, PT, RZ, UR12, PT ;  /* 0x0000000cff007c0c */ /* 0x000fda000bf05070 */
[----:B------:R1:W-:Y:S02]  /*3f110*/  LDGSTS.E [R2+0x4], desc[UR8][R6.64], P0 ;  /* 0x0000400006027fae */ /* 0x0003e40008121848 */
[----:B-1----:R-:W-:Y:S01]  /*3f120*/  IMAD.MOV.U32 R6, RZ, RZ, R192 ;  /* 0x000000ffff067224 */ /* 0x002fe200078e00c0 */
[----:B------:R-:W-:-:S05]  /*3f130*/  MOV R7, R195 ;  /* 0x000000c300077202 */ /* 0x000fca0000000f00 */
[----:B------:R1:W-:Y:S01]  /*3f140*/  LDGSTS.E [R2+0x4004], desc[UR8][R6.64], P0 ;  /* 0x0400400006027fae */ /* 0x0003e20008121848 */
[----:B---3--:R-:W-:-:S05]  /*3f150*/  IADD3 R0, P1, R0, UR4, RZ ;  /* 0x0000000400007c10 */ /* 0x008fca000ff3e0ff */
[----:B------:R-:W-:Y:S01]  /*3f160*/  STL [R1+0xc78], R0 ;  /* 0x000c780001007387 */ /* 0x000fe20000100800 */
[----:B-1----:R-:W-:Y:S01]  /*3f170*/  IMAD.MOV.U32 R6, RZ, RZ, R0 ;  /* 0x000000ffff067224 */ /* 0x002fe200078e0000 */
[----:B--2---:R-:W-:-:S05]  /*3f180*/  IADD3.X R9, R9, UR6, RZ, P1, !PT ;  /* 0x0000000609097c10 */ /* 0x004fca0008ffe4ff */
[----:B------:R1:W-:Y:S01]  /*3f190*/  STL [R1+0xc74], R9 ;  /* 0x000c740901007387 */ /* 0x0003e20000100800 */
[----:B------:R-:W-:-:S03]  /*3f1a0*/  IMAD.MOV.U32 R7, RZ, RZ, R9 ;  /* 0x000000ffff077224 */ /* 0x000fc600078e0009 */
[----:B------:R-:W2:Y:S04]  /*3f1b0*/  LDL.LU R192, [R1+0xc9c] ;  /* 0x000c9c0001c07983 */ /* 0x000ea80000300800 */
[----:B------:R3:W-:Y:S04]  /*3f1c0*/  LDGSTS.E [R2+0x8004], desc[UR8][R6.64], P0 ;  /* 0x0800400006027fae */ /* 0x0007e80008121848 */
[----:B-1----:R-:W2:Y:S04]  /*3f1d0*/  LDL.LU R9, [R1+0xca0] ;  /* 0x000ca00001097983 */ /* 0x002ea80000300800 */
[----:B------:R-:W2:Y:S01]  /*3f1e0*/  LDL.LU R0, [R1+0xca8] ;  /* 0x000ca80001007983 */ /* 0x000ea20000300800 */
[----:B----4-:R-:W-:-:S04]  /*3f1f0*/  IADD3 R12, P2, R12, UR4, RZ ;  /* 0x000000040c0c7c10 */ /* 0x010fc8000ff5e0ff */
[----:B------:R-:W-:Y:S02]  /*3f200*/  IADD3.X R13, R13, UR6, RZ, P2, !PT ;  /* 0x000000060d0d7c10 */ /* 0x000fe400097fe4ff */
[----:B------:R-:W-:Y:S01]  /*3f210*/  IADD3 R3, P3, R3, UR4, RZ ;  /* 0x0000000403037c10 */ /* 0x000fe2000ff7e0ff */
[----:B------:R-:W-:Y:S03]  /*3f220*/  STL [R1+0xc80], R12 ;  /* 0x000c800c01007387 */ /* 0x000fe60000100800 */
[----:B------:R-:W-:Y:S01]  /*3f230*/  IADD3.X R194, R194, UR6, RZ, P3, !PT ;  /* 0x00000006c2c27c10 */ /* 0x000fe20009ffe4ff */
[----:B------:R1:W-:Y:S01]  /*3f240*/  STL [R1+0xc7c], R13 ;  /* 0x000c7c0d01007387 */ /* 0x0003e20000100800 */
[----:B---3--:R-:W-:-:S03]  /*3f250*/  IMAD.MOV.U32 R7, RZ, RZ, R13 ;  /* 0x000000ffff077224 */ /* 0x008fc600078e000d */
[----:B------:R3:W-:Y:S01]  /*3f260*/  STL [R1+0xc88], R3 ;  /* 0x000c880301007387 */ /* 0x0007e20000100800 */
[----:B------:R-:W-:-:S03]  /*3f270*/  MOV R6, R12 ;  /* 0x0000000c00067202 */ /* 0x000fc60000000f00 */
[----:B-1----:R-:W4:Y:S04]  /*3f280*/  LDL.LU R13, [R1+0xca4] ;  /* 0x000ca400010d7983 */ /* 0x002f280000300800 */
[----:B------:R-:W-:Y:S04]  /*3f290*/  STL [R1+0xc84], R194 ;  /* 0x000c84c201007387 */ /* 0x000fe80000100800 */
[----:B------:R-:W4:Y:S04]  /*3f2a0*/  LDL.LU R195, [R1+0xcac] ;  /* 0x000cac0001c37983 */ /* 0x000f280000300800 */
[----:B------:R-:W4:Y:S01]  /*3f2b0*/  LDL.LU R12, [R1+0xcb0] ;  /* 0x000cb000010c7983 */ /* 0x000f220000300800 */
        /* <DEDUP_REMOVED lines=8> */
[----:B---3--:R-:W3:Y:S01]  /*3f340*/  LDL.LU R3, [R1+0xcb8] ;  /* 0x000cb80001037983 */ /* 0x008ee20000300800 */
[----:B------:R-:W-:-:S03]  /*3f350*/  IADD3.X R193, R193, UR6, RZ, P0, !PT ;  /* 0x00000006c1c17c10 */ /* 0x000fc600087fe4ff */
[----:B------:R1:W-:Y:S01]  /*3f360*/  STL [R1+0xc90], R10 ;  /* 0x000c900a01007387 */ /* 0x0003e20000100800 */
[----:B------:R-:W-:-:S03]  /*3f370*/  IADD3 R8, P2, R8, UR4, RZ ;  /* 0x0000000408087c10 */ /* 0x000fc6000ff5e0ff */
[----:B------:R-:W-:Y:S04]  /*3f380*/  STL [R1+0xc8c], R193 ;  /* 0x000c8cc101007387 */ /* 0x000fe80000100800 */
[----:B------:R1:W-:Y:S04]  /*3f390*/  LDGSTS.E [R2+0x8], desc[UR8][R6.64], P1 ;  /* 0x0000800006027fae */ /* 0x0003e80008921848 */
[----:B------:R-:W-:Y:S01]  /*3f3a0*/  STL [R1+0xc98], R8 ;  /* 0x000c980801007387 */ /* 0x000fe20000100800 */
[----:B------:R-:W-:Y:S01]  /*3f3b0*/  IADD3.X R11, R11, UR6, RZ, P2, !PT ;  /* 0x000000060b0b7c10 */ /* 0x000fe200097fe4ff */
[----:B-1----:R-:W-:-:S02]  /*3f3c0*/  IMAD.MOV.U32 R6, RZ, RZ, R10 ;  /* 0x000000ffff067224 */ /* 0x002fc400078e000a */
[----:B------:R-:W3:Y:S01]  /*3f3d0*/  LDL.LU R10, [R1+0xcb4] ;  /* 0x000cb400010a7983 */ /* 0x000ee20000300800 */
[----:B------:R-:W-:-:S03]  /*3f3e0*/  IMAD.MOV.U32 R7, RZ, RZ, R193 ;  /* 0x000000ffff077224 */ /* 0x000fc600078e00c1 */
        /* <DEDUP_REMOVED lines=11> */
[----:B-1----:R-:W-:-:S03]  /*3f4a0*/  IMAD.MOV.U32 R6, RZ, RZ, R9 ;  /* 0x000000ffff067224 */ /* 0x002fc600078e0009 */
[----:B------:R-:W-:-:S05]  /*3f4b0*/  MOV R7, R192 ;  /* 0x000000c000077202 */ /* 0x000fca0000000f00 */
[----:B------:R1:W-:Y:S01]  /*3f4c0*/  LDGSTS.E [R2+0xc008], desc[UR8][R6.64], P1 ;  /* 0x0c00800006027fae */ /* 0x0003e20008921848 */
[----:B------:R-:W-:-:S03]  /*3f4d0*/  IADD3 R0, P1, R0, UR4, RZ ;  /* 0x0000000400007c10 */ /* 0x000fc6000ff3e0ff */
[----:B------:R2:W-:Y:S04]  /*3f4e0*/  STL [R1+0xca0], R9 ;  /* 0x000ca00901007387 */ /* 0x0005e80000100800 */
[----:B------:R1:W-:Y:S04]  /*3f4f0*/  STL [R1+0xc9c], R192 ;  /* 0x000c9cc001007387 */ /* 0x0003e80000100800 */
[----:B--2---:R-:W2:Y:S01]  /*3f500*/  LDL.LU R9, [R1+0x1050] ;  /* 0x0010500001097983 */ /* 0x004ea20000300800 */
[----:B----4-:R-:W-:-:S03]  /*3f510*/  IADD3.X R13, R13, UR6, RZ, P1, !PT ;  /* 0x000000060d0d7c10 */ /* 0x010fc60008ffe4ff */
[----:B------:R-:W-:Y:S01]  /*3f520*/  STL [R1+0xca8], R0 ;  /* 0x000ca80001007387 */ /* 0x000fe20000100800 */
[----:B------:R-:W-:-:S03]  /*3f530*/  IADD3 R12, P2, R12, UR4, RZ ;  /* 0x000000040c0c7c10 */ /* 0x000fc6000ff5e0ff */
[----:B------:R4:W-:Y:S01]  /*3f540*/  STL [R1+0xca4], R13 ;  /* 0x000ca40d01007387 */ /* 0x0009e20000100800 */
[----:B------:R-:W-:-:S03]  /*3f550*/  IADD3.X R195, R195, UR6, RZ, P2, !PT ;  /* 0x00000006c3c37c10 */ /* 0x000fc600097fe4ff */
[----:B------:R3:W-:Y:S01]  /*3f560*/  STL [R1+0xcb0], R12 ;  /* 0x000cb00c01007387 */ /* 0x0007e20000100800 */
[----:B-1----:R-:W-:-:S03]  /*3f570*/  IMAD.MOV.U32 R7, RZ, RZ, R13 ;  /* 0x000000ffff077224 */ /* 0x002fc600078e000d */
[----:B------:R-:W2:Y:S01]  /*3f580*/  LDL.LU R192, [R1+0x104c] ;  /* 0x00104c0001c07983 */ /* 0x000ea20000300800 */
[----:B------:R-:W-:-:S03]  /*3f590*/  IMAD.MOV.U32 R6, RZ, RZ, R0 ;  /* 0x000000ffff067224 */ /* 0x000fc600078e0000 */
[----:B------:R-:W-:Y:S04]  /*3f5a0*/  STL [R1+0xcac], R195 ;  /* 0x000cacc301007387 */ /* 0x000fe80000100800 */
[----:B----4-:R-:W4:Y:S04]  /*3f5b0*/  LDL.LU R13, [R1+0x1054] ;  /* 0x00105400010d7983 */ /* 0x010f280000300800 */
[----:B------:R-:W4:Y:S01]  /*3f5c0*/  LDL.LU R0, [R1+0x1058] ;  /* 0x0010580001007983 */ /* 0x000f220000300800 */
[----:B------:R-:W-:-:S04]  /*3f5d0*/  UISETP.GT.AND UP1, UPT, UR16, 0x1b, UPT ;  /* 0x0000001b1000788c */ /* 0x000fc8000bf24270 */
[----:B------:R-:W-:-:S04]  /*3f5e0*/  USEL UR12, URZ, 0x4, !UP1 ;  /* 0x000000043f0c7887 */ /* 0x000fc8000c800000 */
[----:B------:R-:W-:-:S06]  /*3f5f0*/  USEL UR12, UR12, URZ, !UP0 ;  /* 0x0000003f0c0c7287 */ /* 0x000fcc000c000000 */
[----:B------:R-:W-:Y:S02]  /*3f600*/  ISETP.NE.U32.AND P0, PT, RZ, UR12, PT ;  /* 0x0000000cff007c0c */ /* 0x000fe4000bf05070 */
[----:B---3--:R-:W-:-:S04]  /*3f610*/  IADD3 R3, P1, R3, UR4, RZ ;  /* 0x0000000403037c10 */ /* 0x008fc8000ff3e0ff */
[----:B------:R-:W-:-:S07]  /*3f620*/  IADD3.X R10, R10, UR6, RZ, P1, !PT ;  /* 0x000000060a0a7c10 */ /* 0x000fce0008ffe4ff */
[----:B------:R1:W-:Y:S04]  /*3f630*/  LDGSTS.E [R2+0xc], desc[UR8][R6.64], P0 ;  /* 0x0000c00006027fae */ /* 0x0003e80008121848 */
[----:B------:R3:W-:Y:S01]  /*3f640*/  STL [R1+0xcb8], R3 ;  /* 0x000cb80301007387 */ /* 0x0007e20000100800 */
[----:B-1----:R-:W-:Y:S01]  /*3f650*/  MOV R6, R12 ;  /* 0x0000000c00067202 */ /* 0x002fe20000000f00 */
[----:B------:R-:W-:Y:S02]  /*3f660*/  IMAD.MOV.U32 R7, RZ, RZ, R195 ;  /* 0x000000ffff077224 */ /* 0x000fe400078e00c3 */
[----:B------:R1:W-:Y:S04]  /*3f670*/  STL [R1+0xcb4], R10 ;  /* 0x000cb40a01007387 */ /* 0x0003e80000100800 */
[----:B------:R1:W-:Y:S04]  /*3f680*/  LDGSTS.E [R2+0x400c], desc[UR8][R6.64], P0 ;  /* 0x0400c00006027fae */ /* 0x0003e80008121848 */
[----:B------:R-:W4:Y:S01]  /*3f690*/  LDL.LU R12, [R1+0x105c] ;  /* 0x00105c00010c7983 */ /* 0x000f220000300800 */
[----:B------:R-:W-:Y:S01]  /*3f6a0*/  IADD3 R11, P2, R11, UR4, RZ ;  /* 0x000000040b0b7c10 */ /* 0x000fe2000ff5e0ff */
[----:B-1----:R-:W-:-:S02]  /*3f6b0*/  IMAD.MOV.U32 R6, RZ, RZ, R3 ;  /* 0x000000ffff067224 */ /* 0x002fc400078e0003 */
[----:B---3--:R-:W3:Y:S01]  /*3f6c0*/  LDL.LU R3, [R1+0x1060] ;  /* 0x0010600001037983 */ /* 0x008ee20000300800 */
[----:B------:R-:W-:Y:S02]  /*3f6d0*/  IADD3 R8, P3, R8, UR4, RZ ;  /* 0x0000000408087c10 */ /* 0x000fe4000ff7e0ff */
[----:B------:R-:W-:Y:S02]  /*3f6e0*/  MOV R7, R10 ;  /* 0x0000000a00077202 */ /* 0x000fe40000000f00 */
[----:B------:R-:W-:Y:S01]  /*3f6f0*/  IADD3.X R194, R194, UR6, RZ, P2, !PT ;  /* 0x00000006c2c27c10 */ /* 0x000fe200097fe4ff */
[----:B------:R-:W3:Y:S01]  /*3f700*/  LDL.LU R10, [R1+0x1068] ;  /* 0x00106800010a7983 */ /* 0x000ee20000300800 */
[----:B------:R-:W-:-:S03]  /*3f710*/  IADD3.X R193, R193, UR6, RZ, P3, !PT ;  /* 0x00000006c1c17c10 */ /* 0x000fc60009ffe4ff */
[----:B------:R1:W-:Y:S04]  /*3f720*/  STL [R1+0xcc0], R11 ;  /* 0x000cc00b01007387 */ /* 0x0003e80000100800 */
[----:B------:R1:W-:Y:S04]  /*3f730*/  LDGSTS.E [R2+0x800c], desc[UR8][R6.64], P0 ;  /* 0x0800c00006027fae */ /* 0x0003e80008121848 */
[----:B------:R1:W-:Y:S04]  /*3f740*/  STL [R1+0xcbc], R194 ;  /* 0x000cbcc201007387 */ /* 0x0003e80000100800 */
[----:B------:R1:W-:Y:S02]  /*3f750*/  STL [R1+0x1048], R8 ;  /* 0x0010480801007387 */ /* 0x0003e40000100800 */
[----:B-1----:R-:W-:-:S02]  /*3f760*/  IMAD.MOV.U32 R6, RZ, RZ, R11 ;  /* 0x000000ffff067224 */ /* 0x002fc400078e000b */
[----:B------:R-:W3:Y:S01]  /*3f770*/  LDL.LU R11, [R1+0x1064] ;  /* 0x00106400010b7983 */ /* 0x000ee20000300800 */
[----:B------:R-:W-:-:S03]  /*3f780*/  IMAD.MOV.U32 R7, RZ, RZ, R194 ;  /* 0x000000ffff077224 */ /* 0x000fc600078e00c2 */
[----:B------:R-:W-:Y:S04]  /*3f790*/  STL [R1+0x1044], R193 ;  /* 0x001044c101007387 */ /* 0x000fe80000100800 */
[----:B------:R-:W3:Y:S01]  /*3f7a0*/  LDL.LU R195, [R1+0x106c] ;  /* 0x00106c0001c37983 */ /* 0x000ee20000300800 */
[----:B------:R-:W-:-:S03]  /*3f7b0*/  UISETP.GT.AND UP1, UPT, UR16, 0x38, UPT ;  /* 0x000000381000788c */ /* 0x000fc6000bf24270 */
[----:B------:R-:W3:Y:S01]  /*3f7c0*/  LDL.LU R194, [R1+0x1070] ;  /* 0x0010700001c27983 */ /* 0x000ee20000300800 */
[----:B------:R-:W-:-:S03]  /*3f7d0*/  USEL UR12, URZ, 0x4, !UP1 ;  /* 0x000000043f0c7887 */ /* 0x000fc6000c800000 */
[----:B------:R1:W-:Y:S01]  /*3f7e0*/  LDGSTS.E [R2+0xc00c], desc[UR8][R6.64], P0 ;  /* 0x0c00c00006027fae */ /* 0x0003e20008121848 */
[----:B------:R-:W-:-:S06]  /*3f7f0*/  USEL UR12, UR12, URZ, !UP0 ;  /* 0x0000003f0c0c7287 */ /* 0x000fcc000c000000 */
        /* <DEDUP_REMOVED lines=13> */
[----:B------:R-:W-:Y:S02]  /*3f8d0*/  MOV R7, R192 ;  /* 0x000000c000077202 */ /* 0x000fe40000000f00 */
[----:B------:R-:W-:-:S03]  /*3f8e0*/  IADD3.X R13, R13, UR6, RZ, P2, !PT ;  /* 0x000000060d0d7c10 */ /* 0x000fc600097fe4ff */
[----:B------:R4:W-:Y:S04]  /*3f8f0*/  LDGSTS.E [R2+0x14000], desc[UR8][R6.64], P1 ;  /* 0x1400000006027fae */ /* 0x0009e80008921848 */
[----:B------:R1:W-:Y:S04]  /*3f900*/  STL [R1+0x1054], R13 ;  /* 0x0010540d01007387 */ /* 0x0003e80000100800 */
[----:B------:R-:W2:Y:S01]  /*3f910*/  LDL.LU R193, [R1+0x107c] ;  /* 0x00107c0001c17983 */ /* 0x000ea20000300800 */
[----:B----4-:R-:W-:-:S03]  /*3f920*/  IMAD.MOV.U32 R6, RZ, RZ, R0 ;  /* 0x000000ffff067224 */ /* 0x010fc600078e0000 */
[----:B-1----:R-:W4:Y:S01]  /*3f930*/  LDL.LU R192, [R1+0x1080] ;  /* 0x0010800001c07983 */ /* 0x002f220000300800 */
[----:B------:R-:W-:-:S03]  /*3f940*/  IMAD.MOV.U32 R7, RZ, RZ, R13 ;  /* 0x000000ffff077224 */ /* 0x000fc600078e000d */
[----:B------:R-:W4:Y:S04]  /*3f950*/  LDL.LU R13, [R1+0x1084] ;  /* 0x00108400010d7983 */ /* 0x000f280000300800 */
[----:B------:R1:W-:Y:S04]  /*3f960*/  LDGSTS.E [R2+0x18000], desc[UR8][R6.64], P1 ;  /* 0x1800000006027fae */ /* 0x0003e80008921848 */
[----:B------:R-:W4:Y:S01]  /*3f970*/  LDL.LU R0, [R1+0x1088] ;  /* 0x0010880001007983 */ /* 0x000f220000300800 */
[----:B---3--:R-:W-:-:S04]  /*3f980*/  IADD3 R3, P0, R3, UR4, RZ ;  /* 0x0000000403037c10 */ /* 0x008fc8000ff1e0ff */
[----:B------:R-:W-:Y:S02]  /*3f990*/  IADD3.X R12, R12, UR6, RZ, P0, !PT ;  /* 0x000000060c0c7c10 */ /* 0x000fe400087fe4ff */
[----:B-1----:R-:W-:-:S03]  /*3f9a0*/  MOV R6, R3 ;  /* 0x0000000300067202 */ /* 0x002fc60000000f00 */
[----:B------:R-:W-:-:S05]  /*3f9b0*/  IMAD.MOV.U32 R7, RZ, RZ, R12 ;  /* 0x000000ffff077224 */ /* 0x000fca00078e000c */
[----:B------:R1:W-:Y:S01]  /*3f9c0*/  LDGSTS.E [R2+0x1c000], desc[UR8][R6.64], P1 ;  /* 0x1c00000006027fae */ /* 0x0003e20008921848 */
[----:B------:R-:W-:Y:S01]  /*3f9d0*/  IADD3 R10, P1, R10, UR4, RZ ;  /* 0x000000040a0a7c10 */ /* 0x000fe2000ff3e0ff */
[----:B------:R-:W-:Y:S02]  /*3f9e0*/  UISETP.GT.AND UP1, UPT, UR16, 0x39, UPT ;  /* 0x000000391000788c */ /* 0x000fe4000bf24270 */
[----:B------:R3:W-:Y:S04]  /*3f9f0*/  STL [R1+0x1060], R3 ;  /* 0x0010600301007387 */ /* 0x0007e80000100800 */
[----:B------:R1:W-:Y:S01]  /*3fa00*/  STL [R1+0x105c], R12 ;  /* 0x00105c0c01007387 */ /* 0x0003e20000100800 */
[----:B------:R-:W-:-:S03]  /*3fa10*/  IADD3.X R11, R11, UR6, RZ, P1, !PT ;  /* 0x000000060b0b7c10 */ /* 0x000fc60008ffe4ff */
[----:B---3--:R-:W3:Y:S01]  /*3fa20*/  LDL.LU R3, [R1+0x1090] ;  /* 0x0010900001037983 */ /* 0x008ee20000300800 */
[----:B------:R-:W-:-:S03]  /*3fa30*/  USEL UR12, URZ, 0x4, !UP1 ;  /* 0x000000043f0c7887 */ /* 0x000fc6000c800000 */
[----:B------:R-:W-:Y:S01]  /*3fa40*/  STL [R1+0x1068], R10 ;  /* 0x0010680a01007387 */ /* 0x000fe20000100800 */
[----:B------:R-:W-:-:S03]  /*3fa50*/  IADD3 R194, P2, R194, UR4, RZ ;  /* 0x00000004c2c27c10 */ /* 0x000fc6000ff5e0ff */
[----:B------:R1:W-:Y:S01]  /*3fa60*/  STL [R1+0x1064], R11 ;  /* 0x0010640b01007387 */ /* 0x0003e20000100800 */
[----:B------:R-:W-:-:S03]  /*3fa70*/  IADD3.X R195, R195, UR6, RZ, P2, !PT ;  /* 0x00000006c3c37c10 */ /* 0x000fc600097fe4ff */
[----:B------:R-:W-:Y:S01]  /*3fa80*/  STL [R1+0x1070], R194 ;  /* 0x001070c201007387 */ /* 0x000fe20000100800 */
[----:B-1----:R-:W-:Y:S01]  /*3fa90*/  MOV R7, R11 ;  /* 0x0000000b00077202 */ /* 0x002fe20000000f00 */
[----:B------:R-:W-:Y:S02]  /*3faa0*/  IMAD.MOV.U32 R6, RZ, RZ, R10 ;  /* 0x000000ffff067224 */ /* 0x000fe400078e000a */
[----:B------:R-:W3:Y:S01]  /*3fab0*/  LDL.LU R12, [R1+0x108c] ;  /* 0x00108c00010c7983 */ /* 0x000ee20000300800 */
[----:B------:R-:W-:-:S03]  /*3fac0*/  USEL UR12, UR12, URZ, !UP0 ;  /* 0x0000003f0c0c7287 */ /* 0x000fc6000c000000 */
[----:B------:R-:W-:Y:S04]  /*3fad0*/  STL [R1+0x106c], R195 ;  /* 0x00106cc301007387 */ /* 0x000fe80000100800 */
[----:B------:R-:W3:Y:S04]  /*3fae0*/  LDL.LU R11, [R1+0x1094] ;  /* 0x00109400010b7983 */ /* 0x000ee80000300800 */
[----:B------:R-:W3:Y:S01]  /*3faf0*/  LDL.LU R10, [R1+0x1098] ;  /* 0x00109800010a7983 */ /* 0x000ee20000300800 */
[----:B------:R-:W-:Y:S02]  /*3fb00*/  ISETP.NE.U32.AND P0, PT, RZ, UR12, PT ;  /* 0x0000000cff007c0c */ /* 0x000fe4000bf05070 */
[----:B------:R-:W-:-:S05]  /*3fb10*/  IADD3 R8, P1, R8, UR4, RZ ;  /* 0x0000000408087c10 */ /* 0x000fca000ff3e0ff */
[----:B------:R-:W-:Y:S06]  /*3fb20*/  STL [R1+0x1078], R8 ;  /* 0x0010780801007387 */ /* 0x000fec0000100800 */
[----:B------:R1:W-:Y:S02]  /*3fb30*/  LDGSTS.E [R2+0x10004], desc[UR8][R6.64], P0 ;  /* 0x1000400006027fae */ /* 0x0003e40008121848 */
        /* <DEDUP_REMOVED lines=15> */
[----:B------:R-:W-:Y:S01]  /*3fc30*/  STL [R1+0x1080], R192 ;  /* 0x001080c001007387 */ /* 0x000fe20000100800 */
[----:B------:R-:W-:-:S03]  /*3fc40*/  IADD3 R0, P3, R0, UR4, RZ ;  /* 0x0000000400007c10 */ /* 0x000fc6000ff7e0ff */
[----:B------:R-:W-:Y:S01]  /*3fc50*/  STL [R1+0x107c], R193 ;  /* 0x00107cc101007387 */ /* 0x000fe20000100800 */
[----:B------:R-:W-:Y:S01]  /*3fc60*/  IADD3.X R13, R13, UR6, RZ, P3, !PT ;  /* 0x000000060d0d7c10 */ /* 0x000fe20009ffe4ff */
[----:B-1----:R-:W-:Y:S01]  /*3fc70*/  IMAD.MOV.U32 R6, RZ, RZ, R192 ;  /* 0x000000ffff067224 */ /* 0x002fe200078e00c0 */
[----:B------:R-:W-:Y:S01]  /*3fc80*/  MOV R7, R193 ;  /* 0x000000c100077202 */ /* 0x000fe20000000f00 */
[----:B------:R1:W-:Y:S01]  /*3fc90*/  STL [R1+0x1088], R0 ;  /* 0x0010880001007387 */ /* 0x0003e20000100800 */
[----:B------:R-:W-:-:S03]  /*3fca0*/  ISETP.NE.U32.AND P1, PT, RZ, UR12, PT ;  /* 0x0000000cff007c0c */ /* 0x000fc6000bf25070 */
[----:B------:R-:W4:Y:S04]  /*3fcb0*/  LDL.LU R196, [R1+0x10a8] ;  /* 0x0010a80001c47983 */ /* 0x000f280000300800 */
[----:B------:R-:W-:Y:S04]  /*3fcc0*/  STL [R1+0x1084], R13 ;  /* 0x0010840d01007387 */ /* 0x000fe80000100800 */
[----:B------:R-:W4:Y:S04]  /*3fcd0*/  LDL.LU R194, [R1+0x10b0] ;  /* 0x0010b00001c27983 */ /* 0x000f280000300800 */
[----:B------:R1:W-:Y:S04]  /*3fce0*/  LDGSTS.E [R2+0x1c004], desc[UR8][R6.64], P0 ;  /* 0x1c00400006027fae */ /* 0x0003e80008121848 */
[----:B------:R-:W4:Y:S04]  /*3fcf0*/  LDL.LU R197, [R1+0x10a4] ;  /* 0x0010a40001c57983 */ /* 0x000f280000300800 */
[----:B------:R-:W4:Y:S01]  /*3fd00*/  LDL.LU R195, [R1+0x10ac] ;  /* 0x0010ac0001c37983 */ /* 0x000f220000300800 */
[----:B-1----:R-:W-:-:S02]  /*3fd10*/  IMAD.MOV.U32 R6, RZ, RZ, R0 ;  /* 0x000000ffff067224 */ /* 0x002fc400078e0000 */
[----:B------:R-:W-:Y:S01]  /*3fd20*/  IMAD.MOV.U32 R7, RZ, RZ, R13 ;  /* 0x000000ffff077224 */ /* 0x000fe200078e000d */
[----:B------:R-:W4:Y:S04]  /*3fd30*/  LDL.LU R0, [R1+0x10b8] ;  /* 0x0010b80001007983 */ /* 0x000f280000300800 */
[----:B------:R1:W-:Y:S01]  /*3fd40*/  LDGSTS.E [R2+0x10008], desc[UR8][R6.64], P1 ;  /* 0x1000800006027fae */ /* 0x0003e20008921848 */
[----:B---3--:R-:W-:-:S05]  /*3fd50*/  IADD3 R3, P0, R3, UR4, RZ ;  /* 0x0000000403037c10 */ /* 0x008fca000ff1e0ff */
[----:B------:R3:W-:Y:S01]  /*3fd60*/  STL [R1+0x1090], R3 ;  /* 0x0010900301007387 */ /* 0x0007e20000100800 */
[----:B-1----:R-:W-:Y:S02]  /*3fd70*/  MOV R6, R3 ;  /* 0x0000000300067202 */ /* 0x002fe40000000f00 */
[----:B------:R-:W-:-:S05]  /*3fd80*/  IADD3.X R12, R12, UR6, RZ, P0, !PT ;  /* 0x000000060c0c7c10 */ /* 0x000fca00087fe4ff */
[----:B------:R1:W-:Y:S01]  /*3fd90*/  STL [R1+0x108c], R12 ;  /* 0x00108c0c01007387 */ /* 0x0003e20000100800 */
[----:B------:R-:W-:-:S05]  /*3fda0*/  IADD3 R10, P2, R10, UR4, RZ ;  /* 0x000000040a0a7c10 */ /* 0x000fca000ff5e0ff */
[----:B------:R-:W-:Y:S04]  /*3fdb0*/  STL [R1+0x1098], R10 ;  /* 0x0010980a01007387 */ /* 0x000fe80000100800 */
[----:B---3--:R-:W3:Y:S01]  /*3fdc0*/  LDL.LU R3, [R1+0x10b4] ;  /* 0x0010b40001037983 */ /* 0x008ee20000300800 */
[----:B------:R-:W-:Y:S01]  /*3fdd0*/  IADD3.X R11, R11, UR6, RZ, P2, !PT ;  /* 0x000000060b0b7c10 */ /* 0x000fe200097fe4ff */
[----:B------:R-:W-:-:S04]  /*3fde0*/  IMAD.MOV.U32 R7, RZ, RZ, R12 ;  /* 0x000000ffff077224 */ /* 0x000fc800078e000c */
[----:B------:R2:W-:Y:S04]  /*3fdf0*/  STL [R1+0x1094], R11 ;  /* 0x0010940b01007387 */ /* 0x0005e80000100800 */
[----:B------:R-:W3:Y:S04]  /*3fe00*/  LDL.LU R193, [R1+0x10bc] ;  /* 0x0010bc0001c17983 */ /* 0x000ee80000300800 */
[----:B-1----:R-:W3:Y:S04]  /*3fe10*/  LDL.LU R12, [R1+0x10c0] ;  /* 0x0010c000010c7983 */ /* 0x002ee80000300800 */
[----:B------:R-:W3:Y:S04]  /*3fe20*/  LDL.LU R192, [R1+0x1444] ;  /* 0x0014440001c07983 */ /* 0x000ee80000300800 */
[----:B------:R-:W3:Y:S04]  /*3fe30*/  LDL.LU R13, [R1+0x1448] ;  /* 0x00144800010d7983 */ /* 0x000ee80000300800 */
[----:B------:R1:W-:Y:S02]  /*3fe40*/  LDGSTS.E [R2+0x14008], desc[UR8][R6.64], P1 ;  /* 0x1400800006027fae */ /* 0x0003e40008921848 */
[----:B-1----:R-:W-:Y:S01]  /*3fe50*/  IMAD.MOV.U32 R6, RZ, RZ, R10 ;  /* 0x000000ffff067224 */ /* 0x002fe200078e000a */
[----:B------:R-:W-:-:S05]  /*3fe60*/  MOV R7, R11 ;  /* 0x0000000b00077202 */ /* 0x000fca0000000f00 */
[----:B------:R1:W-:Y:S01]  /*3fe70*/  LDGSTS.E [R2+0x18008], desc[UR8][R6.64], P1 ;  /* 0x1800800006027fae */ /* 0x0003e20008921848 */
[----:B--2---:R-:W-:-:S04]  /*3fe80*/  IADD3 R8, P0, R8, UR4, RZ ;  /* 0x0000000408087c10 */ /* 0x004fc8000ff1e0ff */
[----:B------:R-:W-:Y:S01]  /*3fe90*/  IADD3.X R9, R9, UR6, RZ, P0, !PT ;  /* 0x0000000609097c10 */ /* 0x000fe200087fe4ff */
[----:B------:R-:W-:Y:S04]  /*3fea0*/  STL [R1+0x10a0], R8 ;  /* 0x0010a00801007387 */ /* 0x000fe80000100800 */
[----:B------:R2:W-:Y:S04]  /*3feb0*/  STL [R1+0x109c], R9 ;  /* 0x00109c0901007387 */ /* 0x0005e80000100800 */
[----:B------:R-:W3:Y:S01]  /*3fec0*/  LDL.LU R11, [R1+0x144c] ;  /* 0x00144c00010b7983 */ /* 0x000ee20000300800 */
[----:B-1----:R-:W-:-:S03]  /*3fed0*/  IMAD.MOV.U32 R7, RZ, RZ, R9 ;  /* 0x000000ffff077224 */ /* 0x002fc600078e0009 */
[----:B------:R-:W3:Y:S01]  /*3fee0*/  LDL.LU R10, [R1+0x1450] ;  /* 0x00145000010a7983 */ /* 0x000ee20000300800 */
[----:B------:R-:W-:-:S03]  /*3fef0*/  IMAD.MOV.U32 R6, RZ, RZ, R8 ;  /* 0x000000ffff067224 */ /* 0x000fc600078e0008 */
[----:B--2---:R-:W2:Y:S04]  /*3ff00*/  LDL.LU R9, [R1+0x1454] ;  /* 0x0014540001097983 */ /* 0x004ea80000300800 */
[----:B------:R-:W2:Y:S01]  /*3ff10*/  LDL.LU R8, [R1+0x1458] ;  /* 0x0014580001087983 */ /* 0x000ea20000300800 */
[----:B------:R-:W-:-:S03]  /*3ff20*/  UISETP.GT.AND UP1, UPT, UR16, 0x3b, UPT ;  /* 0x0000003b1000788c */ /* 0x000fc6000bf24270 */
[----:B------:R1:W-:Y:S01]  /*3ff30*/  LDGSTS.E [R2+0x1c008], desc[UR8][R6.64], P1 ;  /* 0x1c00800006027fae */ /* 0x0003e20008921848 */
[----:B------:R-:W-:-:S04]  /*3ff40*/  USEL UR12, URZ, 0x4, !UP1 ;  /* 0x000000043f0c7887 */ /* 0x000fc8000c800000 */
[----:B------:R-:W-:Y:S01]  /*3ff50*/  USEL UR12, UR12, URZ, !UP0 ;  /* 0x0000003f0c0c7287 */ /* 0x000fe2000c000000 */
[----:B----4-:R-:W-:-:S05]  /*3ff60*/  IADD3 R196, P1, R196, UR4, RZ ;  /* 0x00000004c4c47c10 */ /* 0x010fca000ff3e0ff */
[----:B------:R-:W-:Y:S02]  /*3ff70*/  ISETP.NE.U32.AND P0, PT, RZ, UR12, PT ;  /* 0x0000000cff007c0c */ /* 0x000fe4000bf05070 */
[----:B------:R-:W-:Y:S02]  /*3ff80*/  IADD3.X R197, R197, UR6, RZ, P1, !PT ;  /* 0x00000006c5c57c10 */ /* 0x000fe40008ffe4ff */
[----:B------:R-:W-:Y:S02]  /*3ff90*/  IADD3 R194, P2, R194, UR4, RZ ;  /* 0x00000004c2c27c10 */ /* 0x000fe4000ff5e0ff */
[----:B-1----:R-:W-:Y:S01]  /*3ffa0*/  MOV R6, R196 ;  /* 0x000000c400067202 */ /* 0x002fe20000000f00 */
[----:B------:R-:W-:Y:S01]  /*3ffb0*/  IMAD.MOV.U32 R7, RZ, RZ, R197 ;  /* 0x000000ffff077224 */ /* 0x000fe200078e00c5 */
[----:B------:R-:W-:Y:S02]  /*3ffc0*/  IADD3.X R195, R195, UR6, RZ, P2, !PT ;  /* 0x00000006c3c37c10 */ /* 0x000fe400097fe4ff */
[----:B------:R-:W-:Y:S01]  /*3ffd0*/  IADD3 R0, P1, R0, UR4, RZ ;  /* 0x0000000400007c10 */ /* 0x000fe2000ff3e0ff */
[----:B------:R-:W-:Y:S04]  /*3ffe0*/  STL [R1+0x10a8], R196 ;  /* 0x0010a8c401007387 */ /* 0x000fe80000100800 */
[----:B------:R1:W-:Y:S04]  /*3fff0*/  LDGSTS.E [R2+0x1000c], desc[UR8][R6.64], P0 ;  /* 0x1000c00006027fae */ /* 0x0003e80008121848 */
[----:B------:R-:W-:Y:S04]  /*40000*/  STL [R1+0x10a4], R197 ;  /* 0x0010a4c501007387 */ /* 0x000fe80000100800 */
[----:B------:R-:W-:Y:S01]  /*40010*/  STL [R1+0x10b0], R194 ;  /* 0x0010b0c201007387 */ /* 0x000fe20000100800 */
[----:B-1----:R-:W-:Y:S01]  /*40020*/  IMAD.MOV.U32 R6, RZ, RZ, R194 ;  /* 0x000000ffff067224 */ /* 0x002fe200078e00c2 */
[----:B------:R-:W-:-:S02]  /*40030*/  MOV R7, R195 ;  /* 0x000000c300077202 */ /* 0x000fc40000000f00 */
[----:B------:R-:W-:Y:S04]  /*40040*/  STL [R1+0x10ac], R195 ;  /* 0x0010acc301007387 */ /* 0x000fe80000100800 */
[----:B------:R1:W-:Y:S04]  /*40050*/  LDGSTS.E [R2+0x1400c], desc[UR8][R6.64], P0 ;  /* 0x1400c00006027fae */ /* 0x0003e80008121848 */
[----:B------:R-:W-:Y:S01]  /*40060*/  STL [R1+0x10b8], R0 ;  /* 0x0010b80001007387 */ /* 0x000fe20000100800 */
[----:B-1----:R-:W-:Y:S01]  /*40070*/  IMAD.MOV.U32 R6, RZ, RZ, R0 ;  /* 0x000000ffff067224 */ /* 0x002fe200078e0000 */
[----:B------:R-:W-:Y:S01]  /*40080*/  UISETP.GT.AND UP1, UPT, UR16, 0x58, UPT ;  /* 0x000000581000788c */ /* 0x000fe2000bf24270 */
[----:B---3--:R-:W-:-:S05]  /*40090*/  IADD3.X R3, R3, UR6, RZ, P1, !PT ;  /* 0x0000000603037c10 */ /* 0x008fca0008ffe4ff */
[----:B------:R1:W-:Y:S01]  /*400a0*/  STL [R1+0x10b4], R3 ;  /* 0x0010b40301007387 */ /* 0x0003e20000100800 */
[----:B------:R-:W-:Y:S01]  /*400b0*/  IMAD.MOV.U32 R7, RZ, RZ, R3 ;  /* 0x000000ffff077224 */ /* 0x000fe200078e0003 */
[----:B------:R-:W-:Y:S02]  /*400c0*/  USEL UR12, URZ, 0x4, !UP1 ;  /* 0x000000043f0c7887 */ /* 0x000fe4000c800000 */
[----:B-1----:R-:W3:Y:S04]  /*400d0*/  LDL.LU R3, [R1+0x145c] ;  /* 0x00145c0001037983 */ /* 0x002ee80000300800 */
[----:B------:R-:W4:Y:S01]  /*400e0*/  LDL.LU R0, [R1+0x1460] ;  /* 0x0014600001007983 */ /* 0x000f220000300800 */
[----:B------:R-:W-:Y:S01]  /*400f0*/  IADD3 R12, P2, R12, UR4, RZ ;  /* 0x000000040c0c7c10 */ /* 0x000fe2000ff5e0ff */
[----:B------:R-:W-:Y:S01]  /*40100*/  USEL UR12, UR12, URZ, !UP0 ;  /* 0x0000003f0c0c7287 */ /* 0x000fe2000c000000 */
[----:B------:R-:W-:Y:S01]  /*40110*/  IADD3 R13, P3, R13, UR4, RZ ;  /* 0x000000040d0d7c10 */ /* 0x000fe2000ff7e0ff */
[----:B------:R1:W-:Y:S01]  /*40120*/  LDGSTS.E [R2+0x1800c], desc[UR8][R6.64], P0 ;  /* 0x1800c00006027fae */ /* 0x0003e20008121848 */
[----:B------:R-:W-:-:S02]  /*40130*/  IADD3.X R193, R193, UR6, RZ, P2, !PT ;  /* 0x00000006c1c17c10 */ /* 0x000fc400097fe4ff */
[----:B------:R-:W-:Y:S01]  /*40140*/  IADD3.X R192, R192, UR6, RZ, P3, !PT ;  /* 0x00000006c0c07c10 */ /* 0x000fe20009ffe4ff */
[----:B------:R1:W-:Y:S01]  /*40150*/  STL [R1+0x10c0], R12 ;  /* 0x0010c00c01007387 */ /* 0x0003e20000100800 */
[----:B------:R-:W-:-:S03]  /*40160*/  ISETP.NE.U32.AND P1, PT, RZ, UR12, PT ;  /* 0x0000000cff007c0c */ /* 0x000fc6000bf25070 */
[----:B------:R-:W-:Y:S01]  /*40170*/  STL [R1+0x10bc], R193 ;  /* 0x0010bcc101007387 */ /* 0x000fe20000100800 */
[----:B-1----:R-:W-:Y:S01]  /*40180*/  MOV R6, R12 ;  /* 0x0000000c00067202 */ /* 0x002fe20000000f00 */
[----:B------:R-:W-:Y:S02]  /*40190*/  IMAD.MOV.U32 R7, RZ, RZ, R193 ;  /* 0x000000ffff077224 */ /* 0x000fe400078e00c1 */
[----:B------:R1:W-:Y:S04]  /*401a0*/  STL [R1+0x1448], R13 ;  /* 0x0014480d01007387 */ /* 0x0003e80000100800 */
[----:B------:R-:W3:Y:S04]  /*401b0*/  LDL.LU R196, [R1+0x1468] ;  /* 0x0014680001c47983 */ /* 0x000ee80000300800 */
[----:B------:R-:W-:Y:S04]  /*401c0*/  STL [R1+0x1444], R192 ;  /* 0x001444c001007387 */ /* 0x000fe80000100800 */
[----:B------:R-:W3:Y:S04]  /*401d0*/  LDL.LU R12, [R1+0x1470] ;  /* 0x00147000010c7983 */ /* 0x000ee80000300800 */
[----:B------:R1:W-:Y:S04]  /*401e0*/  LDGSTS.E [R2+0x1c00c], desc[UR8][R6.64], P0 ;  /* 0x1c00c00006027fae */ /* 0x0003e80008121848 */
[----:B------:R-:W3:Y:S01]  /*401f0*/  LDL.LU R197, [R1+0x1464] ;  /* 0x0014640001c57983 */ /* 0x000ee20000300800 */
[----:B-1----:R-:W-:Y:S01]  /*40200*/  IMAD.MOV.U32 R6, RZ, RZ, R13 ;  /* 0x000000ffff067224 */ /* 0x002fe200078e000d */
[----:B------:R-:W-:-:S02]  /*40210*/  MOV R7, R192 ;  /* 0x000000c000077202 */ /* 0x000fc40000000f00 */
[----:B------:R-:W3:Y:S04]  /*40220*/  LDL.LU R13, [R1+0x146c] ;  /* 0x00146c00010d7983 */ /* 0x000ee80000300800 */
[----:B------:R1:W-:Y:S01]  /*40230*/  LDGSTS.E [R2+0x20000], desc[UR8][R6.64], P1 ;  /* 0x2000000006027fae */ /* 0x0003e20008921848 */
[----:B------:R-:W-:-:S04]  /*40240*/  IADD3 R10, P0, R10, UR4, RZ ;  /* 0x000000040a0a7c10 */ /* 0x000fc8000ff1e0ff */
[----:B------:R-:W-:Y:S02]  /*40250*/  IADD3.X R11, R11, UR6, RZ, P0, !PT ;  /* 0x000000060b0b7c10 */ /* 0x000fe400087fe4ff */
[----:B--2---:R-:W-:Y:S01]  /*40260*/  IADD3 R8, P2, R8, UR4, RZ ;  /* 0x0000000408087c10 */ /* 0x004fe2000ff5e0ff */
[----:B-1----:R-:W-:Y:S01]  /*40270*/  IMAD.MOV.U32 R6, RZ, RZ, R10 ;  /* 0x000000ffff067224 */ /* 0x002fe200078e000a */
[----:B------:R1:W-:Y:S01]  /*40280*/  STL [R1+0x1450], R10 ;  /* 0x0014500a01007387 */ /* 0x0003e20000100800 */
[----:B------:R-:W-:Y:S01]  /*40290*/  IMAD.MOV.U32 R7, RZ, RZ, R11 ;  /* 0x000000ffff077224 */ /* 0x000fe200078e000b */
[----:B------:R-:W-:Y:S02]  /*402a0*/  IADD3.X R9, R9, UR6, RZ, P2, !PT ;  /* 0x0000000609097c10 */ /* 0x000fe400097fe4ff */
[----:B------:R2:W-:Y:S04]  /*402b0*/  STL [R1+0x144c], R11 ;  /* 0x00144c0b01007387 */ /* 0x0005e80000100800 */
[----:B------:R-:W-:Y:S04]  /*402c0*/  STL [R1+0x1458], R8 ;  /* 0x0014580801007387 */ /* 0x000fe80000100800 */
[----:B-1----:R-:W3:Y:S04]  /*402d0*/  LDL.LU R10, [R1+0x1478] ;  /* 0x00147800010a7983 */ /* 0x002ee80000300800 */
[----:B------:R1:W-:Y:S04]  /*402e0*/  STL [R1+0x1454], R9 ;  /* 0x0014540901007387 */ /* 0x0003e80000100800 */
[----:B------:R1:W-:Y:S04]  /*402f0*/  LDGSTS.E [R2+0x24000], desc[UR8][R6.64], P1 ;  /* 0x2400000006027fae */ /* 0x0003e80008921848 */
[----:B--2---:R-:W2:Y:S01]  /*40300*/  LDL.LU R11, [R1+0x1474] ;  /* 0x00147400010b7983 */ /* 0x004ea20000300800 */
[----:B-1----:R-:W-:Y:S01]  /*40310*/  IMAD.MOV.U32 R7, RZ, RZ, R9 ;  /* 0x000000ffff077224 */ /* 0x002fe200078e0009 */
[----:B------:R-:W-:-:S02]  /*40320*/  MOV R6, R8 ;  /* 0x0000000800067202 */ /* 0x000fc40000000f00 */
[----:B------:R-:W2:Y:S04]  /*40330*/  LDL.LU R9, [R1+0x147c] ;  /* 0x00147c0001097983 */ /* 0x000ea80000300800 */
[----:B------:R-:W2:Y:S04]  /*40340*/  LDL.LU R8, [R1+0x1480] ;  /* 0x0014800001087983 */ /* 0x000ea80000300800 */
[----:B------:R-:W2:Y:S04]  /*40350*/  LDL.LU R195, [R1+0x1484] ;  /* 0x0014840001c37983 */ /* 0x000ea80000300800 */
[----:B------:R-:W2:Y:S01]  /*40360*/  LDL.LU R194, [R1+0x1488] ;  /* 0x0014880001c27983 */ /* 0x000ea20000300800 */
[----:B------:R-:W-:-:S03]  /*40370*/  UISETP.GT.AND UP1, UPT, UR16, 0x59, UPT ;  /* 0x000000591000788c */ /* 0x000fc6000bf24270 */
[----:B------:R1:W-:Y:S01]  /*40380*/  LDGSTS.E [R2+0x28000], desc[UR8][R6.64], P1 ;  /* 0x2800000006027fae */ /* 0x0003e20008921848 */
[----:B------:R-:W-:-:S04]  /*40390*/  USEL UR12, URZ, 0x4, !UP1 ;  /* 0x000000043f0c7887 */ /* 0x000fc8000c800000 */
[----:B------:R-:W-:Y:S01]  /*403a0*/  USEL UR12, UR12, URZ, !UP0 ;  /* 0x0000003f0c0c7287 */ /* 0x000fe2000c000000 */
[----:B----4-:R-:W-:-:S04]  /*403b0*/  IADD3 R0, P0, R0, UR4, RZ ;  /* 0x0000000400007c10 */ /* 0x010fc8000ff1e0ff */
[----:B---3--:R-:W-:Y:S01]  /*403c0*/  IADD3.X R3, R3, UR6, RZ, P0, !PT ;  /* 0x0000000603037c10 */ /* 0x008fe200087fe4ff */
[----:B------:R3:W-:Y:S01]  /*403d0*/  STL [R1+0x1460], R0 ;  /* 0x0014600001007387 */ /* 0x0007e20000100800 */
[----:B-1----:R-:W-:-:S03]  /*403e0*/  IMAD.MOV.U32 R6, RZ, RZ, R0 ;  /* 0x000000ffff067224 */ /* 0x002fc600078e0000 */
[----:B------:R1:W-:Y:S04]  /*403f0*/  STL [R1+0x145c], R3 ;  /* 0x00145c0301007387 */ /* 0x0003e80000100800 */
[----:B------:R-:W4:Y:S04]  /*40400*/  LDL.LU R193, [R1+0x148c] ;  /* 0x00148c0001c17983 */ /* 0x000f280000300800 */
[----:B---3--:R-:W3:Y:S01]  /*40410*/  LDL.LU R0, [R1+0x1490] ;  /* 0x0014900001007983 */ /* 0x008ee20000300800 */
[----:B------:R-:W-:-:S03]  /*40420*/  MOV R7, R3 ;  /* 0x0000000300077202 */ /* 0x000fc60000000f00 */
[----:B------:R-:W4:Y:S04]  /*40430*/  LDL.LU R192, [R1+0x1494] ;  /* 0x0014940001c07983 */ /* 0x000f280000300800 */
[----:B-1----:R-:W4:Y:S01]  /*40440*/  LDL.LU R3, [R1+0x1498] ;  /* 0x0014980001037983 */ /* 0x002f220000300800 */
[----:B------:R-:W-:-:S03]  /*40450*/  ISETP.NE.U32.AND P0, PT, RZ, UR12, PT ;  /* 0x0000000cff007c0c */ /* 0x000fc6000bf05070 */
[----:B------:R1:W-:Y:S01]  /*40460*/  LDGSTS.E [R2+0x2c000], desc[UR8][R6.64], P1 ;  /* 0x2c00000006027fae */ /* 0x0003e20008921848 */
[----:B------:R-:W-:Y:S02]  /*40470*/  IADD3 R196, P1, R196, UR4, RZ ;  /* 0x00000004c4c47c10 */ /* 0x000fe4000ff3e0ff */
[----:B------:R-:W-:Y:S02]  /*40480*/  IADD3 R12, P2, R12, UR4, RZ ;  /* 0x000000040c0c7c10 */ /* 0x000fe4000ff5e0ff */
[----:B------:R-:W-:Y:S01]  /*40490*/  IADD3.X R197, R197, UR6, RZ, P1, !PT ;  /* 0x00000006c5c57c10 */ /* 0x000fe20008ffe4ff */
[----:B-1----:R-:W-:-:S04]  /*404a0*/  IMAD.MOV.U32 R6, RZ, RZ, R196 ;  /* 0x000000ffff067224 */ /* 0x002fc800078e00c4 */
[----:B------:R-:W-:Y:S01]  /*404b0*/  IMAD.MOV.U32 R7, RZ, RZ, R197 ;  /* 0x000000ffff077224 */ /* 0x000fe200078e00c5 */
[----:B------:R-:W-:Y:S01]  /*404c0*/  STL [R1+0x1468], R196 ;  /* 0x001468c401007387 */ /* 0x000fe20000100800 */
[----:B------:R-:W-:-:S03]  /*404d0*/  IADD3.X R13, R13, UR6, RZ, P2, !PT ;  /* 0x000000060d0d7c10 */ /* 0x000fc600097fe4ff */
[----:B------:R-:W-:Y:S04]  /*404e0*/  STL [R1+0x1464], R197 ;  /* 0x001464c501007387 */ /* 0x000fe80000100800 */
[----:B------:R-:W-:Y:S04]  /*404f0*/  STL [R1+0x1470], R12 ;  /* 0x0014700c01007387 */ /* 0x000fe80000100800 */
[----:B------:R1:W-:Y:S04]  /*40500*/  LDGSTS.E [R2+0x20004], desc[UR8][R6.64], P0 ;  /* 0x2000400006027fae */ /* 0x0003e80008121848 */
[----:B------:R1:W-:Y:S02]  /*40510*/  STL [R1+0x146c], R13 ;  /* 0x00146c0d01007387 */ /* 0x0003e40000100800 */
[----:B-1----:R-:W-:Y:S01]  /*40520*/  IMAD.MOV.U32 R7, RZ, RZ, R13 ;  /* 0x000000ffff077224 */ /* 0x002fe200078e000d */
[----:B------:R-:W-:Y:S01]  /*40530*/  MOV R6, R12 ;  /* 0x0000000c00067202 */ /* 0x000fe20000000f00 */
[----:B------:R-:W4:Y:S04]  /*40540*/  LDL.LU R13, [R1+0x149c] ;  /* 0x00149c00010d7983 */ /* 0x000f280000300800 */
[----:B------:R-:W4:Y:S04]  /*40550*/  LDL.LU R12, [R1+0x14a0] ;  /* 0x0014a000010c7983 */ /* 0x000f280000300800 */
[----:B------:R1:W-:Y:S01]  /*40560*/  LDGSTS.E [R2+0x24004], desc[UR8][R6.64], P0 ;  /* 0x2400400006027fae */ /* 0x0003e20008121848 */
[----:B------:R-:W-:-:S05]  /*40570*/  IADD3 R10, P1, R10, UR4, RZ ;  /* 0x000000040a0a7c10 */ /* 0x000fca000ff3e0ff */
[----:B------:R2:W-:Y:S01]  /*40580*/  STL [R1+0x1478], R10 ;  /* 0x0014780a01007387 */ /* 0x0005e20000100800 */
[----:B-1----:R-:W-:Y:S01]  /*40590*/  IMAD.MOV.U32 R6, RZ, RZ, R10 ;  /* 0x000000ffff067224 */ /* 0x002fe200078e000a */
[----:B--2---:R-:W-:-:S04]  /*405a0*/  IADD3.X R11, R11, UR6, RZ, P1, !PT ;  /* 0x000000060b0b7c10 */ /* 0x004fc80008ffe4ff */
[----:B------:R-:W-:Y:S01]  /*405b0*/  MOV R7, R11 ;  /* 0x0000000b00077202 */ /* 0x000fe20000000f00 */
[----:B------:R1:W-:Y:S04]  /*405c0*/  STL [R1+0x1474], R11 ;  /* 0x0014740b01007387 */ /* 0x0003e80000100800 */
[----:B------:R-:W2:Y:S04]  /*405d0*/  LDL.LU R10, [R1+0x14a8] ;  /* 0x0014a800010a7983 */ /* 0x000ea80000300800 */
[----:B------:R1:W-:Y:S01]  /*405e0*/  LDGSTS.E [R2+0x28004], desc[UR8][R6.64], P0 ;  /* 0x2800400006027fae */ /* 0x0003e20008121848 */
[----:B------:R-:W-:-:S04]  /*405f0*/  IADD3 R8, P2, R8, UR4, RZ ;  /* 0x0000000408087c10 */ /* 0x000fc8000ff5e0ff */
[----:B------:R-:W-:Y:S02]  /*40600*/  IADD3.X R9, R9, UR6, RZ, P2, !PT ;  /* 0x0000000609097c10 */ /* 0x000fe400097fe4ff */
[----:B------:R-:W-:Y:S01]  /*40610*/  IADD3 R194, P3, R194, UR4, RZ ;  /* 0x00000004c2c27c10 */ /* 0x000fe2000ff7e0ff */
[----:B------:R-:W-:Y:S03]  /*40620*/  STL [R1+0x1480], R8 ;  /* 0x0014800801007387 */ /* 0x000fe60000100800 */
[----:B------:R-:W-:Y:S01]  /*40630*/  IADD3.X R195, R195, UR6, RZ, P3, !PT ;  /* 0x00000006c3c37c10 */ /* 0x000fe20009ffe4ff */
[----:B------:R1:W-:Y:S02]  /*40640*/  STL [R1+0x147c], R9 ;  /* 0x00147c0901007387 */ /* 0x0003e40000100800 */
[----:B-1----:R-:W-:Y:S02]  /*40650*/  IMAD.MOV.U32 R7, RZ, RZ, R9 ;  /* 0x000000ffff077224 */ /* 0x002fe400078e0009 */
[----:B------:R-:W-:Y:S01]  /*40660*/  STL [R1+0x1488], R194 ;  /* 0x001488c201007387 */ /* 0x000fe20000100800 */
[----:B------:R-:W-:-:S03]  /*40670*/  IMAD.MOV.U32 R6, RZ, RZ, R8 ;  /* 0x000000ffff067224 */ /* 0x000fc600078e0008 */
[----:B------:R-:W2:Y:S04]  /*40680*/  LDL.LU R11, [R1+0x14a4] ;  /* 0x0014a400010b7983 */ /* 0x000ea80000300800 */
[----:B------:R-:W-:Y:S04]  /*40690*/  STL [R1+0x1484], R195 ;  /* 0x001484c301007387 */ /* 0x000fe80000100800 */
[----:B------:R-:W2:Y:S04]  /*406a0*/  LDL.LU R9, [R1+0x14ac] ;  /* 0x0014ac0001097983 */ /* 0x000ea80000300800 */
[----:B------:R-:W2:Y:S01]  /*406b0*/  LDL.LU R8, [R1+0x14b0] ;  /* 0x0014b00001087983 */ /* 0x000ea20000300800 */
[----:B------:R-:W-:-:S03]  /*406c0*/  UISETP.GT.AND UP1, UPT, UR16, 0x5a, UPT ;  /* 0x0000005a1000788c */ /* 0x000fc6000bf24270 */
[----:B------:R1:W-:Y:S01]  /*406d0*/  LDGSTS.E [R2+0x2c004], desc[UR8][R6.64], P0 ;  /* 0x2c00400006027fae */ /* 0x0003e20008121848 */
[----:B------:R-:W-:-:S04]  /*406e0*/  USEL UR12, URZ, 0x4, !UP1 ;  /* 0x000000043f0c7887 */ /* 0x000fc8000c800000 */
[----:B------:R-:W-:-:S06]  /*406f0*/  USEL UR12, UR12, URZ, !UP0 ;  /* 0x0000003f0c0c7287 */ /* 0x000fcc000c000000 */
[----:B------:R-:W-:Y:S01]  /*40700*/  ISETP.NE.U32.AND P1, PT, RZ, UR12, PT ;  /* 0x0000000cff007c0c */ /* 0x000fe2000bf25070 */
[----:B-1----:R-:W-:Y:S01]  /*40710*/  IMAD.MOV.U32 R7, RZ, RZ, R195 ;  /* 0x000000ffff077224 */ /* 0x002fe200078e00c3 */
[----:B------:R-:W-:-:S11]  /*40720*/  MOV R6, R194 ;  /* 0x000000c200067202 */ /* 0x000fd60000000f00 */
[----:B------:R1:W-:Y:S01]  /*40730*/  LDGSTS.E [R2+0x20008], desc[UR8][R6.64], P1 ;  /* 0x2000800006027fae */ /* 0x0003e20008921848 */
[----:B---3--:R-:W-:-:S04]  /*40740*/  IADD3 R0, P0, R0, UR4, RZ ;  /* 0x0000000400007c10 */ /* 0x008fc8000ff1e0ff */
[----:B----4-:R-:W-:Y:S01]  /*40750*/  IADD3.X R193, R193, UR6, RZ, P0, !PT ;  /* 0x00000006c1c17c10 */ /* 0x010fe200087fe4ff */
[----:B------:R3:W-:Y:S01]  /*40760*/  STL [R1+0x1490], R0 ;  /* 0x0014900001007387 */ /* 0x0007e20000100800 */
[----:B------:R-:W-:Y:S01]  /*40770*/  IADD3 R3, P2, R3, UR4, RZ ;  /* 0x0000000403037c10 */ /* 0x000fe2000ff5e0ff */
[----:B-1----:R-:W-:Y:S01]  /*40780*/  IMAD.MOV.U32 R6, RZ, RZ, R0 ;  /* 0x000000ffff067224 */ /* 0x002fe200078e0000 */
[----:B------:R-:W-:Y:S01]  /*40790*/  MOV R7, R193 ;  /* 0x000000c100077202 */ /* 0x000fe20000000f00 */
[----:B------:R-:W-:Y:S01]  /*407a0*/  STL [R1+0x148c], R193 ;  /* 0x00148cc101007387 */ /* 0x000fe20000100800 */
[----:B------:R-:W-:-:S03]  /*407b0*/  IADD3.X R192, R192, UR6, RZ, P2, !PT ;  /* 0x00000006c0c07c10 */ /* 0x000fc600097fe4ff */
[----:B------:R1:W-:Y:S04]  /*407c0*/  STL [R1+0x1498], R3 ;  /* 0x0014980301007387 */ /* 0x0003e80000100800 */
[----:B---3--:R-:W3:Y:S04]  /*407d0*/  LDL.LU R0, [R1+0x14b8] ;  /* 0x0014b80001007983 */ /* 0x008ee80000300800 */
[----:B------:R4:W-:Y:S04]  /*407e0*/  LDGSTS.E [R2+0x24008], desc[UR8][R6.64], P1 ;  /* 0x2400800006027fae */ /* 0x0009e80008921848 */
[----:B------:R1:W-:Y:S01]  /*407f0*/  STL [R1+0x1494], R192 ;  /* 0x001494c001007387 */ /* 0x0003e20000100800 */
[----:B----4-:R-:W-:-:S03]  /*40800*/  IMAD.MOV.U32 R6, RZ, RZ, R3 ;  /* 0x000000ffff067224 */ /* 0x010fc600078e0003 */
[----:B-1----:R-:W4:Y:S01]  /*40810*/  LDL.LU R3, [R1+0x14b4] ;  /* 0x0014b40001037983 */ /* 0x002f220000300800 */
[----:B------:R-:W-:-:S05]  /*40820*/  IMAD.MOV.U32 R7, RZ, RZ, R192 ;  /* 0x000000ffff077224 */ /* 0x000fca00078e00c0 */
[----:B------:R1:W-:Y:S01]  /*40830*/  LDGSTS.E [R2+0x28008], desc[UR8][R6.64], P1 ;  /* 0x2800800006027fae */ /* 0x0003e20008921848 */
[----:B------:R-:W-:-:S04]  /*40840*/  IADD3 R12, P0, R12, UR4, RZ ;  /* 0x000000040c0c7c10 */ /* 0x000fc8000ff1e0ff */
[----:B------:R-:W-:Y:S01]  /*40850*/  IADD3.X R13, R13, UR6, RZ, P0, !PT ;  /* 0x000000060d0d7c10 */ /* 0x000fe200087fe4ff */
[----:B------:R-:W-:Y:S01]  /*40860*/  STL [R1+0x14a0], R12 ;  /* 0x0014a00c01007387 */ /* 0x000fe20000100800 */
[----:B-1----:R-:W-:-:S03]  /*40870*/  MOV R6, R12 ;  /* 0x0000000c00067202 */ /* 0x002fc60000000f00 */
[----:B------:R1:W-:Y:S01]  /*40880*/  STL [R1+0x149c], R13 ;  /* 0x00149c0d01007387 */ /* 0x0003e20000100800 */
[----:B------:R-:W-:-:S03]  /*40890*/  IMAD.MOV.U32 R7, RZ, RZ, R13 ;  /* 0x000000ffff077224 */ /* 0x000fc600078e000d */
[----:B------:R-:W4:Y:S04]  /*408a0*/  LDL.LU R197, [R1+0x14bc] ;  /* 0x0014bc0001c57983 */ /* 0x000f280000300800 */
[----:B------:R-:W4:Y:S04]  /*408b0*/  LDL.LU R196, [R1+0x14c0] ;  /* 0x0014c00001c47983 */ /* 0x000f280000300800 */
[----:B------:R1:W-:Y:S04]  /*408c0*/  LDGSTS.E [R2+0x2c008], desc[UR8][R6.64], P1 ;  /* 0x2c00800006027fae */ /* 0x0003e80008921848 */
[----:B------:R-:W4:Y:S04]  /*408d0*/  LDL.LU R195, [R1+0x1844] ;  /* 0x0018440001c37983 */ /* 0x000f280000300800 */
[----:B------:R-:W4:Y:S04]  /*408e0*/  LDL.LU R194, [R1+0x1848] ;  /* 0x0018480001c27983 */ /* 0x000f280000300800 */
[----:B------:R-:W4:Y:S01]  /*408f0*/  LDL.LU R192, [R1+0x1850] ;  /* 0x0018500001c07983 */ /* 0x000f220000300800 */
[----:B--2---:R-:W-:-:S05]  /*40900*/  IADD3 R10, P1, R10, UR4, RZ ;  /* 0x000000040a0a7c10 */ /* 0x004fca000ff3e0ff */
[----:B------:R-:W-:Y:S01]  /*40910*/  STL [R1+0x14a8], R10 ;  /* 0x0014a80a01007387 */ /* 0x000fe20000100800 */
[----:B------:R-:W-:-:S05]  /*40920*/  IADD3.X R11, R11, UR6, RZ, P1, !PT ;  /* 0x000000060b0b7c10 */ /* 0x000fca0008ffe4ff */
[----:B------:R2:W-:Y:S01]  /*40930*/  STL [R1+0x14a4], R11 ;  /* 0x0014a40b01007387 */ /* 0x0005e20000100800 */
[----:B------:R-:W-:-:S04]  /*40940*/  IADD3 R8, P2, R8, UR4, RZ ;  /* 0x0000000408087c10 */ /* 0x000fc8000ff5e0ff */
[----:B------:R-:W-:Y:S01]  /*40950*/  IADD3.X R9, R9, UR6, RZ, P2, !PT ;  /* 0x0000000609097c10 */ /* 0x000fe200097fe4ff */
[----:B------:R-:W-:Y:S04]  /*40960*/  STL [R1+0x14b0], R8 ;  /* 0x0014b00801007387 */ /* 0x000fe80000100800 */
[----:B------:R-:W4:Y:S04]  /*40970*/  LDL.LU R193, [R1+0x184c] ;  /* 0x00184c0001c17983 */ /* 0x000f280000300800 */
[----:B------:R4:W-:Y:S04]  /*40980*/  STL [R1+0x14ac], R9 ;  /* 0x0014ac0901007387 */ /* 0x0009e80000100800 */
[----:B-1----:R-:W4:Y:S04]  /*40990*/  LDL.LU R13, [R1+0x1854] ;  /* 0x00185400010d7983 */ /* 0x002f280000300800 */
[----:B------:R-:W4:Y:S01]  /*409a0*/  LDL.LU R12, [R1+0x1858] ;  /* 0x00185800010c7983 */ /* 0x000f220000300800 */
[----:B------:R-:W-:-:S04]  /*409b0*/  UISETP.GT.AND UP1, UPT, UR16, 0x5b, UPT ;  /* 0x0000005b1000788c */ /* 0x000fc8000bf24270 */
[----:B------:R-:W-:-:S04]  /*409c0*/  USEL UR12, URZ, 0x4, !UP1 ;  /* 0x000000043f0c7887 */ /* 0x000fc8000c800000 */
[----:B------:R-:W-:Y:S01]  /*409d0*/  USEL UR12, UR12, URZ, !UP0 ;  /* 0x0000003f0c0c7287 */ /* 0x000fe2000c000000 */
[----:B------:R-:W-:Y:S01]  /*409e0*/  MOV R7, R11 ;  /* 0x0000000b00077202 */ /* 0x000fe20000000f00 */
[----:B------:R-:W-:Y:S01]  /*409f0*/  IMAD.MOV.U32 R6, RZ, RZ, R10 ;  /* 0x000000ffff067224 */ /* 0x000fe200078e000a */
[----:B--2---:R-:W2:Y:S03]  /*40a00*/  LDL.LU R11, [R1+0x185c] ;  /* 0x00185c00010b7983 */ /* 0x004ea60000300800 */
[----:B------:R-:W-:Y:S01]  /*40a10*/  ISETP.NE.U32.AND P0, PT, RZ, UR12, PT ;  /* 0x0000000cff007c0c */ /* 0x000fe2000bf05070 */
[----:B------:R-:W2:-:S12]  /*40a20*/  LDL.LU R10, [R1+0x1860] ;  /* 0x00186000010a7983 */ /* 0x000e980000300800 */
[----:B------:R1:W-:Y:S01]  /*40a30*/  LDGSTS.E [R2+0x2000c], desc[UR8][R6.64], P0 ;  /* 0x2000c00006027fae */ /* 0x0003e20008121848 */
[----:B---3--:R-:W-:Y:S01]  /*40a40*/  IADD3 R0, P1, R0, UR4, RZ ;  /* 0x0000000400007c10 */ /* 0x008fe2000ff3e0ff */
[----:B-1----:R-:W-:Y:S02]  /*40a50*/  IMAD.MOV.U32 R6, RZ, RZ, R8 ;  /* 0x000000ffff067224 */ /* 0x002fe400078e0008 */
[----:B------:R-:W-:Y:S02]  /*40a60*/  IMAD.MOV.U32 R7, RZ, RZ, R9 ;  /* 0x000000ffff077224 */ /* 0x000fe400078e0009 */
[----:B------:R-:W-:Y:S04]  /*40a70*/  STL [R1+0x14b8], R0 ;  /* 0x0014b80001007387 */ /* 0x000fe80000100800 */
[----:B------:R1:W-:Y:S01]  /*40a80*/  LDGSTS.E [R2+0x2400c], desc[UR8][R6.64], P0 ;  /* 0x2400c00006027fae */ /* 0x0003e20008121848 */
[----:B----4-:R-:W-:-:S05]  /*40a90*/  IADD3.X R3, R3, UR6, RZ, P1, !PT ;  /* 0x0000000603037c10 */ /* 0x010fca0008ffe4ff */
[----:B------:R3:W-:Y:S04]  /*40aa0*/  STL [R1+0x14b4], R3 ;  /* 0x0014b40301007387 */ /* 0x0007e80000100800 */
[----:B------:R-:W4:Y:S01]  /*40ab0*/  LDL.LU R9, [R1+0x1864] ;  /* 0x0018640001097983 */ /* 0x000f220000300800 */
[----:B-1----:R-:W-:-:S03]  /*40ac0*/  IMAD.MOV.U32 R7, RZ, RZ, R3 ;  /* 0x000000ffff077224 */ /* 0x002fc600078e0003 */
[----:B------:R-:W4:Y:S01]  /*40ad0*/  LDL.LU R8, [R1+0x1868] ;  /* 0x0018680001087983 */ /* 0x000f220000300800 */
[----:B------:R-:W-:-:S03]  /*40ae0*/  MOV R6, R0 ;  /* 0x0000000000067202 */ /* 0x000fc60000000f00 */
[----:B---3--:R-:W3:Y:S04]  /*40af0*/  LDL.LU R3, [R1+0x186c] ;  /* 0x00186c0001037983 */ /* 0x008ee80000300800 */
[----:B------:R-:W3:Y:S04]  /*40b00*/  LDL.LU R0, [R1+0x1870] ;  /* 0x0018700001007983 */ /* 0x000ee80000300800 */
[----:B------:R1:W-:Y:S01]  /*40b10*/  LDGSTS.E [R2+0x2800c], desc[UR8][R6.64], P0 ;  /* 0x2800c00006027fae */ /* 0x0003e20008121848 */
[----:B------:R-:W-:-:S04]  /*40b20*/  IADD3 R196, P2, R196, UR4, RZ ;  /* 0x00000004c4c47c10 */ /* 0x000fc8000ff5e0ff */
[----:B------:R-:W-:Y:S01]  /*40b30*/  IADD3.X R197, R197, UR6, RZ, P2, !PT ;  /* 0x00000006c5c57c10 */ /* 0x000fe200097fe4ff */
[----:B-1----:R-:W-:-:S03]  /*40b40*/  IMAD.MOV.U32 R6, RZ, RZ, R196 ;  /* 0x000000ffff067224 */ /* 0x002fc600078e00c4 */
[----:B------:R-:W-:Y:S02]  /*40b50*/  MOV R7, R197 ;  /* 0x000000c500077202 */ /* 0x000fe40000000f00 */
[----:B------:R-:W-:-:S03]  /*40b60*/  IADD3 R194, P3, R194, UR4, RZ ;  /* 0x00000004c2c27c10 */ /* 0x000fc6000ff7e0ff */
[----:B------:R1:W-:Y:S01]  /*40b70*/  LDGSTS.E [R2+0x2c00c], desc[UR8][R6.64], P0 ;  /* 0x2c00c00006027fae */ /* 0x0003e20008121848 */
[----:B------:R-:W-:Y:S02]  /*40b80*/  IADD3 R192, P0, R192, UR4, RZ ;  /* 0x00000004c0c07c10 */ /* 0x000fe4000ff1e0ff */
[----:B------:R-:W-:Y:S01]  /*40b90*/  IADD3.X R195, R195, UR6, RZ, P3, !PT ;  /* 0x00000006c3c37c10 */ /* 0x000fe20009ffe4ff */
[----:B------:R-:W-:Y:S04]  /*40ba0*/  STL [R1+0x14c0], R196 ;  /* 0x0014c0c401007387 */ /* 0x000fe80000100800 */
[----:B------:R-:W-:Y:S04]  /*40bb0*/  STL [R1+0x14bc], R197 ;  /* 0x0014bcc501007387 */ /* 0x000fe80000100800 */
[----:B------:R-:W-:Y:S04]  /*40bc0*/  STL [R1+0x1848], R194 ;  /* 0x001848c201007387 */ /* 0x000fe80000100800 */
[----:B------:R-:W-:Y:S04]  /*40bd0*/  STL [R1+0x1844], R195 ;  /* 0x001844c301007387 */ /* 0x000fe80000100800 */
[----:B------:R-:W-:Y:S01]  /*40be0*/  STL [R1+0x1850], R192 ;  /* 0x001850c001007387 */ /* 0x000fe20000100800 */
[----:B------:R-:W-:-:S05]  /*40bf0*/  IADD3.X R193, R193, UR6, RZ, P0, !PT ;  /* 0x00000006c1c17c10 */ /* 0x000fca00087fe4ff */
[----:B------:R3:W-:Y:S01]  /*40c00*/  STL [R1+0x184c], R193 ;  /* 0x00184cc101007387 */ /* 0x0007e20000100800 */
[----:B------:R-:W-:-:S05]  /*40c10*/  IADD3 R12, P2, R12, UR4, RZ ;  /* 0x000000040c0c7c10 */ /* 0x000fca000ff5e0ff */
[----:B------:R-:W-:Y:S04]  /*40c20*/  STL [R1+0x1858], R12 ;  /* 0x0018580c01007387 */ /* 0x000fe80000100800 */
[----:B------:R-:W3:Y:S01]  /*40c30*/  LDL.LU.64 R204, [R1+0x908] ;  /* 0x0009080001cc7983 */ /* 0x000ee20000300a00 */
[----:B------:R-:W-:-:S04]  /*40c40*/  UISETP.GT.AND UP1, UPT, UR16, 0x78, UPT ;  /* 0x000000781000788c */ /* 0x000fc8000bf24270 */
[----:B------:R-:W-:-:S04]  /*40c50*/  USEL UR12, URZ, 0x4, !UP1 ;  /* 0x000000043f0c7887 */ /* 0x000fc8000c800000 */
[----:B------:R-:W-:-:S06]  /*40c60*/  USEL UR12, UR12, URZ, !UP0 ;  /* 0x0000003f0c0c7287 */ /* 0x000fcc000c000000 */
[----:B------:R-:W-:Y:S01]  /*40c70*/  ISETP.NE.U32.AND P1, PT, RZ, UR12, PT ;  /* 0x0000000cff007c0c */ /* 0x000fe2000bf25070 */
[----:B-1----:R-:W-:Y:S02]  /*40c80*/  IMAD.MOV.U32 R6, RZ, RZ, R194 ;  /* 0x000000ffff067224 */ /* 0x002fe400078e00c2 */
[----:B------:R-:W-:Y:S01]  /*40c90*/  IMAD.MOV.U32 R7, RZ, RZ, R195 ;  /* 0x000000ffff077224 */ /* 0x000fe200078e00c3 */
[----:B------:R-:W-:Y:S02]  /*40ca0*/  IADD3.X R13, R13, UR6, RZ, P2, !PT ;  /* 0x000000060d0d7c10 */ /* 0x000fe400097fe4ff */
[----:B--2---:R-:W-:-:S07]  /*40cb0*/  IADD3 R10, P0, R10, UR4, RZ ;  /* 0x000000040a0a7c10 */ /* 0x004fce000ff1e0ff */
[----:B------:R1:W-:Y:S01]  /*40cc0*/  LDGSTS.E [R2+0x30000], desc[UR8][R6.64], P1 ;  /* 0x3000000006027fae */ /* 0x0003e20008921848 */
[----:B------:R-:W-:Y:S02]  /*40cd0*/  IADD3.X R11, R11, UR6, RZ, P0, !PT ;  /* 0x000000060b0b7c10 */ /* 0x000fe400087fe4ff */
[----:B-1----:R-:W-:Y:S01]  /*40ce0*/  MOV R6, R192 ;  /* 0x000000c000067202 */ /* 0x002fe20000000f00 */
[----:B------:R-:W-:-:S05]  /*40cf0*/  IMAD.MOV.U32 R7, RZ, RZ, R193 ;  /* 0x000000ffff077224 */ /* 0x000fca00078e00c1 */
[----:B------:R1:W-:Y:S02]  /*40d00*/  LDGSTS.E [R2+0x34000], desc[UR8][R6.64], P1 ;  /* 0x3400000006027fae */ /* 0x0003e40008921848 */
[----:B-1----:R-:W-:Y:S01]  /*40d10*/  IMAD.MOV.U32 R6, RZ, RZ, R12 ;  /* 0x000000ffff067224 */ /* 0x002fe200078e000c */
[----:B------:R-:W-:-:S05]  /*40d20*/  MOV R7, R13 ;  /* 0x0000000d00077202 */ /* 0x000fca0000000f00 */
[----:B------:R1:W-:Y:S02]  /*40d30*/  LDGSTS.E [R2+0x38000], desc[UR8][R6.64], P1 ;  /* 0x3800000006027fae */ /* 0x0003e40008921848 */
[----:B-1----:R-:W-:Y:S02]  /*40d40*/  IMAD.MOV.U32 R6, RZ, RZ, R10 ;  /* 0x000000ffff067224 */ /* 0x002fe400078e000a */
[----:B------:R-:W-:Y:S01]  /*40d50*/  IMAD.MOV.U32 R7, RZ, RZ, R11 ;  /* 0x000000ffff077224 */ /* 0x000fe200078e000b */
[----:B------:R1:W-:Y:S04]  /*40d60*/  STL [R1+0x1854], R13 ;  /* 0x0018540d01007387 */ /* 0x0003e80000100800 */
[----:B------:R2:W-:Y:S01]  /*40d70*/  LDGSTS.E [R2+0x3c000], desc[UR8][R6.64], P1 ;  /* 0x3c00000006027fae */ /* 0x0005e20008921848 */
[----:B----4-:R-:W-:-:S02]  /*40d80*/  IADD3 R8, P1, R8, UR4, RZ ;  /* 0x0000000408087c10 */ /* 0x010fc4000ff3e0ff */
[----:B---3--:R-:W-:Y:S01]  /*40d90*/  IADD3 R0, P2, R0, UR4, RZ ;  /* 0x0000000400007c10 */ /* 0x008fe2000ff5e0ff */
[----:B------:R-:W-:Y:S01]  /*40da0*/  STL [R1+0x1860], R10 ;  /* 0x0018600a01007387 */ /* 0x000fe20000100800 */
[----:B------:R-:W-:-:S03]  /*40db0*/  IADD3.X R9, R9, UR6, RZ, P1, !PT ;  /* 0x0000000609097c10 */ /* 0x000fc60008ffe4ff */
[----:B------:R-:W-:Y:S04]  /*40dc0*/  STL [R1+0x185c], R11 ;  /* 0x00185c0b01007387 */ /* 0x000fe80000100800 */
[----:B------:R-:W3:Y:S01]  /*40dd0*/  LDL.LU.64 R192, [R1+0x900] ;  /* 0x0009000001c07983 */ /* 0x000ee20000300a00 */
[----:B------:R-:W-:-:S03]  /*40de0*/  IADD3.X R3, R3, UR6, RZ, P2, !PT ;  /* 0x0000000603037c10 */ /* 0x000fc600097fe4ff */
[----:B------:R-:W-:Y:S04]  /*40df0*/  STL [R1+0x1868], R8 ;  /* 0x0018680801007387 */ /* 0x000fe80000100800 */
[----:B------:R4:W-:Y:S04]  /*40e00*/  STL [R1+0x1864], R9 ;  /* 0x0018640901007387 */ /* 0x0009e80000100800 */
[----:B------:R4:W-:Y:S04]  /*40e10*/  STL [R1+0x1870], R0 ;  /* 0x0018700001007387 */ /* 0x0009e80000100800 */
[----:B------:R-:W3:Y:S01]  /*40e20*/  LDL.LU.64 R202, [R1+0x8f8] ;  /* 0x0008f80001ca7983 */ /* 0x000ee20000300a00 */
[----:B------:R-:W-:-:S03]  /*40e30*/  UISETP.GT.AND UP1, UPT, UR16, 0x79, UPT ;  /* 0x000000791000788c */ /* 0x000fc6000bf24270 */
[----:B------:R3:W-:Y:S04]  /*40e40*/  STL [R1+0x186c], R3 ;  /* 0x00186c0301007387 */ /* 0x0007e80000100800 */
[----:B------:R-:W3:Y:S01]  /*40e50*/  LDL.LU.64 R200, [R1+0x8f0] ;  /* 0x0008f00001c87983 */ /* 0x000ee20000300a00 */
[----:B------:R-:W-:-:S03]  /*40e60*/  USEL UR12, URZ, 0x4, !UP1 ;  /* 0x000000043f0c7887 */ /* 0x000fc6000c800000 */
[----:B------:R-:W3:Y:S01]  /*40e70*/  LDL.LU.64 R198, [R1+0x8e8] ;  /* 0x0008e80001c67983 */ /* 0x000ee20000300a00 */
[----:B------:R-:W-:-:S03]  /*40e80*/  USEL UR12, UR12, URZ, !UP0 ;  /* 0x0000003f0c0c7287 */ /* 0x000fc6000c000000 */
[----:B------:R-:W3:Y:S03]  /*40e90*/  LDL.LU.64 R208, [R1+0x8e0] ;  /* 0x0008e00001d07983 */ /* 0x000ee60000300a00 */
[----:B------:R-:W-:Y:S01]  /*40ea0*/  ISETP.NE.U32.AND P0, PT, RZ, UR12, PT ;  /* 0x0000000cff007c0c */ /* 0x000fe2000bf05070 */
[----:B-1----:R-:W3:Y:S01]  /*40eb0*/  LDL.LU.64 R12, [R1+0x8d8] ;  /* 0x0008d800010c7983 */ /* 0x002ee20000300a00 */
[----:B--2---:R-:W-:Y:S01]  /*40ec0*/  MOV R6, R8 ;  /* 0x0000000800067202 */ /* 0x004fe20000000f00 */
[----:B------:R-:W-:Y:S02]  /*40ed0*/  IMAD.MOV.U32 R7, RZ, RZ, R9 ;  /* 0x000000ffff077224 */ /* 0x000fe400078e0009 */
[----:B----4-:R-:W2:Y:S04]  /*40ee0*/  LDL.LU.64 R8, [R1+0x8d0] ;  /* 0x0008d00001087983 */ /* 0x010ea80000300a00 */
[----:B------:R-:W4:Y:S04]  /*40ef0*/  LDL.LU R196, [R1+0xcc4] ;  /* 0x000cc40001c47983 */ /* 0x000f280000300800 */
[----:B------:R-:W4:Y:S04]  /*40f00*/  LDL.LU R194, [R1+0xcc8] ;  /* 0x000cc80001c27983 */ /* 0x000f280000300800 */
[----:B------:R-:W4:Y:S04]  /*40f10*/  LDL.LU.64 R206, [R1+0x8c8] ;  /* 0x0008c80001ce7983 */ /* 0x000f280000300a00 */
[----:B------:R1:W-:Y:S02]  /*40f20*/  LDGSTS.E [R2+0x30004], desc[UR8][R6.64], P0 ;  /* 0x3000400006027fae */ /* 0x0003e40008121848 */
[----:B-1----:R-:W-:Y:S01]  /*40f30*/  IMAD.MOV.U32 R6, RZ, RZ, R0 ;  /* 0x000000ffff067224 */ /* 0x002fe200078e0000 */
[----:B------:R-:W-:-:S04]  /*40f40*/  IADD3 R11, P1, R204, UR4, RZ ;  /* 0x00000004cc0b7c10 */ /* 0x000fc8000ff3e0ff */
[----:B------:R-:W-:Y:S02]  /*40f50*/  IADD3.X R0, R205, UR6, RZ, P1, !PT ;  /* 0x00000006cd007c10 */ /* 0x000fe40008ffe4ff */
[----:B------:R-:W4:Y:S01]  /*40f60*/  LDL.LU.64 R204, [R1+0x8c0] ;  /* 0x0008c00001cc7983 */ /* 0x000f220000300a00 */
[----:B------:R-:W-:-:S05]  /*40f70*/  MOV R7, R3 ;  /* 0x0000000300077202 */ /* 0x000fca0000000f00 */
[----:B------:R1:W-:Y:S01]  /*40f80*/  LDGSTS.E [R2+0x34004], desc[UR8][R6.64], P0 ;  /* 0x3400400006027fae */ /* 0x0003e20008121848 */
[----:B------:R-:W-:Y:S02]  /*40f90*/  IMAD.MOV.U32 R210, RZ, RZ, R11 ;  /* 0x000000ffffd27224 */ /* 0x000fe400078e000b */
[----:B------:R-:W-:Y:S01]  /*40fa0*/  IMAD.MOV.U32 R211, RZ, RZ, R0 ;  /* 0x000000ffffd37224 */ /* 0x000fe200078e0000 */
[----:B------:R-:W-:Y:S01]  /*40fb0*/  UISETP.GT.AND UP1, UPT, UR16, 0x7a, UPT ;  /* 0x0000007a1000788c */ /* 0x000fe2000bf24270 */
[----:B---3--:R-:W-:-:S03]  /*40fc0*/  IADD3 R10, P1, R192, UR4, RZ ;  /* 0x00000004c00a7c10 */ /* 0x008fc6000ff3e0ff */
[----:B------:R-:W-:Y:S01]  /*40fd0*/  LDGSTS.E [R2+0x38004], desc[UR8][R210.64], P0 ;  /* 0x38004000d2027fae */ /* 0x000fe20008121848 */
[----:B-1----:R-:W-:Y:S02]  /*40fe0*/  IADD3.X R6, R193, UR6, RZ, P1, !PT ;  /* 0x00000006c1067c10 */ /* 0x002fe40008ffe4ff */
[----:B------:R-:W-:-:S04]  /*40ff0*/  IADD3 R193, P1, R202, UR4, RZ ;  /* 0x00000004cac17c10 */ /* 0x000fc8000ff3e0ff */
[----:B------:R-:W-:Y:S02]  /*41000*/  IADD3.X R7, R203, UR6, RZ, P1, !PT ;  /* 0x00000006cb077c10 */ /* 0x000fe40008ffe4ff */
        /* <DEDUP_REMOVED lines=8> */
[----:B--2---:R-:W-:-:S04]  /*41090*/  IADD3 R13, P1, R8, UR4, RZ ;  /* 0x00000004080d7c10 */ /* 0x004fc8000ff3e0ff */
[----:B------:R-:W-:Y:S02]  /*410a0*/  IADD3.X R195, R9, UR6, RZ, P1, !PT ;  /* 0x0000000609c37c10 */ /* 0x000fe40008ffe4ff */
[----:B----4-:R-:W-:-:S04]  /*410b0*/  IADD3 R9, P1, R206, UR4, RZ ;  /* 0x00000004ce097c10 */ /* 0x010fc8000ff3e0ff */
[----:B------:R-:W-:Y:S01]  /*410c0*/  IADD3.X R12, R207, UR6, RZ, P1, !PT ;  /* 0x00000006cf0c7c10 */ /* 0x000fe20008ffe4ff */
[----:B------:R-:W-:Y:S01]  /*410d0*/  IMAD.MOV.U32 R208, RZ, RZ, R193 ;  /* 0x000000ffffd07224 */ /* 0x000fe200078e00c1 */
[----:B------:R-:W-:Y:S01]  /*410e0*/  MOV R11, R6 ;  /* 0x00000006000b7202 */ /* 0x000fe20000000f00 */
[----:B------:R-:W-:Y:S01]  /*410f0*/  IMAD.MOV.U32 R209, RZ, RZ, R7 ;  /* 0x000000ffffd17224 */ /* 0x000fe200078e0007 */
[----:B------:R-:W-:Y:S01]  /*41100*/  MOV R193, R252 ;  /* 0x000000fc00c17202 */ /* 0x000fe20000000f00 */
[----:B------:R-:W-:Y:S02]  /*41110*/  IMAD.MOV.U32 R206, RZ, RZ, R201 ;  /* 0x000000ffffce7224 */ /* 0x000fe400078e00c9 */
[----:B------:R-:W-:Y:S01]  /*41120*/  IMAD.MOV.U32 R207, RZ, RZ, R202 ;  /* 0x000000ffffcf7224 */ /* 0x000fe200078e00ca */
[----:B------:R-:W-:Y:S01]  /*41130*/  MOV R203, R198 ;  /* 0x000000c600cb7202 */ /* 0x000fe20000000f00 */
[----:B------:R-:W-:Y:S01]  /*41140*/  IMAD.MOV.U32 R202, RZ, RZ, R197 ;  /* 0x000000ffffca7224 */ /* 0x000fe200078e00c5 */
[----:B------:R-:W-:Y:S01]  /*41150*/  USEL UR12, URZ, 0x4, !UP1 ;  /* 0x000000043f0c7887 */ /* 0x000fe2000c800000 */
[----:B------:R-:W-:Y:S01]  /*41160*/  IMAD.MOV.U32 R201, RZ, RZ, R195 ;  /* 0x000000ffffc97224 */ /* 0x000fe200078e00c3 */
[----:B------:R-:W-:Y:S01]  /*41170*/  MOV R198, R9 ;  /* 0x0000000900c67202 */ /* 0x000fe20000000f00 */
[----:B------:R-:W-:Y:S01]  /*41180*/  LDGSTS.E [R2+0x3c004], desc[UR8][R10.64], P0 ;  /* 0x3c0040000a027fae */ /* 0x000fe20008121848 */
[----:B------:R-:W-:-:S04]  /*41190*/  IADD3 R3, P1, R204, UR4, RZ ;  /* 0x00000004cc037c10 */ /* 0x000fc8000ff3e0ff */
[----:B------:R-:W-:Y:S02]  /*411a0*/  IADD3.X R8, R205, UR6, RZ, P1, !PT ;  /* 0x00000006cd087c10 */ /* 0x000fe40008ffe4ff */
[----:B------:R-:W-:-:S04]  /*411b0*/  IADD3 R194, P1, R194, UR4, RZ ;  /* 0x00000004c2c27c10 */ /* 0x000fc8000ff3e0ff */
[----:B------:R-:W-:Y:S01]  /*411c0*/  IADD3.X R196, R196, UR6, RZ, P1, !PT ;  /* 0x00000006c4c47c10 */ /* 0x000fe20008ffe4ff */
[----:B------:R-:W-:Y:S01]  /*411d0*/  STL [R1+0xcc8], R194 ;  /* 0x000cc8c201007387 */ /* 0x000fe20000100800 */
[----:B------:R-:W-:Y:S01]  /*411e0*/  MOV R204, R199 ;  /* 0x000000c700cc7202 */ /* 0x000fe20000000f00 */
[----:B------:R-:W-:Y:S02]  /*411f0*/  IMAD.MOV.U32 R205, RZ, RZ, R200 ;  /* 0x000000ffffcd7224 */ /* 0x000fe400078e00c8 */
[----:B------:R-:W-:Y:S01]  /*41200*/  STL [R1+0xcc4], R196 ;  /* 0x000cc4c401007387 */ /* 0x000fe20000100800 */
[----:B------:R-:W-:-:S03]  /*41210*/  IMAD.MOV.U32 R200, RZ, RZ, R13 ;  /* 0x000000ffffc87224 */ /* 0x000fc600078e000d */
[----:B------:R-:W-:Y:S01]  /*41220*/  STL.64 [R1+0x908], R210 ;  /* 0x000908d201007387 */ /* 0x000fe20000100a00 */
[----:B------:R-:W-:-:S03]  /*41230*/  IMAD.MOV.U32 R199, RZ, RZ, R12 ;  /* 0x000000ffffc77224 */ /* 0x000fc600078e000c */
[----:B------:R1:W-:Y:S04]  /*41240*/  STL.64 [R1+0x900], R10 ;  /* 0x0009000a01007387 */ /* 0x0003e80000100a00 */
[----:B------:R-:W-:Y:S04]  /*41250*/  STL.64 [R1+0x8f8], R208 ;  /* 0x0008f8d001007387 */ /* 0x000fe80000100a00 */
[----:B------:R2:W-:Y:S04]  /*41260*/  STL.64 [R1+0x8f0], R192 ;  /* 0x0008f0c001007387 */ /* 0x0005e80000100a00 */
[----:B------:R-:W-:Y:S04]  /*41270*/  STL.64 [R1+0x8e8], R206 ;  /* 0x0008e8ce01007387 */ /* 0x000fe80000100a00 */
[----:B------:R-:W-:Y:S01]  /*41280*/  STL.64 [R1+0x8e0], R204 ;  /* 0x0008e0cc01007387 */ /* 0x000fe20000100a00 */
[----:B------:R-:W-:-:S03]  /*41290*/  IMAD.MOV.U32 R6, RZ, RZ, R3 ;  /* 0x000000ffff067224 */ /* 0x000fc600078e0003 */
[----:B------:R-:W-:Y:S01]  /*412a0*/  STL.64 [R1+0x8d8], R202 ;  /* 0x0008d8ca01007387 */ /* 0x000fe20000100a00 */
[----:B------:R-:W-:-:S03]  /*412b0*/  MOV R7, R8 ;  /* 0x0000000800077202 */ /* 0x000fc60000000f00 */
[----:B------:R-:W-:Y:S04]  /*412c0*/  STL.64 [R1+0x8d0], R200 ;  /* 0x0008d0c801007387 */ /* 0x000fe80000100a00 */
[----:B------:R-:W3:Y:S04]  /*412d0*/  LDL.LU R13, [R1+0xccc] ;  /* 0x000ccc00010d7983 */ /* 0x000ee80000300800 */
[----:B------:R-:W-:Y:S04]  /*412e0*/  STL.64 [R1+0x8c8], R198 ;  /* 0x0008c8c601007387 */ /* 0x000fe80000100a00 */
[----:B------:R-:W4:Y:S04]  /*412f0*/  LDL.LU R9, [R1+0xcd0] ;  /* 0x000cd00001097983 */ /* 0x000f280000300800 */
[----:B------:R-:W3:Y:S04]  /*41300*/  LDL.LU R12, [R1+0xcd4] ;  /* 0x000cd400010c7983 */ /* 0x000ee80000300800 */
[----:B------:R2:W-:Y:S04]  /*41310*/  STL.64 [R1+0x8c0], R6 ;  /* 0x0008c00601007387 */ /* 0x0005e80000100a00 */
[----:B------:R-:W3:Y:S01]  /*41320*/  LDL.LU R8, [R1+0xcd8] ;  /* 0x000cd80001087983 */ /* 0x000ee20000300800 */
[----:B------:R-:W-:-:S03]  /*41330*/  USEL UR12, UR12, URZ, !UP0 ;  /* 0x0000003f0c0c7287 */ /* 0x000fc6000c000000 */
[----:B-1----:R-:W3:Y:S03]  /*41340*/  LDL.LU R11, [R1+0xce0] ;  /* 0x000ce000010b7983 */ /* 0x002ee60000300800 */
[----:B------:R-:W-:-:S13]  /*41350*/  ISETP.NE.U32.AND P1, PT, RZ, UR12, PT ;  /* 0x0000000cff007c0c */ /* 0x000fda000bf25070 */
[----:B------:R-:W-:Y:S04]  /*41360*/  LDGSTS.E [R2+0x30008], desc[UR8][R208.64], P1 ;  /* 0x30008000d0027fae */ /* 0x000fe80008921848 */
[----:B------:R-:W-:Y:S01]  /*41370*/  LDGSTS.E [R2+0x34008], desc[UR8][R192.64], P1 ;  /* 0x34008000c0027fae */ /* 0x000fe20008921848 */
[----:B------:R-:W-:Y:S02]  /*41380*/  UISETP.GT.AND UP2, UPT, UR16, 0x7b, UPT ;  /* 0x0000007b1000788c */ /* 0x000fe4000bf44270 */
[----:B------:R-:W-:Y:S01]  /*41390*/  UISETP.GT.AND UP3, UPT, UR16, 0x1c, UPT ;  /* 0x0000001c1000788c */ /* 0x000fe2000bf64270 */
[----:B------:R-:W-:Y:S04]  /*413a0*/  LDGSTS.E [R2+0x38008], desc[UR8][R206.64], P1 ;  /* 0x38008000ce027fae */ /* 0x000fe80008921848 */
[----:B--2---:R-:W2:Y:S04]  /*413b0*/  LDL.LU R193, [R1+0xcdc] ;  /* 0x000cdc0001c17983 */ /* 0x004ea80000300800 */
[----:B------:R-:W2:Y:S04]  /*413c0*/  LDL.LU R3, [R1+0xce8] ;  /* 0x000ce80001037983 */ /* 0x000ea80000300800 */
[----:B------:R-:W2:Y:S04]  /*413d0*/  LDL.LU R192, [R1+0xcf0] ;  /* 0x000cf00001c07983 */ /* 0x000ea80000300800 */
[----:B------:R-:W2:Y:S04]  /*413e0*/  LDL.LU R10, [R1+0xce4] ;  /* 0x000ce400010a7983 */ /* 0x000ea80000300800 */
[----:B------:R-:W2:Y:S01]  /*413f0*/  LDL.LU R195, [R1+0xcec] ;  /* 0x000cec0001c37983 */ /* 0x000ea20000300800 */
[----:B------:R-:W-:-:S02]  /*41400*/  USEL UR13, URZ, 0x4, !UP2 ;  /* 0x000000043f0d7887 */ /* 0x000fc4000d000000 */
[----:B------:R-:W-:Y:S01]  /*41410*/  USEL UR14, URZ, 0x4, !UP3 ;  /* 0x000000043f0e7887 */ /* 0x000fe2000d800000 */
[----:B------:R-:W-:Y:S01]  /*41420*/  LOP3.LUT R0, R4, 0x70, RZ, 0x3c, !PT ;  /* 0x0000007004007812 */ /* 0x000fe200078e3cff */
[----:B------:R-:W-:Y:S01]  /*41430*/  USEL UR13, UR13, URZ, !UP0 ;  /* 0x0000003f0d0d7287 */ /* 0x000fe2000c000000 */
[----:B------:R-:W-:Y:S01]  /*41440*/  LDGSTS.E [R2+0x3c008], desc[UR8][R204.64], P1 ;  /* 0x3c008000cc027fae */ /* 0x000fe20008921848 */
[----:B------:R-:W-:-:S04]  /*41450*/  USEL UR14, UR14, URZ, !UP0 ;  /* 0x0000003f0e0e7287 */ /* 0x000fc8000c000000 */
[----:B------:R-:W-:Y:S02]  /*41460*/  ISETP.NE.U32.AND P2, PT, RZ, UR13, PT ;  /* 0x0000000dff007c0c */ /* 0x000fe4000bf45070 */
[----:B------:R-:W-:Y:S01]  /*41470*/  ISETP.NE.U32.AND P3, PT, RZ, UR14, PT ;  /* 0x0000000eff007c0c */ /* 0x000fe2000bf65070 */
[----:B------:R-:W-:-:S10]  /*41480*/  VIADD R0, R0, UR17 ;  /* 0x0000001100007c36 */ /* 0x000fd40008000000 */
[----:B------:R-:W-:Y:S04]  /*41490*/  LDGSTS.E [R2+0x3000c], desc[UR8][R202.64], P2 ;  /* 0x3000c000ca027fae */ /* 0x000fe80009121848 */
[----:B------:R-:W-:Y:S04]  /*414a0*/  LDGSTS.E [R2+0x3400c], desc[UR8][R200.64], P2 ;  /* 0x3400c000c8027fae */ /* 0x000fe80009121848 */
[----:B------:R-:W-:Y:S04]  /*414b0*/  LDGSTS.E [R2+0x3800c], desc[UR8][R198.64], P2 ;  /* 0x3800c000c6027fae */ /* 0x000fe80009121848 */
[----:B------:R1:W-:Y:S02]  /*414c0*/  LDGSTS.E [R2+0x3c00c], desc[UR8][R6.64], P2 ;  /* 0x3c00c00006027fae */ /* 0x0003e40009121848 */
[----:B-1----:R-:W-:Y:S01]  /*414d0*/  IMAD.MOV.U32 R6, RZ, RZ, R194 ;  /* 0x000000ffff067224 */ /* 0x002fe200078e00c2 */
[----:B------:R-:W-:Y:S01]  /*414e0*/  MOV R7, R196 ;  /* 0x000000c400077202 */ /* 0x000fe20000000f00 */
[----:B------:R-:W2:Y:S04]  /*414f0*/  LDL.LU R2, [R1+0xcf8] ;  /* 0x000cf80001027983 */ /* 0x000ea80000300800 */
[----:B------:R1:W-:Y:S01]  /*41500*/  LDGSTS.E [R0], desc[UR8][R6.64], P3 ;  /* 0x0000000006007fae */ /* 0x0003e20009921848 */
[----:B----4-:R-:W-:-:S04]  /*41510*/  IADD3 R9, P0, R9, UR4, RZ ;  /* 0x0000000409097c10 */ /* 0x010fc8000ff1e0ff */
[----:B---3--:R-:W-:Y:S01]  /*41520*/  IADD3.X R13, R13, UR6, RZ, P0, !PT ;  /* 0x000000060d0d7c10 */ /* 0x008fe200087fe4ff */
[----:B------:R3:W-:Y:S01]  /*41530*/  STL [R1+0xcd0], R9 ;  /* 0x000cd00901007387 */ /* 0x0007e20000100800 */
[----:B-1----:R-:W-:Y:S01]  /*41540*/  IMAD.MOV.U32 R6, RZ, RZ, R9 ;  /* 0x000000ffff067224 */ /* 0x002fe200078e0009 */
[----:B------:R-:W-:Y:S02]  /*41550*/  IADD3 R8, P1, R8, UR4, RZ ;  /* 0x0000000408087c10 */ /* 0x000fe4000ff3e0ff */
[----:B------:R1:W-:Y:S04]  /*41560*/  STL [R1+0xccc], R13 ;  /* 0x000ccc0d01007387 */ /* 0x0003e80000100800 */
[----:B------:R-:W-:Y:S04]  /*41570*/  STL [R1+0xcd8], R8 ;  /* 0x000cd80801007387 */ /* 0x000fe80000100800 */
[----:B---3--:R-:W3:Y:S01]  /*41580*/  LDL.LU R9, [R1+0xcf4] ;  /* 0x000cf40001097983 */ /* 0x008ee20000300800 */
[----:B------:R-:W-:Y:S01]  /*41590*/  IADD3.X R12, R12, UR6, RZ, P1, !PT ;  /* 0x000000060c0c7c10 */ /* 0x000fe20008ffe4ff */
[----:B------:R-:W-:-:S04]  /*415a0*/  IMAD.MOV.U32 R7, RZ, RZ, R13 ;  /* 0x000000ffff077224 */ /* 0x000fc800078e000d */
[----:B------:R4:W-:Y:S04]  /*415b0*/  STL [R1+0xcd4], R12 ;  /* 0x000cd40c01007387 */ /* 0x0009e80000100800 */
[----:B------:R4:W-:Y:S04]  /*415c0*/  LDGSTS.E [R0+0x4000], desc[UR8][R6.64], P3 ;  /* 0x0400000006007fae */ /* 0x0009e80009921848 */
[----:B-1----:R-:W3:Y:S01]  /*415d0*/  LDL.LU R13, [R1+0xcfc] ;  /* 0x000cfc00010d7983 */ /* 0x002ee20000300800 */
[----:B----4-:R-:W-:-:S03]  /*415e0*/  IMAD.MOV.U32 R7, RZ, RZ, R12 ;  /* 0x000000ffff077224 */ /* 0x010fc600078e000c */
[----:B------:R-:W4:Y:S01]  /*415f0*/  LDL.LU R12, [R1+0xd00] ;  /* 0x000d0000010c7983 */ /* 0x000f220000300800 */
[----:B------:R-:W-:-:S03]  /*41600*/  MOV R6, R8 ;  /* 0x0000000800067202 */ /* 0x000fc60000000f00 */
[----:B------:R-:W4:Y:S04]  /*41610*/  LDL.LU R194, [R1+0xd04] ;  /* 0x000d040001c27983 */ /* 0x000f280000300800 */
[----:B------:R-:W4:Y:S01]  /*41620*/  LDL.LU R8, [R1+0xd08] ;  /* 0x000d080001087983 */ /* 0x000f220000300800 */
[----:B------:R-:W-:Y:S02]  /*41630*/  IADD3 R11, P0, R11, UR4, RZ ;  /* 0x000000040b0b7c10 */ /* 0x000fe4000ff1e0ff */
[----:B--2---:R-:W-:Y:S01]  /*41640*/  IADD3 R3, P1, R3, UR4, RZ ;  /* 0x0000000403037c10 */ /* 0x004fe2000ff3e0ff */
[----:B------:R1:W-:Y:S01]  /*41650*/  LDGSTS.E [R0+0x8000], desc[UR8][R6.64], P3 ;  /* 0x0800000006007fae */ /* 0x0003e20009921848 */
[----:B------:R-:W-:Y:S02]  /*41660*/  IADD3.X R193, R193, UR6, RZ, P0, !PT ;  /* 0x00000006c1c17c10 */ /* 0x000fe400087fe4ff */
[----:B------:R-:W-:Y:S01]  /*41670*/  IADD3 R192, P2, R192, UR4, RZ ;  /* 0x00000004c0c07c10 */ /* 0x000fe2000ff5e0ff */
[----:B------:R2:W-:Y:S01]  /*41680*/  STL [R1+0xce0], R11 ;  /* 0x000ce00b01007387 */ /* 0x0005e20000100800 */
[----:B------:R-:W-:-:S02]  /*41690*/  IADD3.X R10, R10, UR6, RZ, P1, !PT ;  /* 0x000000060a0a7c10 */ /* 0x000fc40008ffe4ff */
[----:B------:R-:W-:Y:S01]  /*416a0*/  IADD3.X R195, R195, UR6, RZ, P2, !PT ;  /* 0x00000006c3c37c10 */ /* 0x000fe200097fe4ff */
[----:B------:R2:W-:Y:S01]  /*416b0*/  STL [R1+0xcdc], R193 ;  /* 0x000cdcc101007387 */ /* 0x0005e20000100800 */
[----:B-1----:R-:W-:Y:S01]  /*416c0*/  IMAD.MOV.U32 R6, RZ, RZ, R11 ;  /* 0x000000ffff067224 */ /* 0x002fe200078e000b */
[----:B------:R-:W-:Y:S02]  /*416d0*/  MOV R7, R193 ;  /* 0x000000c100077202 */ /* 0x000fe40000000f00 */
[----:B--2---:R-:W2:Y:S04]  /*416e0*/  LDL.LU R11, [R1+0xd10] ;  /* 0x000d1000010b7983 */ /* 0x004ea80000300800 */
[----:B------:R-:W-:Y:S04]  /*416f0*/  STL [R1+0xce8], R3 ;  /* 0x000ce80301007387 */ /* 0x000fe80000100800 */
[----:B------:R1:W-:Y:S04]  /*41700*/  STL [R1+0xce4], R10 ;  /* 0x000ce40a01007387 */ /* 0x0003e80000100800 */
[----:B------:R3:W-:Y:S04]  /*41710*/  STL [R1+0xcf0], R192 ;  /* 0x000cf0c001007387 */ /* 0x0007e80000100800 */
[----:B------:R1:W-:Y:S04]  /*41720*/  LDGSTS.E [R0+0xc000], desc[UR8][R6.64], P3 ;  /* 0x0c00000006007fae */ /* 0x0003e80009921848 */
[----:B------:R-:W2:Y:S04]  /*41730*/  LDL.LU R193, [R1+0xd0c] ;  /* 0x000d0c0001c17983 */ /* 0x000ea80000300800 */
[----:B------:R-:W-:Y:S01]  /*41740*/  STL [R1+0xcec], R195 ;  /* 0x000cecc301007387 */ /* 0x000fe20000100800 */
[----:B-1----:R-:W-:-:S02]  /*41750*/  IMAD.MOV.U32 R7, RZ, RZ, R10 ;  /* 0x000000ffff077224 */ /* 0x002fc400078e000a */
[----:B------:R-:W-:Y:S01]  /*41760*/  IMAD.MOV.U32 R6, RZ, RZ, R3 ;  /* 0x000000ffff067224 */ /* 0x000fe200078e0003 */
[----:B------:R-:W2:Y:S04]  /*41770*/  LDL.LU R10, [R1+0xd14] ;  /* 0x000d1400010a7983 */ /* 0x000ea80000300800 */
[----:B------:R-:W2:Y:S01]  /*41780*/  LDL.LU R3, [R1+0xd18] ;  /* 0x000d180001037983 */ /* 0x000ea20000300800 */
[----:B------:R-:W-:-:S04]  /*41790*/  UISETP.GT.AND UP1, UPT, UR16, 0x1d, UPT ;  /* 0x0000001d1000788c */ /* 0x000fc8000bf24270 */
[----:B------:R-:W-:-:S04]  /*417a0*/  USEL UR12, URZ, 0x4, !UP1 ;  /* 0x000000043f0c7887 */ /* 0x000fc8000c800000 */
[----:B------:R-:W-:-:S06]  /*417b0*/  USEL UR12, UR12, URZ, !UP0 ;  /* 0x0000003f0c0c7287 */ /* 0x000fcc000c000000 */
[----:B------:R-:W-:Y:S02]  /*417c0*/  ISETP.NE.U32.AND P0, PT, RZ, UR12, PT ;  /* 0x0000000cff007c0c */ /* 0x000fe4000bf05070 */
[----:B------:R-:W-:-:S05]  /*417d0*/  IADD3 R2, P1, R2, UR4, RZ ;  /* 0x0000000402027c10 */ /* 0x000fca000ff3e0ff */
[----:B------:R-:W-:Y:S06]  /*417e0*/  STL [R1+0xcf8], R2 ;  /* 0x000cf80201007387 */ /* 0x000fec0000100800 */
[----:B------:R1:W-:Y:S02]  /*417f0*/  LDGSTS.E [R0+0x4], desc[UR8][R6.64], P0 ;  /* 0x0000400006007fae */ /* 0x0003e40008121848 */
[----:B-1----:R-:W-:Y:S01]  /*41800*/  MOV R6, R192 ;  /* 0x000000c000067202 */ /* 0x002fe20000000f00 */
[----:B------:R-:W-:-:S05]  /*41810*/  IMAD.MOV.U32 R7, RZ, RZ, R195 ;  /* 0x000000ffff077224 */ /* 0x000fca00078e00c3 */
[----:B------:R1:W-:Y:S02]  /*41820*/  LDGSTS.E [R0+0x4004], desc[UR8][R6.64], P0 ;  /* 0x0400400006007fae */ /* 0x0003e40008121848 */
[----:B-1----:R-:W-:Y:S01]  /*41830*/  IMAD.MOV.U32 R6, RZ, RZ, R2 ;  /* 0x000000ffff067224 */ /* 0x002fe200078e0002 */
[----:B---3--:R-:W-:-:S04]  /*41840*/  IADD3.X R9, R9, UR6, RZ, P1, !PT ;  /* 0x0000000609097c10 */ /* 0x008fc80008ffe4ff */
[----:B------:R-:W-:Y:S01]  /*41850*/  MOV R7, R9 ;  /* 0x0000000900077202 */ /* 0x000fe20000000f00 */
[----:B------:R1:W-:Y:S04]  /*41860*/  STL [R1+0xcf4], R9 ;  /* 0x000cf40901007387 */ /* 0x0003e80000100800 */
[----:B------:R-:W3:Y:S04]  /*41870*/  LDL.LU R192, [R1+0xd1c] ;  /* 0x000d1c0001c07983 */ /* 0x000ee80000300800 */
[----:B------:R4:W-:Y:S04]  /*41880*/  LDGSTS.E [R0+0x8004], desc[UR8][R6.64], P0 ;  /* 0x0800400006007fae */ /* 0x0009e80008121848 */
[----:B-1----:R-:W3:Y:S04]  /*41890*/  LDL.LU R9, [R1+0xd20] ;  /* 0x000d200001097983 */ /* 0x002ee80000300800 */
[----:B------:R-:W3:Y:S01]  /*418a0*/  LDL.LU R2, [R1+0xd28] ;  /* 0x000d280001027983 */ /* 0x000ee20000300800 */
[----:B----4-:R-:W-:-:S04]  /*418b0*/  IADD3 R12, P2, R12, UR4, RZ ;  /* 0x000000040c0c7c10 */ /* 0x010fc8000ff5e0ff */
[----:B------:R-:W-:Y:S02]  /*418c0*/  IADD3.X R13, R13, UR6, RZ, P2, !PT ;  /* 0x000000060d0d7c10 */ /* 0x000fe400097fe4ff */
[----:B------:R-:W-:Y:S01]  /*418d0*/  IADD3 R8, P3, R8, UR4, RZ ;  /* 0x0000000408087c10 */ /* 0x000fe2000ff7e0ff */
[----:B------:R-:W-:Y:S03]  /*418e0*/  STL [R1+0xd00], R12 ;  /* 0x000d000c01007387 */ /* 0x000fe60000100800 */
[----:B------:R-:W-:Y:S01]  /*418f0*/  IADD3.X R194, R194, UR6, RZ, P3, !PT ;  /* 0x00000006c2c27c10 */ /* 0x000fe20009ffe4ff */
[----:B------:R1:W-:Y:S01]  /*41900*/  STL [R1+0xcfc], R13 ;  /* 0x000cfc0d01007387 */ /* 0x0003e20000100800 */
[----:B------:R-:W-:-:S03]  /*41910*/  IMAD.MOV.U32 R7, RZ, RZ, R13 ;  /* 0x000000ffff077224 */ /* 0x000fc600078e000d */
[----:B------:R4:W-:Y:S01]  /*41920*/  STL [R1+0xd08], R8 ;  /* 0x000d080801007387 */ /* 0x0009e20000100800 */
[----:B------:R-:W-:-:S03]  /*41930*/  IMAD.MOV.U32 R6, RZ, RZ, R12 ;  /* 0x000000ffff067224 */ /* 0x000fc600078e000c */
[----:B-1----:R-:W3:Y:S04]  /*41940*/  LDL.LU R13, [R1+0xd24] ;  /* 0x000d2400010d7983 */ /* 0x002ee80000300800 */
[----:B------:R-:W-:Y:S04]  /*41950*/  STL [R1+0xd04], R194 ;  /* 0x000d04c201007387 */ /* 0x000fe80000100800 */
[----:B------:R-:W3:Y:S04]  /*41960*/  LDL.LU R195, [R1+0xd2c] ;  /* 0x000d2c0001c37983 */ /* 0x000ee80000300800 */
[----:B------:R-:W3:Y:S01]  /*41970*/  LDL.LU R12, [R1+0xd30] ;  /* 0x000d3000010c7983 */ /* 0x000ee20000300800 */
[----:B------:R-:W-:-:S03]  /*41980*/  UISETP.GT.AND UP1, UPT, UR16, 0x1e, UPT ;  /* 0x0000001e1000788c */ /* 0x000fc6000bf24270 */
[----:B------:R1:W-:Y:S01]  /*41990*/  LDGSTS.E [R0+0xc004], desc[UR8][R6.64], P0 ;  /* 0x0c00400006007fae */ /* 0x0003e20008121848 */
[----:B------:R-:W-:-:S04]  /*419a0*/  USEL UR12, URZ, 0x4, !UP1 ;  /* 0x000000043f0c7887 */ /* 0x000fc8000c800000 */
[----:B------:R-:W-:Y:S01]  /*419b0*/  USEL UR12, UR12, URZ, !UP0 ;  /* 0x0000003f0c0c7287 */ /* 0x000fe2000c000000 */
[----:B--2---:R-:W-:-:S05]  /*419c0*/  IADD3 R11, P0, R11, UR4, RZ ;  /* 0x000000040b0b7c10 */ /* 0x004fca000ff1e0ff */
[----:B------:R-:W-:Y:S01]  /*419d0*/  ISETP.NE.U32.AND P1, PT, RZ, UR12, PT ;  /* 0x0000000cff007c0c */ /* 0x000fe2000bf25070 */
[----:B-1----:R-:W-:Y:S01]  /*419e0*/  IMAD.MOV.U32 R7, RZ, RZ, R194 ;  /* 0x000000ffff077224 */ /* 0x002fe200078e00c2 */
[----:B------:R-:W-:Y:S02]  /*419f0*/  MOV R6, R8 ;  /* 0x0000000800067202 */ /* 0x000fe40000000f00 */
[----:B------:R-:W-:Y:S01]  /*41a00*/  IADD3.X R193, R193, UR6, RZ, P0, !PT ;  /* 0x00000006c1c17c10 */ /* 0x000fe200087fe4ff */
[----:B----4-:R-:W2:Y:S01]  /*41a10*/  LDL.LU R8, [R1+0xd38] ;  /* 0x000d380001087983 */ /* 0x010ea20000300800 */
[----:B------:R-:W-:-:S03]  /*41a20*/  IADD3 R3, P2, R3, UR4, RZ ;  /* 0x0000000403037c10 */ /* 0x000fc6000ff5e0ff */
[----:B------:R1:W-:Y:S04]  /*41a30*/  STL [R1+0xd10], R11 ;  /* 0x000d100b01007387 */ /* 0x0003e80000100800 */
[----:B------:R4:W-:Y:S04]  /*41a40*/  LDGSTS.E [R0+0x8], desc[UR8][R6.64], P1 ;  /* 0x0000800006007fae */ /* 0x0009e80008921848 */
[----:B------:R-:W-:Y:S04]  /*41a50*/  STL [R1+0xd0c], R193 ;  /* 0x000d0cc101007387 */ /* 0x000fe80000100800 */
[----:B------:R-:W-:Y:S01]  /*41a60*/  STL [R1+0xd18], R3 ;  /* 0x000d180301007387 */ /* 0x000fe20000100800 */
[----:B----4-:R-:W-:-:S03]  /*41a70*/  IMAD.MOV.U32 R6, RZ, RZ, R11 ;  /* 0x000000ffff067224 */ /* 0x010fc600078e000b */
[----:B-1----:R-:W4:Y:S01]  /*41a80*/  LDL.LU R11, [R1+0xd34] ;  /* 0x000d3400010b7983 */ /* 0x002f220000300800 */
[----:B------:R-:W-:Y:S02]  /*41a90*/  IADD3.X R10, R10, UR6, RZ, P2, !PT ;  /* 0x000000060a0a7c10 */ /* 0x000fe400097fe4ff */
[----:B------:R-:W-:-:S03]  /*41aa0*/  MOV R7, R193 ;  /* 0x000000c100077202 */ /* 0x000fc60000000f00 */
[----:B------:R1:W-:Y:S04]  /*41ab0*/  STL [R1+0xd14], R10 ;  /* 0x000d140a01007387 */ /* 0x0003e80000100800 */
[----:B------:R1:W-:Y:S04]  /*41ac0*/  LDGSTS.E [R0+0x4008], desc[UR8][R6.64], P1 ;  /* 0x0400800006007fae */ /* 0x0003e80008921848 */
[----:B------:R-:W4:Y:S01]  /*41ad0*/  LDL.LU R194, [R1+0xd3c] ;  /* 0x000d3c0001c27983 */ /* 0x000f220000300800 */
[----:B-1----:R-:W-:-:S03]  /*41ae0*/  IMAD.MOV.U32 R7, RZ, RZ, R10 ;  /* 0x000000ffff077224 */ /* 0x002fc600078e000a */
[----:B------:R-:W4:Y:S01]  /*41af0*/  LDL.LU R10, [R1+0xd40] ;  /* 0x000d4000010a7983 */ /* 0x000f220000300800 */
[----:B------:R-:W-:-:S03]  /*41b00*/  IMAD.MOV.U32 R6, RZ, RZ, R3 ;  /* 0x000000ffff067224 */ /* 0x000fc600078e0003 */
[----:B------:R-:W4:Y:S04]  /*41b10*/  LDL.LU R193, [R1+0x10c4] ;  /* 0x0010c40001c17983 */ /* 0x000f280000300800 */
[----:B------:R-:W4:Y:S04]  /*41b20*/  LDL.LU R3, [R1+0x10c8] ;  /* 0x0010c80001037983 */ /* 0x000f280000300800 */
[----:B------:R1:W-:Y:S01]  /*41b30*/  LDGSTS.E [R0+0x8008], desc[UR8][R6.64], P1 ;  /* 0x0800800006007fae */ /* 0x0003e20008921848 */
[----:B---3--:R-:W-:-:S04]  /*41b40*/  IADD3 R9, P0, R9, UR4, RZ ;  /* 0x0000000409097c10 */ /* 0x008fc8000ff1e0ff */
[----:B------:R-:W-:Y:S02]  /*41b50*/  IADD3.X R192, R192, UR6, RZ, P0, !PT ;  /* 0x00000006c0c07c10 */ /* 0x000fe400087fe4ff */
[----:B-1----:R-:W-:-:S03]  /*41b60*/  MOV R6, R9 ;  /* 0x0000000900067202 */ /* 0x002fc60000000f00 */
[----:B------:R-:W-:-:S05]  /*41b70*/  IMAD.MOV.U32 R7, RZ, RZ, R192 ;  /* 0x000000ffff077224 */ /* 0x000fca00078e00c0 */
[----:B------:R1:W-:Y:S01]  /*41b80*/  LDGSTS.E [R0+0xc008], desc[UR8][R6.64], P1 ;  /* 0x0c00800006007fae */ /* 0x0003e20008921848 */
[----:B------:R-:W-:-:S03]  /*41b90*/  IADD3 R2, P1, R2, UR4, RZ ;  /* 0x0000000402027c10 */ /* 0x000fc6000ff3e0ff */
[----:B------:R3:W-:Y:S04]  /*41ba0*/  STL [R1+0xd20], R9 ;  /* 0x000d200901007387 */ /* 0x0007e80000100800 */
[----:B------:R1:W-:Y:S04]  /*41bb0*/  STL [R1+0xd1c], R192 ;  /* 0x000d1cc001007387 */ /* 0x0003e80000100800 */
[----:B---3--:R-:W3:Y:S01]  /*41bc0*/  LDL.LU R9, [R1+0x10d0] ;  /* 0x0010d00001097983 */ /* 0x008ee20000300800 */
[----:B------:R-:W-:-:S03]  /*41bd0*/  IADD3.X R13, R13, UR6, RZ, P1, !PT ;  /* 0x000000060d0d7c10 */ /* 0x000fc60008ffe4ff */
[----:B------:R-:W-:Y:S04]  /*41be0*/  STL [R1+0xd28], R2 ;  /* 0x000d280201007387 */ /* 0x000fe80000100800 */
[----:B------:R1:W-:Y:S01]  /*41bf0*/  STL [R1+0xd24], R13 ;  /* 0x000d240d01007387 */ /* 0x0003e20000100800 */
[----:B------:R-:W-:-:S04]  /*41c00*/  IADD3 R12, P2, R12, UR4, RZ ;  /* 0x000000040c0c7c10 */ /* 0x000fc8000ff5e0ff */
[----:B------:R-:W-:Y:S01]  /*41c10*/  IADD3.X R195, R195, UR6, RZ, P2, !PT ;  /* 0x00000006c3c37c10 */ /* 0x000fe200097fe4ff */
[----:B------:R4:W-:Y:S01]  /*41c20*/  STL [R1+0xd30], R12 ;  /* 0x000d300c01007387 */ /* 0x0009e20000100800 */
[----:B-1----:R-:W-:Y:S01]  /*41c30*/  MOV R7, R13 ;  /* 0x0000000d00077202 */ /* 0x002fe20000000f00 */
[----:B------:R-:W-:Y:S02]  /*41c40*/  IMAD.MOV.U32 R6, RZ, RZ, R2 ;  /* 0x000000ffff067224 */ /* 0x000fe400078e0002 */
[----:B------:R-:W3:Y:S04]  /*41c50*/  LDL.LU R192, [R1+0x10cc] ;  /* 0x0010cc0001c07983 */ /* 0x000ee80000300800 */
[----:B------:R-:W-:Y:S04]  /*41c60*/  STL [R1+0xd2c], R195 ;  /* 0x000d2cc301007387 */ /* 0x000fe80000100800 */
[----:B------:R-:W3:Y:S04]  /*41c70*/  LDL.LU R13, [R1+0x10d4] ;  /* 0x0010d400010d7983 */ /* 0x000ee80000300800 */
[----:B------:R-:W3:Y:S01]  /*41c80*/  LDL.LU R2, [R1+0x10d8] ;  /* 0x0010d80001027983 */ /* 0x000ee20000300800 */
[----:B------:R-:W-:-:S04]  /*41c90*/  UISETP.GT.AND UP1, UPT, UR16, 0x1f, UPT ;  /* 0x0000001f1000788c */ /* 0x000fc8000bf24270 */
[----:B------:R-:W-:-:S04]  /*41ca0*/  USEL UR12, URZ, 0x4, !UP1 ;  /* 0x000000043f0c7887 */ /* 0x000fc8000c800000 */
[----:B------:R-:W-:-:S06]  /*41cb0*/  USEL UR12, UR12, URZ, !UP0 ;  /* 0x0000003f0c0c7287 */ /* 0x000fcc000c000000 */
[----:B------:R-:W-:Y:S02]  /*41cc0*/  ISETP.NE.U32.AND P0, PT, RZ, UR12, PT ;  /* 0x0000000cff007c0c */ /* 0x000fe4000bf05070 */
[----:B--2---:R-:W-:-:S04]  /*41cd0*/  IADD3 R8, P1, R8, UR4, RZ ;  /* 0x0000000408087c10 */ /* 0x004fc8000ff3e0ff */
[----:B----4-:R-:W-:-:S07]  /*41ce0*/  IADD3.X R11, R11, UR6, RZ, P1, !PT ;  /* 0x000000060b0b7c10 */ /* 0x010fce0008ffe4ff */
[----:B------:R1:W-:Y:S04]  /*41cf0*/  LDGSTS.E [R0+0xc], desc[UR8][R6.64], P0 ;  /* 0x0000c00006007fae */ /* 0x0003e80008121848 */
[----:B------:R-:W-:Y:S01]  /*41d00*/  STL [R1+0xd38], R8 ;  /* 0x000d380801007387 */ /* 0x000fe20000100800 */
[----:B-1----:R-:W-:Y:S02]  /*41d10*/  IMAD.MOV.U32 R6, RZ, RZ, R12 ;  /* 0x000000ffff067224 */ /* 0x002fe400078e000c */
[----:B------:R-:W-:Y:S01]  /*41d20*/  IMAD.MOV.U32 R7, RZ, RZ, R195 ;  /* 0x000000ffff077224 */ /* 0x000fe200078e00c3 */
[----:B------:R1:W-:Y:S04]  /*41d30*/  STL [R1+0xd34], R11 ;  /* 0x000d340b01007387 */ /* 0x0003e80000100800 */
[----:B------:R2:W-:Y:S04]  /*41d40*/  LDGSTS.E [R0+0x400c], desc[UR8][R6.64], P0 ;  /* 0x0400c00006007fae */ /* 0x0005e80008121848 */
[----:B------:R-:W4:Y:S01]  /*41d50*/  LDL.LU R12, [R1+0x10dc] ;  /* 0x0010dc00010c7983 */ /* 0x000f220000300800 */
[----:B------:R-:W-:Y:S01]  /*41d60*/  IADD3 R10, P2, R10, UR4, RZ ;  /* 0x000000040a0a7c10 */ /* 0x000fe2000ff5e0ff */
[----:B--2---:R-:W-:-:S02]  /*41d70*/  IMAD.MOV.U32 R7, RZ, RZ, R11 ;  /* 0x000000ffff077224 */ /* 0x004fc400078e000b */
[----:B-1----:R-:W2:Y:S01]  /*41d80*/  LDL.LU R11, [R1+0x10e0] ;  /* 0x0010e000010b7983 */ /* 0x002ea20000300800 */
[----:B------:R-:W-:Y:S02]  /*41d90*/  IADD3 R3, P3, R3, UR4, RZ ;  /* 0x0000000403037c10 */ /* 0x000fe4000ff7e0ff */
[----:B------:R-:W-:Y:S02]  /*41da0*/  MOV R6, R8 ;  /* 0x0000000800067202 */ /* 0x000fe40000000f00 */
[----:B------:R-:W-:Y:S01]  /*41db0*/  IADD3.X R194, R194, UR6, RZ, P2, !PT ;  /* 0x00000006c2c27c10 */ /* 0x000fe200097fe4ff */
[----:B------:R-:W4:Y:S01]  /*41dc0*/  LDL.LU R8, [R1+0x10e8] ;  /* 0x0010e80001087983 */ /* 0x000f220000300800 */
[----:B------:R-:W-:-:S03]  /*41dd0*/  IADD3.X R193, R193, UR6, RZ, P3, !PT ;  /* 0x00000006c1c17c10 */ /* 0x000fc60009ffe4ff */
[----:B------:R1:W-:Y:S04]  /*41de0*/  STL [R1+0xd40], R10 ;  /* 0x000d400a01007387 */ /* 0x0003e80000100800 */
[----:B------:R1:W-:Y:S04]  /*41df0*/  LDGSTS.E [R0+0x800c], desc[UR8][R6.64], P0 ;  /* 0x0800c00006007fae */ /* 0x0003e80008121848 */
[----:B------:R1:W-:Y:S04]  /*41e00*/  STL [R1+0xd3c], R194 ;  /* 0x000d3cc201007387 */ /* 0x0003e80000100800 */
[----:B------:R1:W-:Y:S02]  /*41e10*/  STL [R1+0x10c8], R3 ;  /* 0x0010c80301007387 */ /* 0x0003e40000100800 */
[----:B-1----:R-:W-:-:S02]  /*41e20*/  IMAD.MOV.U32 R6, RZ, RZ, R10 ;  /* 0x000000ffff067224 */ /* 0x002fc400078e000a */
[----:B------:R-:W4:Y:S01]  /*41e30*/  LDL.LU R10, [R1+0x10e4] ;  /* 0x0010e400010a7983 */ /* 0x000f220000300800 */
[----:B------:R-:W-:-:S03]  /*41e40*/  MOV R7, R194 ;  /* 0x000000c200077202 */ /* 0x000fc60000000f00 */
        /* <DEDUP_REMOVED lines=8> */
[----:B-1----:R-:W-:Y:S02]  /*41ed0*/  IMAD.MOV.U32 R6, RZ, RZ, R3 ;  /* 0x000000ffff067224 */ /* 0x002fe400078e0003 */
[----:B------:R-:W-:Y:S01]  /*41ee0*/  IMAD.MOV.U32 R7, RZ, RZ, R193 ;  /* 0x000000ffff077224 */ /* 0x000fe200078e00c1 */
[----:B------:R-:W4:Y:S09]  /*41ef0*/  LDL.LU R3, [R1+0x10f8] ;  /* 0x0010f80001037983 */ /* 0x000f320000300800 */
        /* <DEDUP_REMOVED lines=9> */
[----:B------:R-:W-:Y:S01]  /*41f90*/  IMAD.MOV.U32 R7, RZ, RZ, R192 ;  /* 0x000000ffff077224 */ /* 0x000fe200078e00c0 */
[----:B------:R-:W-:-:S04]  /*41fa0*/  IADD3.X R13, R13, UR6, RZ, P2, !PT ;  /* 0x000000060d0d7c10 */ /* 0x000fc800097fe4ff */
[----:B------:R1:W-:Y:S04]  /*41fb0*/  LDGSTS.E [R0+0x14000], desc[UR8][R6.64], P1 ;  /* 0x1400000006007fae */ /* 0x0003e80008921848 */
[----:B------:R1:W-:Y:S04]  /*41fc0*/  STL [R1+0x10d4], R13 ;  /* 0x0010d40d01007387 */ /* 0x0003e80000100800 */
[----:B------:R-:W3:Y:S01]  /*41fd0*/  LDL.LU R193, [R1+0x10fc] ;  /* 0x0010fc0001c17983 */ /* 0x000ee20000300800 */
[----:B-1----:R-:W-:Y:S01]  /*41fe0*/  IMAD.MOV.U32 R6, RZ, RZ, R2 ;  /* 0x000000ffff067224 */ /* 0x002fe200078e0002 */
[----:B------:R-:W-:-:S02]  /*41ff0*/  MOV R7, R13 ;  /* 0x0000000d00077202 */ /* 0x000fc40000000f00 */
[----:B------:R-:W3:Y:S04]  /*42000*/  LDL.LU R192, [R1+0x1100] ;  /* 0x0011000001c07983 */ /* 0x000ee80000300800 */
[----:B------:R1:W-:Y:S04]  /*42010*/  LDGSTS.E [R0+0x18000], desc[UR8][R6.64], P1 ;  /* 0x1800000006007fae */ /* 0x0003e80008921848 */
[----:B------:R-:W3:Y:S04]  /*42020*/  LDL.LU R13, [R1+0x1104] ;  /* 0x00110400010d7983 */ /* 0x000ee80000300800 */
[----:B------:R-:W3:Y:S01]  /*42030*/  LDL.LU R2, [R1+0x1108] ;  /* 0x0011080001027983 */ /* 0x000ee20000300800 */
[----:B--2---:R-:W-:-:S04]  /*42040*/  IADD3 R11, P0, R11, UR4, RZ ;  /* 0x000000040b0b7c10 */ /* 0x004fc8000ff1e0ff */
[----:B----4-:R-:W-:Y:S01]  /*42050*/  IADD3.X R12, R12, UR6, RZ, P0, !PT ;  /* 0x000000060c0c7c10 */ /* 0x010fe200087fe4ff */
[----:B-1----:R-:W-:-:S04]  /*42060*/  IMAD.MOV.U32 R6, RZ, RZ, R11 ;  /* 0x000000ffff067224 */ /* 0x002fc800078e000b */
[----:B------:R-:W-:-:S05]  /*42070*/  IMAD.MOV.U32 R7, RZ, RZ, R12 ;  /* 0x000000ffff077224 */ /* 0x000fca00078e000c */
[----:B------:R1:W-:Y:S01]  /*42080*/  LDGSTS.E [R0+0x1c000], desc[UR8][R6.64], P1 ;  /* 0x1c00000006007fae */ /* 0x0003e20008921848 */
[----:B------:R-:W-:-:S03]  /*42090*/  IADD3 R8, P1, R8, UR4, RZ ;  /* 0x0000000408087c10 */ /* 0x000fc6000ff3e0ff */
[----:B------:R2:W-:Y:S04]  /*420a0*/  STL [R1+0x10e0], R11 ;  /* 0x0010e00b01007387 */ /* 0x0005e80000100800 */
[----:B------:R4:W-:Y:S01]  /*420b0*/  STL [R1+0x10dc], R12 ;  /* 0x0010dc0c01007387 */ /* 0x0009e20000100800 */
[----:B------:R-:W-:-:S03]  /*420c0*/  IADD3.X R10, R10, UR6, RZ, P1, !PT ;  /* 0x000000060a0a7c10 */ /* 0x000fc60008ffe4ff */
[----:B--2---:R-:W2:Y:S04]  /*420d0*/  LDL.LU R11, [R1+0x1110] ;  /* 0x00111000010b7983 */ /* 0x004ea80000300800 */
[----:B------:R-:W-:Y:S01]  /*420e0*/  STL [R1+0x10e8], R8 ;  /* 0x0010e80801007387 */ /* 0x000fe20000100800 */
[----:B------:R-:W-:-:S03]  /*420f0*/  IADD3 R194, P2, R194, UR4, RZ ;  /* 0x00000004c2c27c10 */ /* 0x000fc6000ff5e0ff */
[----:B------:R4:W-:Y:S01]  /*42100*/  STL [R1+0x10e4], R10 ;  /* 0x0010e40a01007387 */ /* 0x0009e20000100800 */
[----:B------:R-:W-:-:S03]  /*42110*/  IADD3.X R195, R195, UR6, RZ, P2, !PT ;  /* 0x00000006c3c37c10 */ /* 0x000fc600097fe4ff */
[----:B------:R-:W-:Y:S01]  /*42120*/  STL [R1+0x10f0], R194 ;  /* 0x0010f0c201007387 */ /* 0x000fe20000100800 */
[----:B-1----:R-:W-:Y:S01]  /*42130*/  IMAD.MOV.U32 R7, RZ, RZ, R10 ;  /* 0x000000ffff077224 */ /* 0x002fe200078e000a */
[----:B------:R-:W-:Y:S02]  /*42140*/  MOV R6, R8 ;  /* 0x0000000800067202 */ /* 0x000fe40000000f00 */
[----:B----4-:R-:W4:Y:S04]  /*42150*/  LDL.LU R12, [R1+0x110c] ;  /* 0x00110c00010c7983 */ /* 0x010f280000300800 */
[----:B------:R-:W-:Y:S04]  /*42160*/  STL [R1+0x10ec], R195 ;  /* 0x0010ecc301007387 */ /* 0x000fe80000100800 */
[----:B------:R-:W4:Y:S04]  /*42170*/  LDL.LU R10, [R1+0x1114] ;  /* 0x00111400010a7983 */ /* 0x000f280000300800 */
        /* <DEDUP_REMOVED lines=9> */
[----:B------:R-:W-:-:S05]  /*42210*/  MOV R7, R195 ;  /* 0x000000c300077202 */ /* 0x000fca0000000f00 */
[----:B------:R1:W-:Y:S02]  /*42220*/  LDGSTS.E [R0+0x14004], desc[UR8][R6.64], P0 ;  /* 0x1400400006007fae */ /* 0x0003e40008121848 */
[----:B-1----:R-:W-:Y:S01]  /*42230*/  IMAD.MOV.U32 R6, RZ, RZ, R3 ;  /* 0x000000ffff067224 */ /* 0x002fe200078e0003 */
[----:B---3--:R-:W-:-:S05]  /*42240*/  IADD3.X R9, R9, UR6, RZ, P1, !PT ;  /* 0x0000000609097c10 */ /* 0x008fca0008ffe4ff */
[----:B------:R1:W-:Y:S01]  /*42250*/  STL [R1+0x10f4], R9 ;  /* 0x0010f40901007387 */ /* 0x0003e20000100800 */
[----:B------:R-:W-:Y:S01]  /*42260*/  IMAD.MOV.U32 R7, RZ, RZ, R9 ;  /* 0x000000ffff077224 */ /* 0x000fe200078e0009 */
[----:B------:R-:W-:Y:S02]  /*42270*/  UISETP.GT.AND UP1, UPT, UR16, 0x3e, UPT ;  /* 0x0000003e1000788c */ /* 0x000fe4000bf24270 */
[----:B-1----:R-:W3:Y:S04]  /*42280*/  LDL.LU R9, [R1+0x111c] ;  /* 0x00111c0001097983 */ /* 0x002ee80000300800 */
[----:B------:R-:W3:Y:S01]  /*42290*/  LDL.LU R3, [R1+0x1120] ;  /* 0x0011200001037983 */ /* 0x000ee20000300800 */
[----:B------:R-:W-:Y:S01]  /*422a0*/  IADD3 R192, P2, R192, UR4, RZ ;  /* 0x00000004c0c07c10 */ /* 0x000fe2000ff5e0ff */
[----:B------:R-:W-:-:S02]  /*422b0*/  USEL UR12, URZ, 0x4, !UP1 ;  /* 0x000000043f0c7887 */ /* 0x000fc4000c800000 */
[----:B------:R1:W-:Y:S01]  /*422c0*/  LDGSTS.E [R0+0x18004], desc[UR8][R6.64], P0 ;  /* 0x1800400006007fae */ /* 0x0003e20008121848 */
[----:B------:R-:W-:Y:S01]  /*422d0*/  IADD3.X R193, R193, UR6, RZ, P2, !PT ;  /* 0x00000006c1c17c10 */ /* 0x000fe200097fe4ff */
[----:B------:R-:W-:Y:S02]  /*422e0*/  USEL UR12, UR12, URZ, !UP0 ;  /* 0x0000003f0c0c7287 */ /* 0x000fe4000c000000 */
[----:B------:R-:W-:Y:S01]  /*422f0*/  STL [R1+0x1100], R192 ;  /* 0x001100c001007387 */ /* 0x000fe20000100800 */
[----:B------:R-:W-:Y:S02]  /*42300*/  IADD3 R2, P3, R2, UR4, RZ ;  /* 0x0000000402027c10 */ /* 0x000fe4000ff7e0ff */
[----:B-1----:R-:W-:Y:S01]  /*42310*/  MOV R6, R192 ;  /* 0x000000c000067202 */ /* 0x002fe20000000f00 */
[----:B------:R-:W-:Y:S01]  /*42320*/  IMAD.MOV.U32 R7, RZ, RZ, R193 ;  /* 0x000000ffff077224 */ /* 0x000fe200078e00c1 */
[----:B------:R-:W-:Y:S01]  /*42330*/  IADD3.X R13, R13, UR6, RZ, P3, !PT ;  /* 0x000000060d0d7c10 */ /* 0x000fe20009ffe4ff */
[----:B------:R-:W-:Y:S01]  /*42340*/  STL [R1+0x10fc], R193 ;  /* 0x0010fcc101007387 */ /* 0x000fe20000100800 */
[----:B------:R-:W-:-:S03]  /*42350*/  ISETP.NE.U32.AND P1, PT, RZ, UR12, PT ;  /* 0x0000000cff007c0c */ /* 0x000fc6000bf25070 */
[----:B------:R1:W-:Y:S04]  /*42360*/  LDGSTS.E [R0+0x1c004], desc[UR8][R6.64], P0 ;  /* 0x1c00400006007fae */ /* 0x0003e80008121848 */
[----:B------:R1:W-:Y:S04]  /*42370*/  STL [R1+0x1108], R2 ;  /* 0x0011080201007387 */ /* 0x0003e80000100800 */
[----:B------:R-:W3:Y:S04]  /*42380*/  LDL.LU R196, [R1+0x1128] ;  /* 0x0011280001c47983 */ /* 0x000ee80000300800 */
[----:B------:R-:W-:Y:S01]  /*42390*/  STL [R1+0x1104], R13 ;  /* 0x0011040d01007387 */ /* 0x000fe20000100800 */
[----:B-1----:R-:W-:-:S03]  /*423a0*/  IMAD.MOV.U32 R6, RZ, RZ, R2 ;  /* 0x000000ffff067224 */ /* 0x002fc600078e0002 */
[----:B------:R-:W3:Y:S04]  /*423b0*/  LDL.LU R194, [R1+0x1130] ;  /* 0x0011300001c27983 */ /* 0x000ee80000300800 */
[----:B------:R-:W3:Y:S04]  /*423c0*/  LDL.LU R197, [R1+0x1124] ;  /* 0x0011240001c57983 */ /* 0x000ee80000300800 */
[----:B------:R-:W3:Y:S01]  /*423d0*/  LDL.LU R195, [R1+0x112c] ;  /* 0x00112c0001c37983 */ /* 0x000ee20000300800 */
[----:B------:R-:W-:-:S03]  /*423e0*/  MOV R7, R13 ;  /* 0x0000000d00077202 */ /* 0x000fc60000000f00 */
[----:B------:R-:W3:Y:S04]  /*423f0*/  LDL.LU R2, [R1+0x1138] ;  /* 0x0011380001027983 */ /* 0x000ee80000300800 */
[----:B------:R1:W-:Y:S01]  /*42400*/  LDGSTS.E [R0+0x10008], desc[UR8][R6.64], P1 ;  /* 0x1000800006007fae */ /* 0x0003e20008921848 */
[----:B--2---:R-:W-:-:S05]  /*42410*/  IADD3 R11, P0, R11, UR4, RZ ;  /* 0x000000040b0b7c10 */ /* 0x004fca000ff1e0ff */
[----:B------:R-:W-:Y:S01]  /*42420*/  STL [R1+0x1110], R11 ;  /* 0x0011100b01007387 */ /* 0x000fe20000100800 */
[----:B-1----:R-:W-:Y:S01]  /*42430*/  IMAD.MOV.U32 R6, RZ, RZ, R11 ;  /* 0x000000ffff067224 */ /* 0x002fe200078e000b */
[----:B----4-:R-:W-:-:S05]  /*42440*/  IADD3.X R12, R12, UR6, RZ, P0, !PT ;  /* 0x000000060c0c7c10 */ /* 0x010fca00087fe4ff */
[----:B------:R-:W-:Y:S01]  /*42450*/  STL [R1+0x110c], R12 ;  /* 0x00110c0c01007387 */ /* 0x000fe20000100800 */
[----:B------:R-:W-:-:S05]  /*42460*/  IADD3 R8, P2, R8, UR4, RZ ;  /* 0x0000000408087c10 */ /* 0x000fca000ff5e0ff */
[----:B------:R1:W-:Y:S04]  /*42470*/  STL [R1+0x1118], R8 ;  /* 0x0011180801007387 */ /* 0x0003e80000100800 */
[----:B------:R-:W2:Y:S01]  /*42480*/  LDL.LU R193, [R1+0x1134] ;  /* 0x0011340001c17983 */ /* 0x000ea20000300800 */
[----:B------:R-:W-:Y:S01]  /*42490*/  IADD3.X R10, R10, UR6, RZ, P2, !PT ;  /* 0x000000060a0a7c10 */ /* 0x000fe200097fe4ff */
[----:B------:R-:W-:-:S04]  /*424a0*/  IMAD.MOV.U32 R7, RZ, RZ, R12 ;  /* 0x000000ffff077224 */ /* 0x000fc800078e000c */
[----:B------:R-:W-:Y:S04]  /*424b0*/  STL [R1+0x1114], R10 ;  /* 0x0011140a01007387 */ /* 0x000fe80000100800 */
[----:B------:R4:W-:Y:S04]  /*424c0*/  LDGSTS.E [R0+0x14008], desc[UR8][R6.64], P1 ;  /* 0x1400800006007fae */ /* 0x0009e80008921848 */
[----:B------:R-:W2:Y:S01]  /*424d0*/  LDL.LU R192, [R1+0x113c] ;  /* 0x00113c0001c07983 */ /* 0x000ea20000300800 */
[----:B----4-:R-:W-:-:S03]  /*424e0*/  MOV R6, R8 ;  /* 0x0000000800067202 */ /* 0x010fc60000000f00 */
[----:B-1----:R-:W4:Y:S04]  /*424f0*/  LDL.LU R8, [R1+0x1140] ;  /* 0x0011400001087983 */ /* 0x002f280000300800 */
[----:B------:R-:W4:Y:S04]  /*42500*/  LDL.LU R13, [R1+0x14c4] ;  /* 0x0014c400010d7983 */ /* 0x000f280000300800 */
[----:B------:R-:W4:Y:S01]  /*42510*/  LDL.LU R12, [R1+0x14c8] ;  /* 0x0014c800010c7983 */ /* 0x000f220000300800 */
[----:B------:R-:W-:-:S05]  /*42520*/  IMAD.MOV.U32 R7, RZ, RZ, R10 ;  /* 0x000000ffff077224 */ /* 0x000fca00078e000a */
[----:B------:R1:W-:Y:S01]  /*42530*/  LDGSTS.E [R0+0x18008], desc[UR8][R6.64], P1 ;  /* 0x1800800006007fae */ /* 0x0003e20008921848 */
[----:B---3--:R-:W-:-:S04]  /*42540*/  IADD3 R3, P0, R3, UR4, RZ ;  /* 0x0000000403037c10 */ /* 0x008fc8000ff1e0ff */
[----:B------:R-:W-:Y:S01]  /*42550*/  IADD3.X R9, R9, UR6, RZ, P0, !PT ;  /* 0x0000000609097c10 */ /* 0x000fe200087fe4ff */
[----:B------:R-:W-:Y:S03]  /*42560*/  STL [R1+0x1120], R3 ;  /* 0x0011200301007387 */ /* 0x000fe60000100800 */
[----:B-1----:R-:W-:Y:S01]  /*42570*/  MOV R7, R9 ;  /* 0x0000000900077202 */ /* 0x002fe20000000f00 */
[----:B------:R1:W-:Y:S04]  /*42580*/  STL [R1+0x111c], R9 ;  /* 0x00111c0901007387 */ /* 0x0003e80000100800 */
[----:B------:R-:W3:Y:S01]  /*42590*/  LDL.LU R11, [R1+0x14cc] ;  /* 0x0014cc00010b7983 */ /* 0x000ee20000300800 */
[----:B------:R-:W-:-:S03]  /*425a0*/  IMAD.MOV.U32 R6, RZ, RZ, R3 ;  /* 0x000000ffff067224 */ /* 0x000fc600078e0003 */
[----:B-1----:R-:W3:Y:S04]  /*425b0*/  LDL.LU R9, [R1+0x14d0] ;  /* 0x0014d00001097983 */ /* 0x002ee80000300800 */
        /* <DEDUP_REMOVED lines=13> */
[----:B------:R-:W-:Y:S01]  /*42690*/  IMAD.MOV.U32 R7, RZ, RZ, R197 ;  /* 0x000000ffff077224 */ /* 0x000fe200078e00c5 */
[----:B------:R-:W-:Y:S04]  /*426a0*/  STL [R1+0x1128], R196 ;  /* 0x001128c401007387 */ /* 0x000fe80000100800 */
[----:B------:R-:W-:Y:S04]  /*426b0*/  STL [R1+0x1124], R197 ;  /* 0x001124c501007387 */ /* 0x000fe80000100800 */
[----:B------:R-:W-:Y:S04]  /*426c0*/  STL [R1+0x1130], R194 ;  /* 0x001130c201007387 */ /* 0x000fe80000100800 */
[----:B------:R1:W-:Y:S04]  /*426d0*/  STL [R1+0x112c], R195 ;  /* 0x00112cc301007387 */ /* 0x0003e80000100800 */
[----:B------:R1:W-:Y:S04]  /*426e0*/  LDGSTS.E [R0+0x1000c], desc[UR8][R6.64], P0 ;  /* 0x1000c00006007fae */ /* 0x0003e80008121848 */
[----:B------:R2:W-:Y:S01]  /*426f0*/  STL [R1+0x1138], R2 ;  /* 0x0011380201007387 */ /* 0x0005e20000100800 */
[----:B-1----:R-:W-:Y:S01]  /*42700*/  IMAD.MOV.U32 R7, RZ, RZ, R195 ;  /* 0x000000ffff077224 */ /* 0x002fe200078e00c3 */
[----:B------:R-:W-:-:S05]  /*42710*/  MOV R6, R194 ;  /* 0x000000c200067202 */ /* 0x000fca0000000f00 */
[----:B------:R1:W-:Y:S01]  /*42720*/  LDGSTS.E [R0+0x1400c], desc[UR8][R6.64], P0 ;  /* 0x1400c00006007fae */ /* 0x0003e20008121848 */
[----:B--2---:R-:W-:-:S05]  /*42730*/  IADD3.X R193, R193, UR6, RZ, P1, !PT ;  /* 0x00000006c1c17c10 */ /* 0x004fca0008ffe4ff */
[----:B------:R2:W-:Y:S04]  /*42740*/  STL [R1+0x1134], R193 ;  /* 0x001134c101007387 */ /* 0x0005e80000100800 */
[----:B------:R-:W3:Y:S04]  /*42750*/  LDL.LU R195, [R1+0x14dc] ;  /* 0x0014dc0001c37983 */ /* 0x000ee80000300800 */
[----:B------:R-:W3:Y:S01]  /*42760*/  LDL.LU R194, [R1+0x14e0] ;  /* 0x0014e00001c27983 */ /* 0x000ee20000300800 */
[----:B-1----:R-:W-:Y:S01]  /*42770*/  IMAD.MOV.U32 R6, RZ, RZ, R2 ;  /* 0x000000ffff067224 */ /* 0x002fe200078e0002 */
[----:B------:R-:W-:-:S02]  /*42780*/  MOV R7, R193 ;  /* 0x000000c100077202 */ /* 0x000fc40000000f00 */
[----:B------:R-:W3:Y:S04]  /*42790*/  LDL.LU R2, [R1+0x14e8] ;  /* 0x0014e80001027983 */ /* 0x000ee80000300800 */
        /* <DEDUP_REMOVED lines=8> */
[----:B------:R-:W-:Y:S01]  /*42820*/  STL [R1+0x14c8], R12 ;  /* 0x0014c80c01007387 */ /* 0x000fe20000100800 */
[----:B------:R-:W-:-:S03]  /*42830*/  IMAD.MOV.U32 R6, RZ, RZ, R8 ;  /* 0x000000ffff067224 */ /* 0x000fc600078e0008 */
[----:B--2---:R-:W2:Y:S04]  /*42840*/  LDL.LU R193, [R1+0x14e4] ;  /* 0x0014e40001c17983 */ /* 0x004ea80000300800 */
[----:B------:R-:W-:Y:S04]  /*42850*/  STL [R1+0x14c4], R13 ;  /* 0x0014c40d01007387 */ /* 0x000fe80000100800 */
[----:B----4-:R-:W4:Y:S04]  /*42860*/  LDL.LU R192, [R1+0x14ec] ;  /* 0x0014ec0001c07983 */ /* 0x010f280000300800 */
[----:B------:R-:W4:Y:S01]  /*42870*/  LDL.LU R8, [R1+0x14f0] ;  /* 0x0014f00001087983 */ /* 0x000f220000300800 */
        /* <DEDUP_REMOVED lines=9> */
[----:B------:R-:W-:Y:S01]  /*42910*/  IADD3.X R11, R11, UR6, RZ, P0, !PT ;  /* 0x000000060b0b7c10 */ /* 0x000fe200087fe4ff */
[----:B------:R3:W-:Y:S01]  /*42920*/  STL [R1+0x14d0], R9 ;  /* 0x0014d00901007387 */ /* 0x0007e20000100800 */
[----:B------:R-:W-:-:S03]  /*42930*/  IADD3 R3, P2, R3, UR4, RZ ;  /* 0x0000000403037c10 */ /* 0x000fc6000ff5e0ff */
[----:B------:R3:W-:Y:S01]  /*42940*/  STL [R1+0x14cc], R11 ;  /* 0x0014cc0b01007387 */ /* 0x0007e20000100800 */
[----:B-1----:R-:W-:Y:S01]  /*42950*/  IMAD.MOV.U32 R6, RZ, RZ, R9 ;  /* 0x000000ffff067224 */ /* 0x002fe200078e0009 */
[----:B------:R-:W-:Y:S02]  /*42960*/  IADD3.X R10, R10, UR6, RZ, P2, !PT ;  /* 0x000000060a0a7c10 */ /* 0x000fe400097fe4ff */
[----:B------:R-:W-:Y:S04]  /*42970*/  STL [R1+0x14d8], R3 ;  /* 0x0014d80301007387 */ /* 0x000fe80000100800 */
[----:B---3--:R-:W3:Y:S04]  /*42980*/  LDL.LU R9, [R1+0x14f8] ;  /* 0x0014f80001097983 */ /* 0x008ee80000300800 */
[----:B------:R1:W-:Y:S04]  /*42990*/  STL [R1+0x14d4], R10 ;  /* 0x0014d40a01007387 */ /* 0x0003e80000100800 */
[----:B------:R-:W3:Y:S01]  /*429a0*/  LDL.LU R13, [R1+0x14f4] ;  /* 0x0014f400010d7983 */ /* 0x000ee20000300800 */
[----:B------:R-:W-:-:S03]  /*429b0*/  MOV R7, R11 ;  /* 0x0000000b00077202 */ /* 0x000fc60000000f00 */
[----:B------:R-:W3:Y:S04]  /*429c0*/  LDL.LU R12, [R1+0x14fc] ;  /* 0x0014fc00010c7983 */ /* 0x000ee80000300800 */
[----:B------:R1:W-:Y:S04]  /*429d0*/  LDGSTS.E [R0+0x24000], desc[UR8][R6.64], P1 ;  /* 0x2400000006007fae */ /* 0x0003e80008921848 */
[----:B------:R-:W3:Y:S01]  /*429e0*/  LDL.LU R11, [R1+0x1500] ;  /* 0x00150000010b7983 */ /* 0x000ee20000300800 */
[----:B-1----:R-:W-:Y:S02]  /*429f0*/  IMAD.MOV.U32 R6, RZ, RZ, R3 ;  /* 0x000000ffff067224 */ /* 0x002fe400078e0003 */
[----:B------:R-:W-:-:S02]  /*42a00*/  IMAD.MOV.U32 R7, RZ, RZ, R10 ;  /* 0x000000ffff077224 */ /* 0x000fc400078e000a */
[----:B------:R-:W3:Y:S04]  /*42a10*/  LDL.LU R10, [R1+0x1504] ;  /* 0x00150400010a7983 */ /* 0x000ee80000300800 */
[----:B------:R1:W-:Y:S04]  /*42a20*/  LDGSTS.E [R0+0x28000], desc[UR8][R6.64], P1 ;  /* 0x2800000006007fae */ /* 0x0003e80008921848 */
[----:B------:R-:W3:Y:S01]  /*42a30*/  LDL.LU R3, [R1+0x1508] ;  /* 0x0015080001037983 */ /* 0x000ee20000300800 */
[----:B------:R-:W-:-:S04]  /*42a40*/  IADD3 R194, P0, R194, UR4, RZ ;  /* 0x00000004c2c27c10 */ /* 0x000fc8000ff1e0ff */
[----:B------:R-:W-:Y:S02]  /*42a50*/  IADD3.X R195, R195, UR6, RZ, P0, !PT ;  /* 0x00000006c3c37c10 */ /* 0x000fe400087fe4ff */
[----:B-1----:R-:W-:-:S03]  /*42a60*/  MOV R6, R194 ;  /* 0x000000c200067202 */ /* 0x002fc60000000f00 */
[----:B------:R-:W-:-:S05]  /*42a70*/  IMAD.MOV.U32 R7, RZ, RZ, R195 ;  /* 0x000000ffff077224 */ /* 0x000fca00078e00c3 */
[----:B------:R1:W-:Y:S01]  /*42a80*/  LDGSTS.E [R0+0x2c000], desc[UR8][R6.64], P1 ;  /* 0x2c00000006007fae */ /* 0x0003e20008921848 */
[----:B------:R-:W-:-:S03]  /*42a90*/  IADD3 R2, P1, R2, UR4, RZ ;  /* 0x0000000402027c10 */ /* 0x000fc6000ff3e0ff */
[----:B------:R-:W-:Y:S04]  /*42aa0*/  STL [R1+0x14e0], R194 ;  /* 0x0014e0c201007387 */ /* 0x000fe80000100800 */
[----:B------:R-:W-:Y:S04]  /*42ab0*/  STL [R1+0x14dc], R195 ;  /* 0x0014dcc301007387 */ /* 0x000fe80000100800 */
[----:B------:R4:W-:Y:S01]  /*42ac0*/  STL [R1+0x14e8], R2 ;  /* 0x0014e80201007387 */ /* 0x0009e20000100800 */
[----:B--2---:R-:W-:Y:S01]  /*42ad0*/  IADD3.X R193, R193, UR6, RZ, P1, !PT ;  /* 0x00000006c1c17c10 */ /* 0x004fe20008ffe4ff */
[----:B-1----:R-:W-:-:S04]  /*42ae0*/  IMAD.MOV.U32 R6, RZ, RZ, R2 ;  /* 0x000000ffff067224 */ /* 0x002fc800078e0002 */
[----:B------:R-:W-:Y:S01]  /*42af0*/  STL [R1+0x14e4], R193 ;  /* 0x0014e4c101007387 */ /* 0x000fe20000100800 */
[----:B----4-:R-:W-:-:S04]  /*42b00*/  IADD3 R8, P2, R8, UR4, RZ ;  /* 0x0000000408087c10 */ /* 0x010fc8000ff5e0ff */
[----:B------:R-:W-:Y:S01]  /*42b10*/  IADD3.X R192, R192, UR6, RZ, P2, !PT ;  /* 0x00000006c0c07c10 */ /* 0x000fe200097fe4ff */
[----:B------:R1:W-:Y:S04]  /*42b20*/  STL [R1+0x14f0], R8 ;  /* 0x0014f00801007387 */ /* 0x0003e80000100800 */
[----:B------:R-:W2:Y:S04]  /*42b30*/  LDL.LU R2, [R1+0x1510] ;  /* 0x0015100001027983 */ /* 0x000ea80000300800 */
[----:B------:R-:W-:Y:S04]  /*42b40*/  STL [R1+0x14ec], R192 ;  /* 0x0014ecc001007387 */ /* 0x000fe80000100800 */
[----:B------:R-:W4:Y:S04]  /*42b50*/  LDL.LU R194, [R1+0x1518] ;  /* 0x0015180001c27983 */ /* 0x000f280000300800 */
[----:B------:R-:W4:Y:S01]  /*42b60*/  LDL.LU R196, [R1+0x150c] ;  /* 0x00150c0001c47983 */ /* 0x000f220000300800 */
[----:B------:R-:W-:Y:S01]  /*42b70*/  UISETP.GT.AND UP1, UPT, UR16, 0x5d, UPT ;  /* 0x0000005d1000788c */ /* 0x000fe2000bf24270 */
[----:B------:R-:W-:-:S02]  /*42b80*/  MOV R7, R193 ;  /* 0x000000c100077202 */ /* 0x000fc40000000f00 */
[----:B------:R-:W4:Y:S01]  /*42b90*/  LDL.LU R195, [R1+0x1514] ;  /* 0x0015140001c37983 */ /* 0x000f220000300800 */
[----:B------:R-:W-:-:S04]  /*42ba0*/  USEL UR12, URZ, 0x4, !UP1 ;  /* 0x000000043f0c7887 */ /* 0x000fc8000c800000 */
[----:B------:R-:W-:-:S06]  /*42bb0*/  USEL UR12, UR12, URZ, !UP0 ;  /* 0x0000003f0c0c7287 */ /* 0x000fcc000c000000 */
[----:B------:R-:W-:-:S13]  /*42bc0*/  ISETP.NE.U32.AND P0, PT, RZ, UR12, PT ;  /* 0x0000000cff007c0c */ /* 0x000fda000bf05070 */
[----:B------:R1:W-:Y:S02]  /*42bd0*/  LDGSTS.E [R0+0x20004], desc[UR8][R6.64], P0 ;  /* 0x2000400006007fae */ /* 0x0003e40008121848 */
[----:B-1----:R-:W-:Y:S02]  /*42be0*/  IMAD.MOV.U32 R6, RZ, RZ, R8 ;  /* 0x000000ffff067224 */ /* 0x002fe400078e0008 */
[----:B------:R-:W-:Y:S01]  /*42bf0*/  IMAD.MOV.U32 R7, RZ, RZ, R192 ;  /* 0x000000ffff077224 */ /* 0x000fe200078e00c0 */
[----:B------:R-:W4:Y:S04]  /*42c00*/  LDL.LU R8, [R1+0x1520] ;  /* 0x0015200001087983 */ /* 0x000f280000300800 */
[----:B------:R1:W-:Y:S01]  /*42c10*/  LDGSTS.E [R0+0x24004], desc[UR8][R6.64], P0 ;  /* 0x2400400006007fae */ /* 0x0003e20008121848 */
[----:B---3--:R-:W-:-:S04]  /*42c20*/  IADD3 R9, P1, R9, UR4, RZ ;  /* 0x0000000409097c10 */ /* 0x008fc8000ff3e0ff */
[----:B------:R-:W-:Y:S01]  /*42c30*/  IADD3.X R13, R13, UR6, RZ, P1, !PT ;  /* 0x000000060d0d7c10 */ /* 0x000fe20008ffe4ff */
[----:B------:R3:W-:Y:S01]  /*42c40*/  STL [R1+0x14f8], R9 ;  /* 0x0014f80901007387 */ /* 0x0007e20000100800 */
[----:B-1----:R-:W-:-:S03]  /*42c50*/  MOV R6, R9 ;  /* 0x0000000900067202 */ /* 0x002fc60000000f00 */
[----:B------:R1:W-:Y:S04]  /*42c60*/  STL [R1+0x14f4], R13 ;  /* 0x0014f40d01007387 */ /* 0x0003e80000100800 */
[----:B---3--:R-:W3:Y:S01]  /*42c70*/  LDL.LU R9, [R1+0x151c] ;  /* 0x00151c0001097983 */ /* 0x008ee20000300800 */
[----:B------:R-:W-:Y:S01]  /*42c80*/  UISETP.GT.AND UP1, UPT, UR16, 0x5e, UPT ;  /* 0x0000005e1000788c */ /* 0x000fe2000bf24270 */
[----:B------:R-:W-:Y:S01]  /*42c90*/  IADD3 R11, P2, R11, UR4, RZ ;  /* 0x000000040b0b7c10 */ /* 0x000fe2000ff5e0ff */
[----:B------:R-:W-:Y:S01]  /*42ca0*/  IMAD.MOV.U32 R7, RZ, RZ, R13 ;  /* 0x000000ffff077224 */ /* 0x000fe200078e000d */
[----:B------:R-:W3:Y:S01]  /*42cb0*/  LDL.LU R192, [R1+0x1528] ;  /* 0x0015280001c07983 */ /* 0x000ee20000300800 */
[----:B------:R-:W-:Y:S01]  /*42cc0*/  USEL UR12, URZ, 0x4, !UP1 ;  /* 0x000000043f0c7887 */ /* 0x000fe2000c800000 */
[----:B------:R-:W-:-:S02]  /*42cd0*/  IADD3.X R12, R12, UR6, RZ, P2, !PT ;  /* 0x000000060c0c7c10 */ /* 0x000fc400097fe4ff */
[----:B------:R-:W-:Y:S01]  /*42ce0*/  STL [R1+0x1500], R11 ;  /* 0x0015000b01007387 */ /* 0x000fe20000100800 */
[----:B------:R-:W-:-:S03]  /*42cf0*/  USEL UR12, UR12, URZ, !UP0 ;  /* 0x0000003f0c0c7287 */ /* 0x000fc6000c000000 */
[----:B------:R1:W-:Y:S04]  /*42d00*/  STL [R1+0x14fc], R12 ;  /* 0x0014fc0c01007387 */ /* 0x0003e80000100800 */
[----:B------:R1:W-:Y:S01]  /*42d10*/  LDGSTS.E [R0+0x28004], desc[UR8][R6.64], P0 ;  /* 0x2800400006007fae */ /* 0x0003e20008121848 */
[----:B------:R-:W-:-:S04]  /*42d20*/  IADD3 R3, P3, R3, UR4, RZ ;  /* 0x0000000403037c10 */ /* 0x000fc8000ff7e0ff */
[----:B------:R-:W-:Y:S01]  /*42d30*/  IADD3.X R10, R10, UR6, RZ, P3, !PT ;  /* 0x000000060a0a7c10 */ /* 0x000fe20009ffe4ff */
[----:B------:R-:W-:Y:S01]  /*42d40*/  STL [R1+0x1508], R3 ;  /* 0x0015080301007387 */ /* 0x000fe20000100800 */
[----:B-1----:R-:W-:Y:S01]  /*42d50*/  IMAD.MOV.U32 R6, RZ, RZ, R11 ;  /* 0x000000ffff067224 */ /* 0x002fe200078e000b */
[----:B------:R-:W-:Y:S02]  /*42d60*/  MOV R7, R12 ;  /* 0x0000000c00077202 */ /* 0x000fe40000000f00 */
[----:B------:R-:W3:Y:S01]  /*42d70*/  LDL.LU R193, [R1+0x1524] ;  /* 0x0015240001c17983 */ /* 0x000ee20000300800 */
[----:B------:R-:W-:-:S03]  /*42d80*/  ISETP.NE.U32.AND P1, PT, RZ, UR12, PT ;  /* 0x0000000cff007c0c */ /* 0x000fc6000bf25070 */
[----:B------:R1:W-:Y:S04]  /*42d90*/  STL [R1+0x1504], R10 ;  /* 0x0015040a01007387 */ /* 0x0003e80000100800 */
[----:B------:R-:W3:Y:S04]  /*42da0*/  LDL.LU R13, [R1+0x152c] ;  /* 0x00152c00010d7983 */ /* 0x000ee80000300800 */
[----:B------:R-:W3:Y:S04]  /*42db0*/  LDL.LU R12, [R1+0x1530] ;  /* 0x00153000010c7983 */ /* 0x000ee80000300800 */
[----:B------:R1:W-:Y:S04]  /*42dc0*/  LDGSTS.E [R0+0x2c004], desc[UR8][R6.64], P0 ;  /* 0x2c00400006007fae */ /* 0x0003e80008121848 */
[----:B------:R-:W3:Y:S01]  /*42dd0*/  LDL.LU R11, [R1+0x1534] ;  /* 0x00153400010b7983 */ /* 0x000ee20000300800 */
[----:B-1----:R-:W-:-:S03]  /*42de0*/  IMAD.MOV.U32 R7, RZ, RZ, R10 ;  /* 0x000000ffff077224 */ /* 0x002fc600078e000a */
[----:B------:R-:W3:Y:S01]  /*42df0*/  LDL.LU R10, [R1+0x1538] ;  /* 0x00153800010a7983 */ /* 0x000ee20000300800 */
[----:B------:R-:W-:-:S03]  /*42e00*/  IMAD.MOV.U32 R6, RZ, RZ, R3 ;  /* 0x000000ffff067224 */ /* 0x000fc600078e0003 */
[----:B------:R-:W3:Y:S04]  /*42e10*/  LDL.LU R3, [R1+0x153c] ;  /* 0x00153c0001037983 */ /* 0x000ee80000300800 */
[----:B------:R1:W-:Y:S01]  /*42e20*/  LDGSTS.E [R0+0x20008], desc[UR8][R6.64], P1 ;  /* 0x2000800006007fae */ /* 0x0003e20008921848 */
[----:B--2---:R-:W-:-:S05]  /*42e30*/  IADD3 R2, P0, R2, UR4, RZ ;  /* 0x0000000402027c10 */ /* 0x004fca000ff1e0ff */
[----:B------:R2:W-:Y:S01]  /*42e40*/  STL [R1+0x1510], R2 ;  /* 0x0015100201007387 */ /* 0x0005e20000100800 */
[----:B----4-:R-:W-:Y:S02]  /*42e50*/  IADD3 R194, P2, R194, UR4, RZ ;  /* 0x00000004c2c27c10 */ /* 0x010fe4000ff5e0ff */
[----:B------:R-:W-:Y:S02]  /*42e60*/  IADD3.X R196, R196, UR6, RZ, P0, !PT ;  /* 0x00000006c4c47c10 */ /* 0x000fe400087fe4ff */
[----:B-1----:R-:W-:-:S03]  /*42e70*/  MOV R6, R2 ;  /* 0x0000000200067202 */ /* 0x002fc60000000f00 */
[----:B------:R1:W-:Y:S04]  /*42e80*/  STL [R1+0x150c], R196 ;  /* 0x00150cc401007387 */ /* 0x0003e80000100800 */
[----:B------:R-:W-:Y:S04]  /*42e90*/  STL [R1+0x1518], R194 ;  /* 0x001518c201007387 */ /* 0x000fe80000100800 */
[----:B--2---:R-:W2:Y:S01]  /*42ea0*/  LDL.LU R2, [R1+0x1540] ;  /* 0x0015400001027983 */ /* 0x004ea20000300800 */
[----:B------:R-:W-:Y:S01]  /*42eb0*/  IMAD.MOV.U32 R7, RZ, RZ, R196 ;  /* 0x000000ffff077224 */ /* 0x000fe200078e00c4 */
[----:B------:R-:W-:-:S04]  /*42ec0*/  IADD3.X R195, R195, UR6, RZ, P2, !PT ;  /* 0x00000006c3c37c10 */ /* 0x000fc800097fe4ff */
[----:B------:R4:W-:Y:S04]  /*42ed0*/  LDGSTS.E [R0+0x24008], desc[UR8][R6.64], P1 ;  /* 0x2400800006007fae */ /* 0x0009e80008921848 */
[----:B------:R-:W-:Y:S04]  /*42ee0*/  STL [R1+0x1514], R195 ;  /* 0x001514c301007387 */ /* 0x000fe80000100800 */
[----:B-1----:R-:W2:Y:S01]  /*42ef0*/  LDL.LU.64 R196, [R1+0x8b8] ;  /* 0x0008b80001c47983 */ /* 0x002ea20000300a00 */
[----:B----4-:R-:W-:Y:S01]  /*42f00*/  IMAD.MOV.U32 R6, RZ, RZ, R194 ;  /* 0x000000ffff067224 */ /* 0x010fe200078e00c2 */
[----:B------:R-:W-:-:S05]  /*42f10*/  MOV R7, R195 ;  /* 0x000000c300077202 */ /* 0x000fca0000000f00 */
[----:B------:R1:W-:Y:S01]  /*42f20*/  LDGSTS.E [R0+0x28008], desc[UR8][R6.64], P1 ;  /* 0x2800800006007fae */ /* 0x0003e20008921848 */
[----:B------:R-:W-:-:S05]  /*42f30*/  IADD3 R8, P0, R8, UR4, RZ ;  /* 0x0000000408087c10 */ /* 0x000fca000ff1e0ff */
[----:B------:R-:W-:Y:S01]  /*42f40*/  STL [R1+0x1520], R8 ;  /* 0x0015200801007387 */ /* 0x000fe20000100800 */
[----:B-1----:R-:W-:Y:S01]  /*42f50*/  IMAD.MOV.U32 R6, RZ, RZ, R8 ;  /* 0x000000ffff067224 */ /* 0x002fe200078e0008 */
[----:B---3--:R-:W-:-:S05]  /*42f60*/  IADD3.X R9, R9, UR6, RZ, P0, !PT ;  /* 0x0000000609097c10 */ /* 0x008fca00087fe4ff */
[----:B------:R1:W-:Y:S01]  /*42f70*/  STL [R1+0x151c], R9 ;  /* 0x00151c0901007387 */ /* 0x0003e20000100800 */
[----:B------:R-:W-:Y:S01]  /*42f80*/  IMAD.MOV.U32 R7, RZ, RZ, R9 ;  /* 0x000000ffff077224 */ /* 0x000fe200078e0009 */
[----:B------:R-:W-:Y:S02]  /*42f90*/  UISETP.GT.AND UP1, UPT, UR16, 0x5f, UPT ;  /* 0x0000005f1000788c */ /* 0x000fe4000bf24270 */
[----:B-1----:R-:W3:Y:S02]  /*42fa0*/  LDL.LU.64 R8, [R1+0x8b0] ;  /* 0x0008b00001087983 */ /* 0x002ee40000300a00 */
[----:B------:R-:W-:Y:S02]  /*42fb0*/  USEL UR12, URZ, 0x4, !UP1 ;  /* 0x000000043f0c7887 */ /* 0x000fe4000c800000 */
[----:B------:R1:W-:Y:S02]  /*42fc0*/  LDGSTS.E [R0+0x2c008], desc[UR8][R6.64], P1 ;  /* 0x2c00800006007fae */ /* 0x0003e40008921848 */
[----:B------:R-:W-:Y:S01]  /*42fd0*/  USEL UR12, UR12, URZ, !UP0 ;  /* 0x0000003f0c0c7287 */ /* 0x000fe2000c000000 */
[----:B------:R-:W-:-:S05]  /*42fe0*/  IADD3 R192, P1, R192, UR4, RZ ;  /* 0x00000004c0c07c10 */ /* 0x000fca000ff3e0ff */
[----:B------:R-:W-:Y:S02]  /*42ff0*/  ISETP.NE.U32.AND P0, PT, RZ, UR12, PT ;  /* 0x0000000cff007c0c */ /* 0x000fe4000bf05070 */
[----:B------:R-:W-:Y:S02]  /*43000*/  IADD3.X R193, R193, UR6, RZ, P1, !PT ;  /* 0x00000006c1c17c10 */ /* 0x000fe40008ffe4ff */
[----:B-1----:R-:W-:-:S03]  /*43010*/  MOV R6, R192 ;  /* 0x000000c000067202 */ /* 0x002fc60000000f00 */
[----:B------:R-:W-:-:S06]  /*43020*/  IMAD.MOV.U32 R7, RZ, RZ, R193 ;  /* 0x000000ffff077224 */ /* 0x000fcc00078e00c1 */
[----:B------:R1:W-:Y:S01]  /*43030*/  LDGSTS.E [R0+0x2000c], desc[UR8][R6.64], P0 ;  /* 0x2000c00006007fae */ /* 0x0003e20008121848 */
[----:B------:R-:W-:-:S04]  /*43040*/  IADD3 R12, P2, R12, UR4, RZ ;  /* 0x000000040c0c7c10 */ /* 0x000fc8000ff5e0ff */
[----:B------:R-:W-:Y:S01]  /*43050*/  IADD3.X R13, R13, UR6, RZ, P2, !PT ;  /* 0x000000060d0d7c10 */ /* 0x000fe200097fe4ff */
[----:B------:R-:W-:Y:S01]  /*43060*/  STL [R1+0x1528], R192 ;  /* 0x001528c001007387 */ /* 0x000fe20000100800 */
[----:B-1----:R-:W-:Y:S02]  /*43070*/  IMAD.MOV.U32 R6, RZ, RZ, R12 ;  /* 0x000000ffff067224 */ /* 0x002fe400078e000c */
[----:B------:R-:W-:Y:S02]  /*43080*/  MOV R7, R13 ;  /* 0x0000000d00077202 */ /* 0x000fe40000000f00 */
[----:B------:R-:W-:-:S03]  /*43090*/  IADD3 R10, P1, R10, UR4, RZ ;  /* 0x000000040a0a7c10 */ /* 0x000fc6000ff3e0ff */
[----:B------:R1:W-:Y:S01]  /*430a0*/  LDGSTS.E [R0+0x2400c], desc[UR8][R6.64], P0 ;  /* 0x2400c00006007fae */ /* 0x0003e20008121848 */
[----:B------:R-:W-:-:S03]  /*430b0*/  IADD3.X R11, R11, UR6, RZ, P1, !PT ;  /* 0x000000060b0b7c10 */ /* 0x000fc60008ffe4ff */
[----:B------:R-:W-:Y:S04]  /*430c0*/  STL [R1+0x1524], R193 ;  /* 0x001524c101007387 */ /* 0x000fe80000100800 */
[----:B------:R-:W-:Y:S01]  /*430d0*/  STL [R1+0x1530], R12 ;  /* 0x0015300c01007387 */ /* 0x000fe20000100800 */
[----:B-1----:R-:W-:-:S03]  /*430e0*/  IMAD.MOV.U32 R6, RZ, RZ, R10 ;  /* 0x000000ffff067224 */ /* 0x002fc600078e000a */
[----:B------:R-:W4:Y:S01]  /*430f0*/  LDL.LU.64 R194, [R1+0x8a8] ;  /* 0x0008a80001c27983 */ /* 0x000f220000300a00 */
[----:B------:R-:W-:-:S03]  /*43100*/  IMAD.MOV.U32 R7, RZ, RZ, R11 ;  /* 0x000000ffff077224 */ /* 0x000fc600078e000b */
[----:B------:R1:W-:Y:S04]  /*43110*/  STL [R1+0x152c], R13 ;  /* 0x00152c0d01007387 */ /* 0x0003e80000100800 */
[----:B------:R-:W-:Y:S04]  /*43120*/  STL [R1+0x1538], R10 ;  /* 0x0015380a01007387 */ /* 0x000fe80000100800 */
[----:B------:R-:W-:Y:S04]  /*43130*/  STL [R1+0x1534], R11 ;  /* 0x0015340b01007387 */ /* 0x000fe80000100800 */
[----:B------:R1:W-:Y:S01]  /*43140*/  LDGSTS.E [R0+0x2800c], desc[UR8][R6.64], P0 ;  /* 0x2800c00006007fae */ /* 0x0003e20008121848 */
[----:B------:R-:W-:-:S02]  /*43150*/  PLOP3.LUT P1, PT, PT, PT, UP0, 0x80, 0x0 ;  /* 0x000000000000781c */ /* 0x000fc40003f2f008 */
[----:B--2---:R-:W-:-:S04]  /*43160*/  IADD3 R2, P2, R2, UR4, RZ ;  /* 0x0000000402027c10 */ /* 0x004fc8000ff5e0ff */
[----:B-1----:R-:W-:Y:S01]  /*43170*/  MOV R6, R2 ;  /* 0x0000000200067202 */ /* 0x002fe20000000f00 */
[----:B------:R1:W-:Y:S01]  /*43180*/  STL [R1+0x1540], R2 ;  /* 0x0015400201007387 */ /* 0x0003e20000100800 */
[----:B------:R-:W-:-:S03]  /*43190*/  IADD3.X R3, R3, UR6, RZ, P2, !PT ;  /* 0x0000000603037c10 */ /* 0x000fc600097fe4ff */
[----:B------:R-:W2:Y:S01]  /*431a0*/  LDL.LU.64 R12, [R1+0x8a0] ;  /* 0x0008a000010c7983 */ /* 0x000ea20000300a00 */
[----:B-1----:R-:W1:Y:S01]  /*431b0*/  S2R R2, SR_TID.X ;  /* 0x0000000000027919 */ /* 0x002e620000002100 */
[----:B------:R-:W-:Y:S02]  /*431c0*/  IMAD.MOV.U32 R7, RZ, RZ, R3 ;  /* 0x000000ffff077224 */ /* 0x000fe400078e0003 */
[----:B------:R2:W-:Y:S04]  /*431d0*/  STL [R1+0x153c], R3 ;  /* 0x00153c0301007387 */ /* 0x0005e80000100800 */
[----:B------:R-:W2:Y:S04]  /*431e0*/  LDL.LU.64 R192, [R1+0x898] ;  /* 0x0008980001c07983 */ /* 0x000ea80000300a00 */
[----:B------:R3:W-:Y:S04]  /*431f0*/  LDGSTS.E [R0+0x2c00c], desc[UR8][R6.64], P0 ;  /* 0x2c00c00006007fae */ /* 0x0007e80008121848 */
[----:B------:R-:W2:Y:S01]  /*43200*/  LDL.LU.64 R10, [R1+0x890] ;  /* 0x00089000010a7983 */ /* 0x000ea20000300a00 */
[----:B-1----:R-:W-:-:S04]  /*43210*/  LOP3.LUT R2, R2, 0x7f, RZ, 0xc0, !PT ;  /* 0x0000007f02027812 */ /* 0x002fc800078ec0ff */
[----:B------:R-:W-:-:S04]  /*43220*/  ISETP.GE.AND P0, PT, R2, UR16, PT ;  /* 0x0000001002007c0c */ /* 0x000fc8000bf06270 */
[----:B------:R-:W-:-:S04]  /*43230*/  SEL R2, RZ, 0x4, P0 ;  /* 0x00000004ff027807 */ /* 0x000fc80000000000 */
[----:B------:R-:W-:Y:S02]  /*43240*/  SEL R2, R2, RZ, !P1 ;  /* 0x000000ff02027207 */ /* 0x000fe40004800000 */
[----:B------:R-:W-:Y:S02]  /*43250*/  IADD3 R211, P1, R196, UR4, RZ ;  /* 0x00000004c4d37c10 */ /* 0x000fe4000ff3e0ff */
[----:B------:R-:W-:Y:S02]  /*43260*/  ISETP.NE.U32.AND P0, PT, R2, RZ, PT ;  /* 0x000000ff0200720c */ /* 0x000fe40003f05070 */
[----:B------:R-:W-:Y:S02]  /*43270*/  IADD3.X R2, R197, UR6, RZ, P1, !PT ;  /* 0x00000006c5027c10 */ /* 0x000fe40008ffe4ff */
[----:B---3--:R-:W-:-:S04]  /*43280*/  IADD3 R210, P1, R8, UR4, RZ ;  /* 0x0000000408d27c10 */ /* 0x008fc8000ff3e0ff */
[----:B------:R-:W-:Y:S02]  /*43290*/  IADD3.X R6, R9, UR6, RZ, P1, !PT ;  /* 0x0000000609067c10 */ /* 0x000fe40008ffe4ff */
[----:B------:R-:W3:Y:S04]  /*432a0*/  LDL.LU.64 R8, [R1+0x888] ;  /* 0x0008880001087983 */ /* 0x000ee80000300a00 */
[----:B------:R-:W3:Y:S04]  /*432b0*/  LDL.LU.64 R202, [R1+0x880] ;  /* 0x0008800001ca7983 */ /* 0x000ee80000300a00 */
[----:B------:R-:W3:Y:S01]  /*432c0*/  LDL.LU.64 R200, [R1+0x878] ;  /* 0x0008780001c87983 */ /* 0x000ee20000300a00 */
[----:B----4-:R-:W-:-:S04]  /*432d0*/  IADD3 R209, P1, R194, UR4, RZ ;  /* 0x00000004c2d17c10 */ /* 0x010fc8000ff3e0ff */
[----:B------:R-:W-:Y:S02]  /*432e0*/  IADD3.X R7, R195, UR6, RZ, P1, !PT ;  /* 0x00000006c3077c10 */ /* 0x000fe40008ffe4ff */
[----:B--2---:R-:W-:-:S04]  /*432f0*/  IADD3 R208, P1, R12, UR4, RZ ;  /* 0x000000040cd07c10 */ /* 0x004fc8000ff3e0ff */
[----:B------:R-:W-:Y:S02]  /*43300*/  IADD3.X R252, R13, UR6, RZ, P1, !PT ;  /* 0x000000060dfc7c10 */ /* 0x000fe40008ffe4ff */
[----:B------:R-:W2:Y:S01]  /*43310*/  LDL.LU.64 R12, [R1+0x870] ;  /* 0x00087000010c7983 */ /* 0x000ea20000300a00 */
[----:B------:R-:W-:-:S04]  /*43320*/  IADD3 R3, P1, R192, UR4, RZ ;  /* 0x00000004c0037c10 */ /* 0x000fc8000ff3e0ff */
[----:B------:R-:W-:Y:S02]  /*43330*/  IADD3.X R221, R193, UR6, RZ, P1, !PT ;  /* 0x00000006c1dd7c10 */ /* 0x000fe40008ffe4ff */
[----:B------:R-:W4:Y:S04]  /*43340*/  LDL.LU.64 R192, [R1+0x868] ;  /* 0x0008680001c07983 */ /* 0x000f280000300a00 */
[----:B------:R-:W4:Y:S01]  /*43350*/  LDL.LU.64 R198, [R1+0x860] ;  /* 0x0008600001c67983 */ /* 0x000f220000300a00 */
[----:B------:R-:W-:-:S03]  /*43360*/  IADD3 R206, P1, R10, UR4, RZ ;  /* 0x000000040ace7c10 */ /* 0x000fc6000ff3e0ff */
[----:B------:R-:W4:Y:S01]  /*43370*/  LDL.LU.64 R196, [R1+0x858] ;  /* 0x0008580001c47983 */ /* 0x000f220000300a00 */
[----:B------:R-:W-:-:S03]  /*43380*/  IADD3.X R207, R11, UR6, RZ, P1, !PT ;  /* 0x000000060bcf7c10 */ /* 0x000fc60008ffe4ff */
[----:B------:R-:W4:Y:S01]  /*43390*/  LDL.LU.64 R10, [R1+0x850] ;  /* 0x00085000010a7983 */ /* 0x000f220000300a00 */
[----:B---3--:R-:W-:-:S04]  /*433a0*/  IADD3 R204, P1, R8, UR4, RZ ;  /* 0x0000000408cc7c10 */ /* 0x008fc8000ff3e0ff */
[----:B------:R-:W-:Y:S02]  /*433b0*/  IADD3.X R205, R9, UR6, RZ, P1, !PT ;  /* 0x0000000609cd7c10 */ /* 0x000fe40008ffe4ff */
[----:B------:R-:W3:Y:S04]  /*433c0*/  LDL.LU.64 R8, [R1+0x848] ;  /* 0x0008480001087983 */ /* 0x000ee80000300a00 */
[----:B------:R-:W3:Y:S01]  /*433d0*/  LDL.LU.64 R212, [R1+0x840] ;  /* 0x0008400001d47983 */ /* 0x000ee20000300a00 */
[----:B------:R-:W-:-:S04]  /*433e0*/  IADD3 R194, P1, R202, UR4, RZ ;  /* 0x00000004cac27c10 */ /* 0x000fc8000ff3e0ff */
[----:B------:R-:W-:Y:S02]  /*433f0*/  IADD3.X R195, R203, UR6, RZ, P1, !PT ;  /* 0x00000006cbc37c10 */ /* 0x000fe40008ffe4ff */
[----:B------:R-:W-:-:S04]  /*43400*/  IADD3 R202, P1, R200, UR4, RZ ;  /* 0x00000004c8ca7c10 */ /* 0x000fc8000ff3e0ff */
[----:B------:R-:W-:Y:S01]  /*43410*/  IADD3.X R203, R201, UR6, RZ, P1, !PT ;  /* 0x00000006c9cb7c10 */ /* 0x000fe20008ffe4ff */
[----:B------:R-:W-:Y:S02]  /*43420*/  UISETP.GT.AND UP1, UPT, UR16, 0x7c, UPT ;  /* 0x0000007c1000788c */ /* 0x000fe4000bf24270 */
[----:B------:R-:W-:Y:S02]  /*43430*/  UISETP.GT.AND UP2, UPT, UR16, 0x7d, UPT ;  /* 0x0000007d1000788c */ /* 0x000fe4000bf44270 */
[----:B------:R-:W-:Y:S01]  /*43440*/  USEL UR12, URZ, 0x4, !UP1 ;  /* 0x000000043f0c7887 */ /* 0x000fe2000c800000 */
[----:B------:R-:W-:Y:S01]  /*43450*/  IMAD.MOV.U32 R214, RZ, RZ, R211 ;  /* 0x000000ffffd67224 */ /* 0x000fe200078e00d3 */
[----:B------:R-:W-:Y:S01]  /*43460*/  MOV R215, R2 ;  /* 0x0000000200d77202 */ /* 0x000fe20000000f00 */
[----:B------:R-:W-:Y:S02]  /*43470*/  USEL UR13, URZ, 0x4, !UP2 ;  /* 0x000000043f0d7887 */ /* 0x000fe4000d000000 */
[----:B------:R-:W-:Y:S01]  /*43480*/  USEL UR12, UR12, URZ, !UP0 ;  /* 0x0000003f0c0c7287 */ /* 0x000fe2000c000000 */
[----:B------:R-:W-:Y:S01]  /*43490*/  IMAD.MOV.U32 R211, RZ, RZ, R7 ;  /* 0x000000ffffd37224 */ /* 0x000fe200078e0007 */
[----:B------:R-:W-:Y:S01]  /*434a0*/  UISETP.GT.AND UP3, UPT, UR16, 0x7e, UPT ;  /* 0x0000007e1000788c */ /* 0x000fe2000bf64270 */
[----:B------:R-:W-:Y:S01]  /*434b0*/  MOV R2, R3 ;  /* 0x0000000300027202 */ /* 0x000fe20000000f00 */
[----:B------:R-:W-:Y:S01]  /*434c0*/  USEL UR13, UR13, URZ, !UP0 ;  /* 0x0000003f0d0d7287 */ /* 0x000fe2000c000000 */
[----:B------:R-:W-:Y:S01]  /*434d0*/  STL.64 [R1+0x8b8], R214 ;  /* 0x0008b8d601007387 */ /* 0x000fe20000100a00 */
[----:B------:R-:W-:Y:S01]  /*434e0*/  IMAD.MOV.U32 R3, RZ, RZ, R221 ;  /* 0x000000ffff037224 */ /* 0x000fe200078e00dd */
[----:B------:R-:W-:-:S03]  /*434f0*/  USEL UR14, URZ, 0x4, !UP3 ;  /* 0x000000043f0e7887 */ /* 0x000fc6000d800000 */
[----:B------:R-:W-:Y:S01]  /*43500*/  ISETP.NE.U32.AND P2, PT, RZ, UR13, PT ;  /* 0x0000000dff007c0c */ /* 0x000fe2000bf45070 */
[----:B------:R-:W-:Y:S02]  /*43510*/  USEL UR14, UR14, URZ, !UP0 ;  /* 0x0000003f0e0e7287 */ /* 0x000fe4000c000000 */
[----:B------:R-:W-:-:S04]  /*43520*/  UISETP.GT.AND UP4, UPT, UR16, 0x7f, UPT ;  /* 0x0000007f1000788c */ /* 0x000fc8000bf84270 */
[----:B------:R-:W-:Y:S01]  /*43530*/  ISETP.NE.U32.AND P3, PT, RZ, UR14, PT ;  /* 0x0000000eff007c0c */ /* 0x000fe2000bf65070 */
[----:B------:R-:W-:-:S04]  /*43540*/  USEL UR15, URZ, 0x4, !UP4 ;  /* 0x000000043f0f7887 */ /* 0x000fc8000e000000 */
[----:B------:R-:W-:-:S06]  /*43550*/  USEL UR15, UR15, URZ, !UP0 ;  /* 0x0000003f0f0f7287 */ /* 0x000fcc000c000000 */
[----:B------:R-:W-:Y:S02]  /*43560*/  ISETP.NE.U32.AND P4, PT, RZ, UR15, PT ;  /* 0x0000000fff007c0c */ /* 0x000fe4000bf85070 */
[----:B--2---:R-:W-:-:S04]  /*43570*/  IADD3 R200, P1, R12, UR4, RZ ;  /* 0x000000040cc87c10 */ /* 0x004fc8000ff3e0ff */
[----:B------:R-:W-:Y:S02]  /*43580*/  IADD3.X R201, R13, UR6, RZ, P1, !PT ;  /* 0x000000060dc97c10 */ /* 0x000fe40008ffe4ff */
[----:B----4-:R-:W-:-:S04]  /*43590*/  IADD3 R13, P1, R192, UR4, RZ ;  /* 0x00000004c00d7c10 */ /* 0x010fc8000ff3e0ff */
[----:B------:R-:W-:Y:S02]  /*435a0*/  IADD3.X R12, R193, UR6, RZ, P1, !PT ;  /* 0x00000006c10c7c10 */ /* 0x000fe40008ffe4ff */
[----:B------:R-:W-:-:S04]  /*435b0*/  IADD3 R192, P1, R198, UR4, RZ ;  /* 0x00000004c6c07c10 */ /* 0x000fc8000ff3e0ff */
[----:B------:R-:W-:Y:S02]  /*435c0*/  IADD3.X R193, R199, UR6, RZ, P1, !PT ;  /* 0x00000006c7c17c10 */ /* 0x000fe40008ffe4ff */
[----:B------:R-:W-:-:S04]  /*435d0*/  IADD3 R198, P1, R196, UR4, RZ ;  /* 0x00000004c4c67c10 */ /* 0x000fc8000ff3e0ff */
[----:B------:R-:W-:Y:S02]  /*435e0*/  IADD3.X R199, R197, UR6, RZ, P1, !PT ;  /* 0x00000006c5c77c10 */ /* 0x000fe40008ffe4ff */
[----:B------:R-:W-:-:S04]  /*435f0*/  IADD3 R196, P1, R10, UR4, RZ ;  /* 0x000000040ac47c10 */ /* 0x000fc8000ff3e0ff */
[----:B------:R-:W-:Y:S02]  /*43600*/  IADD3.X R197, R11, UR6, RZ, P1, !PT ;  /* 0x000000060bc57c10 */ /* 0x000fe40008ffe4ff */
[----:B------:R-:W-:Y:S02]  /*43610*/  MOV R7, R12 ;  /* 0x0000000c00077202 */ /* 0x000fe40000000f00 */
[----:B---3--:R-:W-:-:S04]  /*43620*/  IADD3 R10, P1, R8, UR4, RZ ;  /* 0x00000004080a7c10 */ /* 0x008fc8000ff3e0ff */
[----:B------:R-:W-:Y:S02]  /*43630*/  IADD3.X R11, R9, UR6, RZ, P1, !PT ;  /* 0x00000006090b7c10 */ /* 0x000fe40008ffe4ff */
[----:B------:R-:W-:Y:S01]  /*43640*/  IADD3 R8, P1, R212, UR4, RZ ;  /* 0x00000004d4087c10 */ /* 0x000fe2000ff3e0ff */
[----:B------:R-:W-:-:S03]  /*43650*/  IMAD.MOV.U32 R212, RZ, RZ, R210 ;  /* 0x000000ffffd47224 */ /* 0x000fc600078e00d2 */
[----:B------:R-:W-:Y:S01]  /*43660*/  IADD3.X R9, R213, UR6, RZ, P1, !PT ;  /* 0x00000006d5097c10 */ /* 0x000fe20008ffe4ff */
[----:B------:R-:W-:Y:S01]  /*43670*/  IMAD.MOV.U32 R213, RZ, RZ, R6 ;  /* 0x000000ffffd57224 */ /* 0x000fe200078e0006 */
[----:B------:R-:W-:Y:S01]  /*43680*/  MOV R210, R209 ;  /* 0x000000d100d27202 */ /* 0x000fe20000000f00 */
[----:B------:R-:W-:Y:S01]  /*43690*/  IMAD.MOV.U32 R209, RZ, RZ, R252 ;  /* 0x000000ffffd17224 */ /* 0x000fe200078e00fc */
[----:B------:R-:W-:Y:S02]  /*436a0*/  ISETP.NE.U32.AND P1, PT, RZ, UR12, PT ;  /* 0x0000000cff007c0c */ /* 0x000fe4000bf25070 */
[----:B------:R-:W-:Y:S04]  /*436b0*/  STL.64 [R1+0x8b0], R212 ;  /* 0x0008b0d401007387 */ /* 0x000fe80000100a00 */
[----:B------:R-:W2:Y:S04]  /*436c0*/  LDL.LU R221, [R1+0x1d94] ;  /* 0x001d940001dd7983 */ /* 0x000ea80000300800 */
[----:B------:R-:W-:Y:S04]  /*436d0*/  STL.64 [R1+0x8a8], R210 ;  /* 0x0008a8d201007387 */ /* 0x000fe80000100a00 */
[----:B------:R-:W-:Y:S01]  /*436e0*/  STL.64 [R1+0x8a0], R208 ;  /* 0x0008a0d001007387 */ /* 0x000fe20000100a00 */
[----:B------:R-:W-:-:S03]  /*436f0*/  IMAD.MOV.U32 R6, RZ, RZ, R13 ;  /* 0x000000ffff067224 */ /* 0x000fc600078e000d */
[----:B------:R1:W-:Y:S04]  /*43700*/  STL.64 [R1+0x898], R2 ;  /* 0x0008980201007387 */ /* 0x0003e80000100a00 */
[----:B------:R-:W-:Y:S04]  /*43710*/  STL.64 [R1+0x890], R206 ;  /* 0x000890ce01007387 */ /* 0x000fe80000100a00 */
[----:B------:R-:W-:Y:S04]  /*43720*/  STL.64 [R1+0x888], R204 ;  /* 0x000888cc01007387 */ /* 0x000fe80000100a00 */
[----:B------:R3:W-:Y:S04]  /*43730*/  STL.64 [R1+0x880], R194 ;  /* 0x000880c201007387 */ /* 0x0007e80000100a00 */
[----:B------:R-:W-:Y:S04]  /*43740*/  STL.64 [R1+0x878], R202 ;  /* 0x000878ca01007387 */ /* 0x000fe80000100a00 */
[----:B------:R-:W4:Y:S04]  /*43750*/  LDL.LU R12, [R1+0x1d90] ;  /* 0x001d9000010c7983 */ /* 0x000f280000300800 */
[----:B------:R-:W4:Y:S04]  /*43760*/  LDL.LU R13, [R1+0x1d8c] ;  /* 0x001d8c00010d7983 */ /* 0x000f280000300800 */
[----:B------:R-:W-:Y:S04]  /*43770*/  STL.64 [R1+0x870], R200 ;  /* 0x000870c801007387 */ /* 0x000fe80000100a00 */
[----:B------:R3:W-:Y:S04]  /*43780*/  STL.64 [R1+0x868], R6 ;  /* 0x0008680601007387 */ /* 0x0007e80000100a00 */
[----:B------:R3:W-:Y:S04]  /*43790*/  STL.64 [R1+0x860], R192 ;  /* 0x000860c001007387 */ /* 0x0007e80000100a00 */
[----:B------:R-:W-:Y:S04]  /*437a0*/  LDGSTS.E [R0+0x30000], desc[UR8][R214.64], P1 ;  /* 0x30000000d6007fae */ /* 0x000fe80008921848 */
[----:B------:R-:W-:Y:S04]  /*437b0*/  STL.64 [R1+0x858], R198 ;  /* 0x000858c601007387 */ /* 0x000fe80000100a00 */
[----:B------:R-:W-:Y:S04]  /*437c0*/  LDGSTS.E [R0+0x34000], desc[UR8][R212.64], P1 ;  /* 0x34000000d4007fae */ /* 0x000fe80008921848 */
[----:B------:R-:W-:Y:S04]  /*437d0*/  STL.64 [R1+0x850], R196 ;  /* 0x000850c401007387 */ /* 0x000fe80000100a00 */
[----:B------:R-:W-:Y:S04]  /*437e0*/  LDGSTS.E [R0+0x38000], desc[UR8][R210.64], P1 ;  /* 0x38000000d2007fae */ /* 0x000fe80008921848 */
[----:B------:R3:W-:Y:S04]  /*437f0*/  STL.64 [R1+0x848], R10 ;  /* 0x0008480a01007387 */ /* 0x0007e80000100a00 */
[----:B------:R2:W-:Y:S04]  /*43800*/  LDGSTS.E [R0+0x3c000], desc[UR8][R208.64], P1 ;  /* 0x3c000000d0007fae */ /* 0x0005e80008921848 */
[----:B------:R3:W-:Y:S04]  /*43810*/  STL.64 [R1+0x840], R8 ;  /* 0x0008400801007387 */ /* 0x0007e80000100a00 */
[----:B------:R2:W-:Y:S04]  /*43820*/  LDGSTS.E [R0+0x30004], desc[UR8][R2.64], P2 ;  /* 0x3000400002007fae */ /* 0x0005e80009121848 */
[----:B------:R2:W-:Y:S04]  /*43830*/  LDGSTS.E [R0+0x34004], desc[UR8][R206.64], P2 ;  /* 0x34004000ce007fae */ /* 0x0005e80009121848 */
[----:B------:R-:W-:Y:S04]  /*43840*/  LDGSTS.E [R0+0x38004], desc[UR8][R204.64], P2 ;  /* 0x38004000cc007fae */ /* 0x000fe80009121848 */
[----:B-1----:R-:W2:Y:S04]  /*43850*/  LDL.LU.64 R2, [R1+0x838] ;  /* 0x0008380001027983 */ /* 0x002ea80000300a00 */
[----:B------:R-:W-:Y:S04]  /*43860*/  LDGSTS.E [R0+0x3c004], desc[UR8][R194.64], P2 ;  /* 0x3c004000c2007fae */ /* 0x000fe80009121848 */
[----:B------:R-:W-:Y:S04]  /*43870*/  LDGSTS.E [R0+0x30008], desc[UR8][R202.64], P3 ;  /* 0x30008000ca007fae */ /* 0x000fe80009921848 */
[----:B------:R-:W-:Y:S04]  /*43880*/  LDGSTS.E [R0+0x34008], desc[UR8][R200.64], P3 ;  /* 0x34008000c8007fae */ /* 0x000fe80009921848 */
[----:B---3--:R-:W3:Y:S04]  /*43890*/  LDL.LU.64 R194, [R1+0x7f8] ;  /* 0x0007f80001c27983 */ /* 0x008ee80000300a00 */
[----:B------:R-:W-:Y:S04]  /*438a0*/  LDGSTS.E [R0+0x38008], desc[UR8][R6.64], P3 ;  /* 0x3800800006007fae */ /* 0x000fe80009921848 */
[----:B------:R-:W-:Y:S04]  /*438b0*/  LDGSTS.E [R0+0x3c008], desc[UR8][R192.64], P3 ;  /* 0x3c008000c0007fae */ /* 0x000fe80009921848 */
[----:B------:R-:W-:Y:S04]  /*438c0*/  LDGSTS.E [R0+0x3000c], desc[UR8][R198.64], P4 ;  /* 0x3000c000c6007fae */ /* 0x000fe8000a121848 */
[----:B------:R-:W4:Y:S04]  /*438d0*/  LDL.LU.64 R6, [R1+0x7b8] ;  /* 0x0007b80001067983 */ /* 0x000f280000300a00 */
[----:B------:R-:W4:Y:S04]  /*438e0*/  LDL.LU.64 R192, [R1+0x778] ;  /* 0x0007780001c07983 */ /* 0x000f280000300a00 */
[----:B------:R-:W-:Y:S04]  /*438f0*/  LDGSTS.E [R0+0x3400c], desc[UR8][R196.64], P4 ;  /* 0x3400c000c4007fae */ /* 0x000fe8000a121848 */
[----:B------:R-:W-:Y:S04]  /*43900*/  LDGSTS.E [R0+0x3800c], desc[UR8][R10.64], P4 ;  /* 0x3800c0000a007fae */ /* 0x000fe8000a121848 */
[----:B------:R1:W-:Y:S01]  /*43910*/  LDGSTS.E [R0+0x3c00c], desc[UR8][R8.64], P4 ;  /* 0x3c00c00008007fae */ /* 0x0003e2000a121848 */
[----:B------:R-:W-:-:S03]  /*43920*/  ULEA UR12, UR61, UR11, 0x10 ;  /* 0x0000000b3d0c7291 */ /* 0x000fc6000f8e803f */
[----:B------:R-:W0:Y:S04]  /*43930*/  LDGDEPBAR ;  /* 0x00000000000079af */ /* 0x000e280000000000 */
[----:B------:R-:W4:Y:S04]  /*43940*/  LDL.LU.64 R10, [R1+0x738] ;  /* 0x00073800010a7983 */ /* 0x000f280000300a00 */
[----:B------:R-:W4:Y:S04]  /*43950*/  LDL.LU.64 R8, [R1+0x6f8] ;  /* 0x0006f80001087983 */ /* 0x000f280000300a00 */
[----:B------:R-:W4:Y:S04]  /*43960*/  LDL.LU.64 R200, [R1+0x6b8] ;  /* 0x0006b80001c87983 */ /* 0x000f280000300a00 */
[----:B------:R-:W4:Y:S04]  /*43970*/  LDL.LU.64 R198, [R1+0x678] ;  /* 0x0006780001c67983 */ /* 0x000f280000300a00 */
[----:B------:R-:W4:Y:S01]  /*43980*/  LDL.LU.64 R196, [R1+0x638] ;  /* 0x0006380001c47983 */ /* 0x000f220000300a00 */
[----:B--2---:R-:W-:-:S04]  /*43990*/  IADD3 R208, P1, R2, UR5, RZ ;  /* 0x0000000502d07c10 */ /* 0x004fc8000ff3e0ff */
[----:B------:R-:W-:Y:S02]  /*439a0*/  IADD3.X R2, R3, UR7, RZ, P1, !PT ;  /* 0x0000000703027c10 */ /* 0x000fe40008ffe4ff */
[----:B---3--:R-:W-:-:S04]  /*439b0*/  IADD3 R207, P1, R194, UR5, RZ ;  /* 0x00000005c2cf7c10 */ /* 0x008fc8000ff3e0ff */
[----:B-1----:R-:W-:Y:S02]  /*439c0*/  IADD3.X R0, R195, UR7, RZ, P1, !PT ;  /* 0x00000007c3007c10 */ /* 0x002fe40008ffe4ff */
[----:B----4-:R-:W-:-:S04]  /*439d0*/  IADD3 R206, P1, R6, UR5, RZ ;  /* 0x0000000506ce7c10 */ /* 0x010fc8000ff3e0ff */
[----:B------:R-:W-:Y:S02]  /*439e0*/  IADD3.X R6, R7, UR7, RZ, P1, !PT ;  /* 0x0000000707067c10 */ /* 0x000fe40008ffe4ff */
[----:B------:R-:W-:-:S04]  /*439f0*/  IADD3 R205, P1, R192, UR5, RZ ;  /* 0x00000005c0cd7c10 */ /* 0x000fc8000ff3e0ff */
[----:B------:R-:W-:Y:S02]  /*43a00*/  IADD3.X R7, R193, UR7, RZ, P1, !PT ;  /* 0x00000007c1077c10 */ /* 0x000fe40008ffe4ff */
[----:B------:R-:W2:Y:S04]  /*43a10*/  LDL.LU.64 R192, [R1+0x5f8] ;  /* 0x0005f80001c07983 */ /* 0x000ea80000300a00 */
[----:B------:R-:W3:Y:S01]  /*43a20*/  LDL.LU.64 R194, [R1+0x5b8] ;  /* 0x0005b80001c27983 */ /* 0x000ee20000300a00 */
[----:B------:R-:W-:-:S04]  /*43a30*/  IADD3 R204, P1, R10, UR5, RZ ;  /* 0x000000050acc7c10 */ /* 0x000fc8000ff3e0ff */
[----:B------:R-:W-:Y:S02]  /*43a40*/  IADD3.X R252, R11, UR7, RZ, P1, !PT ;  /* 0x000000070bfc7c10 */ /* 0x000fe40008ffe4ff */
[----:B------:R-:W4:Y:S04]  /*43a50*/  LDL.LU.64 R10, [R1+0x578] ;  /* 0x00057800010a7983 */ /* 0x000f280000300a00 */
[----:B------:R-:W4:Y:S01]  /*43a60*/  LDL.LU.64 R210, [R1+0x538] ;  /* 0x0005380001d27983 */ /* 0x000f220000300a00 */
        /* <DEDUP_REMOVED lines=9> */
[----:B------:R-:W-:Y:S01]  /*43b00*/  IADD3.X R218, R219, UR7, RZ, P1, !PT ;  /* 0x00000007dbda7c10 */ /* 0x000fe20008ffe4ff */
[----:B------:R-:W-:Y:S02]  /*43b10*/  IMAD.MOV.U32 R212, RZ, RZ, R208 ;  /* 0x000000ffffd47224 */ /* 0x000fe400078e00d0 */
[----:B------:R-:W-:Y:S01]  /*43b20*/  IMAD.MOV.U32 R213, RZ, RZ, R2 ;  /* 0x000000ffffd57224 */ /* 0x000fe200078e0002 */
[----:B------:R-:W-:Y:S01]  /*43b30*/  MOV R209, R6 ;  /* 0x0000000600d17202 */ /* 0x000fe20000000f00 */
[----:B------:R-:W-:Y:S02]  /*43b40*/  IMAD.MOV.U32 R208, RZ, RZ, R206 ;  /* 0x000000ffffd07224 */ /* 0x000fe400078e00ce */
[----:B------:R-:W-:Y:S01]  /*43b50*/  IMAD.MOV.U32 R206, RZ, RZ, R205 ;  /* 0x000000ffffce7224 */ /* 0x000fe200078e00cd */
[----:B------:R-:W-:Y:S01]  /*43b60*/  MOV R205, R252 ;  /* 0x000000fc00cd7202 */ /* 0x000fe20000000f00 */
[----:B------:R-:W-:Y:S01]  /*43b70*/  STL.64 [R1+0x838], R212 ;  /* 0x000838d401007387 */ /* 0x000fe20000100a00 */
[----:B------:R-:W-:-:S02]  /*43b80*/  MOV R2, UR12 ;  /* 0x0000000c00027c02 */ /* 0x000fc40008000f00 */
[----:B--2---:R-:W-:-:S04]  /*43b90*/  IADD3 R196, P1, R192, UR5, RZ ;  /* 0x00000005c0c47c10 */ /* 0x004fc8000ff3e0ff */
[----:B------:R-:W-:Y:S02]  /*43ba0*/  IADD3.X R197, R193, UR7, RZ, P1, !PT ;  /* 0x00000007c1c57c10 */ /* 0x000fe40008ffe4ff */
[----:B---3--:R-:W-:-:S04]  /*43bb0*/  IADD3 R192, P1, R194, UR5, RZ ;  /* 0x00000005c2c07c10 */ /* 0x008fc8000ff3e0ff */
[----:B------:R-:W-:Y:S02]  /*43bc0*/  IADD3.X R193, R195, UR7, RZ, P1, !PT ;  /* 0x00000007c3c17c10 */ /* 0x000fe40008ffe4ff */
[----:B----4-:R-:W-:-:S04]  /*43bd0*/  IADD3 R194, P1, R10, UR5, RZ ;  /* 0x000000050ac27c10 */ /* 0x010fc8000ff3e0ff */
[----:B------:R-:W-:Y:S02]  /*43be0*/  IADD3.X R195, R11, UR7, RZ, P1, !PT ;  /* 0x000000070bc37c10 */ /* 0x000fe40008ffe4ff */
[----:B------:R-:W-:Y:S02]  /*43bf0*/  IADD3 R10, P1, R210, UR5, RZ ;  /* 0x00000005d20a7c10 */ /* 0x000fe4000ff3e0ff */
[----:B------:R-:W-:Y:S02]  /*43c00*/  MOV R210, R207 ;  /* 0x000000cf00d27202 */ /* 0x000fe40000000f00 */
[----:B------:R-:W-:Y:S01]  /*43c10*/  IADD3.X R11, R211, UR7, RZ, P1, !PT ;  /* 0x00000007d30b7c10 */ /* 0x000fe20008ffe4ff */
[----:B------:R-:W-:Y:S02]  /*43c20*/  IMAD.MOV.U32 R211, RZ, RZ, R0 ;  /* 0x000000ffffd37224 */ /* 0x000fe400078e0000 */
[----:B------:R-:W-:-:S03]  /*43c30*/  IMAD.MOV.U32 R207, RZ, RZ, R7 ;  /* 0x000000ffffcf7224 */ /* 0x000fc600078e0007 */
[----:B------:R-:W-:Y:S04]  /*43c40*/  STL.64 [R1+0x7f8], R210 ;  /* 0x0007f8d201007387 */ /* 0x000fe80000100a00 */
[----:B------:R-:W-:Y:S01]  /*43c50*/  STL.64 [R1+0x7b8], R208 ;  /* 0x0007b8d001007387 */ /* 0x000fe20000100a00 */
[----:B------:R-:W-:-:S03]  /*43c60*/  IADD3 R0, R5, 0x100000, R2 ;  /* 0x0010000005007810 */ /* 0x000fc60007ffe002 */
[----:B------:R-:W-:Y:S04]  /*43c70*/  STL.64 [R1+0x778], R206 ;  /* 0x000778ce01007387 */ /* 0x000fe80000100a00 */
[----:B------:R-:W-:Y:S04]  /*43c80*/  STL.64 [R1+0x738], R204 ;  /* 0x000738cc01007387 */ /* 0x000fe80000100a00 */
[----:B------:R-:W-:Y:S04]  /*43c90*/  STL.64 [R1+0x6f8], R202 ;  /* 0x0006f8ca01007387 */ /* 0x000fe80000100a00 */
[----:B------:R1:W-:Y:S04]  /*43ca0*/  STL.64 [R1+0x6b8], R8 ;  /* 0x0006b80801007387 */ /* 0x0003e80000100a00 */
[----:B------:R-:W-:Y:S04]  /*43cb0*/  STL.64 [R1+0x678], R200 ;  /* 0x000678c801007387 */ /* 0x000fe80000100a00 */
[----:B------:R-:W-:Y:S04]  /*43cc0*/  STL.64 [R1+0x638], R198 ;  /* 0x000638c601007387 */ /* 0x000fe80000100a00 */
[----:B------:R2:W-:Y:S04]  /*43cd0*/  STL.64 [R1+0x5f8], R196 ;  /* 0x0005f8c401007387 */ /* 0x0005e80000100a00 */
[----:B------:R3:W-:Y:S04]  /*43ce0*/  STL.64 [R1+0x5b8], R192 ;  /* 0x0005b8c001007387 */ /* 0x0007e80000100a00 */
[----:B------:R-:W-:Y:S04]  /*43cf0*/  STL.64 [R1+0x578], R194 ;  /* 0x000578c201007387 */ /* 0x000fe80000100a00 */
[----:B------:R-:W-:Y:S04]  /*43d00*/  LDGSTS.E [R0+-0x40000], desc[UR8][R212.64], P0 ;  /* 0xc0000000d4007fae */ /* 0x000fe80008121848 */
[----:B------:R4:W-:Y:S04]  /*43d10*/  STL.64 [R1+0x538], R10 ;  /* 0x0005380a01007387 */ /* 0x0009e80000100a00 */
[----:B------:R-:W-:Y:S04]  /*43d20*/  LDGSTS.E [R0+-0x3fc00], desc[UR8][R210.64], P0 ;  /* 0xc0400000d2007fae */ /* 0x000fe80008121848 */
[----:B------:R4:W-:Y:S04]  /*43d30*/  LDGSTS.E [R0+-0x3f800], desc[UR8][R208.64], P0 ;  /* 0xc0800000d0007fae */ /* 0x0009e80008121848 */
[----:B------:R-:W4:Y:S04]  /*43d40*/  LDL.LU.64 R6, [R1+0x830] ;  /* 0x0008300001067983 */ /* 0x000f280000300a00 */
[----:B------:R-:W-:Y:S04]  /*43d50*/  LDGSTS.E [R0+-0x3f400], desc[UR8][R206.64], P0 ;  /* 0xc0c00000ce007fae */ /* 0x000fe80008121848 */
[----:B------:R-:W-:Y:S04]  /*43d60*/  LDGSTS.E [R0+-0x3f000], desc[UR8][R204.64], P0 ;  /* 0xc1000000cc007fae */ /* 0x000fe80008121848 */
[----:B------:R-:W-:Y:S04]  /*43d70*/  LDGSTS.E [R0+-0x3ec00], desc[UR8][R202.64], P0 ;  /* 0xc1400000ca007fae */ /* 0x000fe80008121848 */
[----:B------:R-:W-:Y:S04]  /*43d80*/  LDGSTS.E [R0+-0x3e800], desc[UR8][R8.64], P0 ;  /* 0xc180000008007fae */ /* 0x000fe80008121848 */
[----:B------:R-:W-:Y:S04]  /*43d90*/  LDGSTS.E [R0+-0x3e400], desc[UR8][R200.64], P0 ;  /* 0xc1c00000c8007fae */ /* 0x000fe80008121848 */
[----:B------:R-:W-:Y:S04]  /*43da0*/  LDGSTS.E [R0+-0x3e000], desc[UR8][R198.64], P0 ;  /* 0xc2000000c6007fae */ /* 0x000fe80008121848 */
[----:B-1----:R-:W4:Y:S04]  /*43db0*/  LDL.LU.64 R8, [R1+0x7f0] ;  /* 0x0007f00001087983 */ /* 0x002f280000300a00 */
[----:B------:R-:W-:Y:S04]  /*43dc0*/  LDGSTS.E [R0+-0x3dc00], desc[UR8][R196.64], P0 ;  /* 0xc2400000c4007fae */ /* 0x000fe80008121848 */
[----:B------:R-:W-:Y:S04]  /*43dd0*/  LDGSTS.E [R0+-0x3d800], desc[UR8][R192.64], P0 ;  /* 0xc2800000c0007fae */ /* 0x000fe80008121848 */
[----:B------:R-:W-:Y:S04]  /*43de0*/  LDGSTS.E [R0+-0x3d400], desc[UR8][R194.64], P0 ;  /* 0xc2c00000c2007fae */ /* 0x000fe80008121848 */
[----:B--2---:R-:W2:Y:S04]  /*43df0*/  LDL.LU.64 R196, [R1+0x7b0] ;  /* 0x0007b00001c47983 */ /* 0x004ea80000300a00 */
[----:B---3--:R-:W3:Y:S04]  /*43e00*/  LDL.LU.64 R192, [R1+0x770] ;  /* 0x0007700001c07983 */ /* 0x008ee80000300a00 */
[----:B------:R-:W-:Y:S04]  /*43e10*/  LDGSTS.E [R0+-0x3d000], desc[UR8][R10.64], P0 ;  /* 0xc30000000a007fae */ /* 0x000fe80008121848 */
[----:B----4-:R-:W4:Y:S01]  /*43e20*/  LDL.LU.64 R10, [R1+0x730] ;  /* 0x00073000010a7983 */ /* 0x010f220000300a00 */
[----:B------:R-:W-:-:S03]  /*43e30*/  IADD3 R214, P1, R250, UR5, RZ ;  /* 0x00000005fad67c10 */ /* 0x000fc6000ff3e0ff */
[----:B------:R-:W4:Y:S01]  /*43e40*/  LDL.LU.64 R194, [R1+0x6f0] ;  /* 0x0006f00001c27983 */ /* 0x000f220000300a00 */
[----:B------:R-:W-:Y:S02]  /*43e50*/  IADD3.X R250, R251, UR7, RZ, P1, !PT ;  /* 0x00000007fbfa7c10 */ /* 0x000fe40008ffe4ff */
[----:B------:R-:W-:Y:S01]  /*43e60*/  IADD3 R3, P1, R234, UR5, RZ ;  /* 0x00000005ea037c10 */ /* 0x000fe2000ff3e0ff */
[----:B------:R-:W4:Y:S03]  /*43e70*/  LDL.LU.64 R200, [R1+0x6b0] ;  /* 0x0006b00001c87983 */ /* 0x000f260000300a00 */
[----:B------:R-:W-:Y:S01]  /*43e80*/  IADD3.X R234, R235, UR7, RZ, P1, !PT ;  /* 0x00000007ebea7c10 */ /* 0x000fe20008ffe4ff */
[----:B------:R-:W-:Y:S01]  /*43e90*/  IMAD.MOV.U32 R251, RZ, RZ, R250 ;  /* 0x000000fffffb7224 */ /* 0x000fe200078e00fa */
[----:B------:R-:W4:Y:S01]  /*43ea0*/  LDL.LU.64 R198, [R1+0x670] ;  /* 0x0006700001c67983 */ /* 0x000f220000300a00 */
[----:B------:R-:W-:Y:S01]  /*43eb0*/  IMAD.MOV.U32 R250, RZ, RZ, R214 ;  /* 0x000000fffffa7224 */ /* 0x000fe200078e00d6 */
[----:B------:R-:W-:Y:S01]  /*43ec0*/  MOV R235, R234 ;  /* 0x000000ea00eb7202 */ /* 0x000fe20000000f00 */
[----:B------:R-:W-:-:S02]  /*43ed0*/  IMAD.MOV.U32 R219, RZ, RZ, R218 ;  /* 0x000000ffffdb7224 */ /* 0x000fc400078e00da */
[----:B------:R-:W-:Y:S01]  /*43ee0*/  IMAD.MOV.U32 R234, RZ, RZ, R3 ;  /* 0x000000ffffea7224 */ /* 0x000fe200078e0003 */
[----:B------:R-:W-:Y:S01]  /*43ef0*/  LDGSTS.E [R0+-0x3cc00], desc[UR8][R250.64], P0 ;  /* 0xc3400000fa007fae */ /* 0x000fe20008121848 */
[----:B------:R-:W-:-:S03]  /*43f00*/  IMAD.MOV.U32 R218, RZ, RZ, R215 ;  /* 0x000000ffffda7224 */ /* 0x000fc600078e00d7 */
[----:B------:R-:W-:Y:S04]  /*43f10*/  LDGSTS.E [R0+-0x3c800], desc[UR8][R234.64], P0 ;  /* 0xc3800000ea007fae */ /* 0x000fe80008121848 */
[----:B------:R1:W-:Y:S01]  /*43f20*/  LDGSTS.E [R0+-0x3c400], desc[UR8][R218.64], P0 ;  /* 0xc3c00000da007fae */ /* 0x0003e20008121848 */
[----:B------:R-:W-:-:S04]  /*43f30*/  IADD3 R209, P1, R6, UR5, RZ ;  /* 0x0000000506d17c10 */ /* 0x000fc8000ff3e0ff */
[----:B------:R-:W-:Y:S02]  /*43f40*/  IADD3.X R6, R7, UR7, RZ, P1, !PT ;  /* 0x0000000707067c10 */ /* 0x000fe40008ffe4ff */
[----:B------:R-:W-:-:S04]  /*43f50*/  IADD3 R208, P1, R8, UR5, RZ ;  /* 0x0000000508d07c10 */ /* 0x000fc8000ff3e0ff */
[----:B-1----:R-:W-:Y:S02]  /*43f60*/  IADD3.X R0, R9, UR7, RZ, P1, !PT ;  /* 0x0000000709007c10 */ /* 0x002fe40008ffe4ff */
[----:B------:R-:W4:Y:S01]  /*43f70*/  LDL.LU.64 R8, [R1+0x630] ;  /* 0x0006300001087983 */ /* 0x000f220000300a00 */
[----:B--2---:R-:W-:-:S04]  /*43f80*/  IADD3 R207, P1, R196, UR5, RZ ;  /* 0x00000005c4cf7c10 */ /* 0x004fc8000ff3e0ff */
[----:B------:R-:W-:Y:S02]  /*43f90*/  IADD3.X R7, R197, UR7, RZ, P1, !PT ;  /* 0x00000007c5077c10 */ /* 0x000fe40008ffe4ff */
[----:B------:R-:W2:Y:S01]  /*43fa0*/  LDL.LU.64 R196, [R1+0x5f0] ;  /* 0x0005f00001c47983 */ /* 0x000ea20000300a00 */
[----:B---3--:R-:W-:-:S04]  /*43fb0*/  IADD3 R206, P1, R192, UR5, RZ ;  /* 0x00000005c0ce7c10 */ /* 0x008fc8000ff3e0ff */
[----:B------:R-:W-:Y:S02]  /*43fc0*/  IADD3.X R252, R193, UR7, RZ, P1, !PT ;  /* 0x00000007c1fc7c10 */ /* 0x000fe40008ffe4ff */
[----:B------:R-:W3:Y:S01]  /*43fd0*/  LDL.LU.64 R192, [R1+0x5b0] ;  /* 0x0005b00001c07983 */ /* 0x000ee20000300a00 */
[----:B----4-:R-:W-:-:S04]  /*43fe0*/  IADD3 R204, P1, R10, UR5, RZ ;  /* 0x000000050acc7c10 */ /* 0x010fc8000ff3e0ff */
        /* <DEDUP_REMOVED lines=13> */
[----:B------:R-:W-:-:S04]  /*440c0*/  IADD3 R213, P1, R216, UR5, RZ ;  /* 0x00000005d8d57c10 */ /* 0x000fc8000ff3e0ff */
[----:B------:R-:W-:Y:S02]  /*440d0*/  IADD3.X R216, R217, UR7, RZ, P1, !PT ;  /* 0x00000007d9d87c10 */ /* 0x000fe40008ffe4ff */
[----:B---3--:R-:W-:-:S04]  /*440e0*/  IADD3 R196, P1, R192, UR5, RZ ;  /* 0x00000005c0c47c10 */ /* 0x008fc8000ff3e0ff */
[----:B------:R-:W-:Y:S02]  /*440f0*/  IADD3.X R197, R193, UR7, RZ, P1, !PT ;  /* 0x00000007c1c57c10 */ /* 0x000fe40008ffe4ff */
[----:B----4-:R-:W-:-:S04]  /*44100*/  IADD3 R192, P1, R10, UR5, RZ ;  /* 0x000000050ac07c10 */ /* 0x010fc8000ff3e0ff */
[----:B------:R-:W-:Y:S02]  /*44110*/  IADD3.X R193, R11, UR7, RZ, P1, !PT ;  /* 0x000000070bc17c10 */ /* 0x000fe40008ffe4ff */
[----:B------:R-:W-:Y:S01]  /*44120*/  IADD3 R10, P1, R210, UR5, RZ ;  /* 0x00000005d20a7c10 */ /* 0x000fe2000ff3e0ff */
[----:B------:R-:W-:-:S03]  /*44130*/  IMAD.MOV.U32 R210, RZ, RZ, R209 ;  /* 0x000000ffffd27224 */ /* 0x000fc600078e00d1 */
[----:B------:R-:W-:Y:S01]  /*44140*/  IADD3.X R11, R211, UR7, RZ, P1, !PT ;  /* 0x00000007d30b7c10 */ /* 0x000fe20008ffe4ff */
[----:B------:R-:W-:Y:S01]  /*44150*/  IMAD.MOV.U32 R209, RZ, RZ, R0 ;  /* 0x000000ffffd17224 */ /* 0x000fe200078e0000 */
[----:B------:R-:W-:Y:S01]  /*44160*/  MOV R211, R6 ;  /* 0x0000000600d37202 */ /* 0x000fe20000000f00 */
[----:B------:R-:W-:Y:S01]  /*44170*/  IMAD.MOV.U32 R6, RZ, RZ, R207 ;  /* 0x000000ffff067224 */ /* 0x000fe200078e00cf */
[----:B------:R-:W-:Y:S02]  /*44180*/  MOV R207, R252 ;  /* 0x000000fc00cf7202 */ /* 0x000fe40000000f00 */
[----:B------:R-:W-:Y:S01]  /*44190*/  LOP3.LUT R0, R5, 0x10, RZ, 0x3c, !PT ;  /* 0x0000001005007812 */ /* 0x000fe200078e3cff */
[----:B------:R-:W-:Y:S04]  /*441a0*/  STL.64 [R1+0x830], R210 ;  /* 0x000830d201007387 */ /* 0x000fe80000100a00 */
[----:B------:R-:W-:Y:S01]  /*441b0*/  STL.64 [R1+0x7f0], R208 ;  /* 0x0007f0d001007387 */ /* 0x000fe20000100a00 */
[----:B------:R-:W-:-:S03]  /*441c0*/  IADD3 R0, R0, 0x100000, R2 ;  /* 0x0010000000007810 */ /* 0x000fc60007ffe002 */
[----:B------:R1:W-:Y:S04]  /*441d0*/  STL.64 [R1+0x7b0], R6 ;  /* 0x0007b00601007387 */ /* 0x0003e80000100a00 */
[----:B------:R-:W-:Y:S04]  /*441e0*/  STL.64 [R1+0x770], R206 ;  /* 0x000770ce01007387 */ /* 0x000fe80000100a00 */
[----:B------:R-:W-:Y:S04]  /*441f0*/  STL.64 [R1+0x730], R204 ;  /* 0x000730cc01007387 */ /* 0x000fe80000100a00 */
[----:B------:R-:W-:Y:S04]  /*44200*/  STL.64 [R1+0x6f0], R202 ;  /* 0x0006f0ca01007387 */ /* 0x000fe80000100a00 */
[----:B------:R2:W-:Y:S04]  /*44210*/  STL.64 [R1+0x6b0], R194 ;  /* 0x0006b0c201007387 */ /* 0x0005e80000100a00 */
[----:B------:R-:W-:Y:S04]  /*44220*/  STL.64 [R1+0x670], R200 ;  /* 0x000670c801007387 */ /* 0x000fe80000100a00 */
[----:B------:R-:W-:Y:S04]  /*44230*/  STL.64 [R1+0x630], R198 ;  /* 0x000630c601007387 */ /* 0x000fe80000100a00 */
[----:B------:R3:W-:Y:S04]  /*44240*/  STL.64 [R1+0x5f0], R8 ;  /* 0x0005f00801007387 */ /* 0x0007e80000100a00 */
[----:B------:R-:W-:Y:S04]  /*44250*/  STL.64 [R1+0x5b0], R196 ;  /* 0x0005b0c401007387 */ /* 0x000fe80000100a00 */
[----:B------:R-:W-:Y:S04]  /*44260*/  LDGSTS.E [R0+-0x3ff80], desc[UR8][R210.64], P0 ;  /* 0xc0080000d2007fae */ /* 0x000fe80008121848 */
[----:B------:R4:W-:Y:S04]  /*44270*/  STL.64 [R1+0x570], R192 ;  /* 0x000570c001007387 */ /* 0x0009e80000100a00 */
[----:B------:R4:W-:Y:S04]  /*44280*/  LDGSTS.E [R0+-0x3fb80], desc[UR8][R208.64], P0 ;  /* 0xc0480000d0007fae */ /* 0x0009e80008121848 */
[----:B------:R4:W-:Y:S04]  /*44290*/  STL.64 [R1+0x530], R10 ;  /* 0x0005300a01007387 */ /* 0x0009e80000100a00 */
[----:B------:R4:W-:Y:S04]  /*442a0*/  LDGSTS.E [R0+-0x3f780], desc[UR8][R6.64], P0 ;  /* 0xc088000006007fae */ /* 0x0009e80008121848 */
[----:B------:R-:W-:Y:S04]  /*442b0*/  LDGSTS.E [R0+-0x3f380], desc[UR8][R206.64], P0 ;  /* 0xc0c80000ce007fae */ /* 0x000fe80008121848 */
[----:B------:R-:W-:Y:S04]  /*442c0*/  LDGSTS.E [R0+-0x3ef80], desc[UR8][R204.64], P0 ;  /* 0xc1080000cc007fae */ /* 0x000fe80008121848 */
[----:B-1----:R-:W4:Y:S04]  /*442d0*/  LDL.LU.64 R6, [R1+0x828] ;  /* 0x0008280001067983 */ /* 0x002f280000300a00 */
[----:B------:R-:W-:Y:S04]  /*442e0*/  LDGSTS.E [R0+-0x3eb80], desc[UR8][R202.64], P0 ;  /* 0xc1480000ca007fae */ /* 0x000fe80008121848 */
[----:B------:R-:W-:Y:S04]  /*442f0*/  LDGSTS.E [R0+-0x3e780], desc[UR8][R194.64], P0 ;  /* 0xc1880000c2007fae */ /* 0x000fe80008121848 */
[----:B------:R-:W-:Y:S04]  /*44300*/  LDGSTS.E [R0+-0x3e380], desc[UR8][R200.64], P0 ;  /* 0xc1c80000c8007fae */ /* 0x000fe80008121848 */
[----:B------:R-:W-:Y:S04]  /*44310*/  LDGSTS.E [R0+-0x3df80], desc[UR8][R198.64], P0 ;  /* 0xc2080000c6007fae */ /* 0x000fe80008121848 */
[----:B--2---:R-:W2:Y:S04]  /*44320*/  LDL.LU.64 R194, [R1+0x7e8] ;  /* 0x0007e80001c27983 */ /* 0x004ea80000300a00 */
[----:B------:R-:W-:Y:S04]  /*44330*/  LDGSTS.E [R0+-0x3db80], desc[UR8][R8.64], P0 ;  /* 0xc248000008007fae */ /* 0x000fe80008121848 */
[----:B------:R-:W-:Y:S04]  /*44340*/  LDGSTS.E [R0+-0x3d780], desc[UR8][R196.64], P0 ;  /* 0xc2880000c4007fae */ /* 0x000fe80008121848 */
[----:B------:R-:W-:Y:S04]  /*44350*/  LDGSTS.E [R0+-0x3d380], desc[UR8][R192.64], P0 ;  /* 0xc2c80000c0007fae */ /* 0x000fe80008121848 */
[----:B---3--:R-:W3:Y:S01]  /*44360*/  LDL.LU.64 R8, [R1+0x7a8] ;  /* 0x0007a80001087983 */ /* 0x008ee20000300a00 */
[----:B------:R-:W-:-:S03]  /*44370*/  IADD3 R212, P1, R248, UR5, RZ ;  /* 0x00000005f8d47c10 */ /* 0x000fc6000ff3e0ff */
[----:B------:R-:W-:Y:S04]  /*44380*/  LDGSTS.E [R0+-0x3cf80], desc[UR8][R10.64], P0 ;  /* 0xc30800000a007fae */ /* 0x000fe80008121848 */
[----:B----4-:R-:W4:Y:S01]  /*44390*/  LDL.LU.64 R192, [R1+0x768] ;  /* 0x0007680001c07983 */ /* 0x010f220000300a00 */
[----:B------:R-:W-:-:S03]  /*443a0*/  IADD3.X R248, R249, UR7, RZ, P1, !PT ;  /* 0x00000007f9f87c10 */ /* 0x000fc60008ffe4ff */
[----:B------:R-:W4:Y:S01]  /*443b0*/  LDL.LU.64 R202, [R1+0x728] ;  /* 0x0007280001ca7983 */ /* 0x000f220000300a00 */
[----:B------:R-:W-:-:S03]  /*443c0*/  IADD3 R3, P1, R232, UR5, RZ ;  /* 0x00000005e8037c10 */ /* 0x000fc6000ff3e0ff */
[----:B------:R-:W4:Y:S01]  /*443d0*/  LDL.LU.64 R10, [R1+0x6e8] ;  /* 0x0006e800010a7983 */ /* 0x000f220000300a00 */
[----:B------:R-:W-:Y:S02]  /*443e0*/  IADD3.X R232, R233, UR7, RZ, P1, !PT ;  /* 0x00000007e9e87c10 */ /* 0x000fe40008ffe4ff */
[----:B------:R-:W-:Y:S01]  /*443f0*/  MOV R249, R248 ;  /* 0x000000f800f97202 */ /* 0x000fe20000000f00 */
[----:B------:R-:W4:Y:S01]  /*44400*/  LDL.LU.64 R200, [R1+0x6a8] ;  /* 0x0006a80001c87983 */ /* 0x000f220000300a00 */
[----:B------:R-:W-:Y:S02]  /*44410*/  IMAD.MOV.U32 R248, RZ, RZ, R212 ;  /* 0x000000fffff87224 */ /* 0x000fe400078e00d4 */
[----:B------:R-:W-:Y:S01]  /*44420*/  IMAD.MOV.U32 R233, RZ, RZ, R232 ;  /* 0x000000ffffe97224 */ /* 0x000fe200078e00e8 */
[----:B------:R-:W-:Y:S01]  /*44430*/  MOV R232, R3 ;  /* 0x0000000300e87202 */ /* 0x000fe20000000f00 */
[----:B------:R-:W-:Y:S01]  /*44440*/  IMAD.MOV.U32 R217, RZ, RZ, R216 ;  /* 0x000000ffffd97224 */ /* 0x000fe200078e00d8 */
[----:B------:R-:W4:Y:S01]  /*44450*/  LDL.LU.64 R198, [R1+0x668] ;  /* 0x0006680001c67983 */ /* 0x000f220000300a00 */
[----:B------:R-:W-:-:S03]  /*44460*/  IMAD.MOV.U32 R216, RZ, RZ, R213 ;  /* 0x000000ffffd87224 */ /* 0x000fc600078e00d5 */
[----:B------:R-:W-:Y:S04]  /*44470*/  LDGSTS.E [R0+-0x3cb80], desc[UR8][R248.64], P0 ;  /* 0xc3480000f8007fae */ /* 0x000fe80008121848 */
[----:B------:R-:W-:Y:S04]  /*44480*/  LDGSTS.E [R0+-0x3c780], desc[UR8][R232.64], P0 ;  /* 0xc3880000e8007fae */ /* 0x000fe80008121848 */
[----:B------:R1:W-:Y:S01]  /*44490*/  LDGSTS.E [R0+-0x3c380], desc[UR8][R216.64], P0 ;  /* 0xc3c80000d8007fae */ /* 0x0003e20008121848 */
[----:B------:R-:W-:-:S04]  /*444a0*/  IADD3 R209, P1, R6, UR5, RZ ;  /* 0x0000000506d17c10 */ /* 0x000fc8000ff3e0ff */
[----:B------:R-:W-:Y:S02]  /*444b0*/  IADD3.X R6, R7, UR7, RZ, P1, !PT ;  /* 0x0000000707067c10 */ /* 0x000fe40008ffe4ff */
[----:B--2---:R-:W-:-:S04]  /*444c0*/  IADD3 R208, P1, R194, UR5, RZ ;  /* 0x00000005c2d07c10 */ /* 0x004fc8000ff3e0ff */
[----:B-1----:R-:W-:Y:S02]  /*444d0*/  IADD3.X R0, R195, UR7, RZ, P1, !PT ;  /* 0x00000007c3007c10 */ /* 0x002fe40008ffe4ff */
[----:B------:R-:W2:Y:S04]  /*444e0*/  LDL.LU.64 R194, [R1+0x628] ;  /* 0x0006280001c27983 */ /* 0x000ea80000300a00 */
        /* <DEDUP_REMOVED lines=25> */
[----:B------:R-:W-:Y:S01]  /*44680*/  IMAD.MOV.U32 R210, RZ, RZ, R209 ;  /* 0x000000ffffd27224 */ /* 0x000fe200078e00d1 */
[----:B------:R-:W-:Y:S02]  /*44690*/  MOV R209, R0 ;  /* 0x0000000000d17202 */ /* 0x000fe40000000f00 */
[----:B------:R-:W-:Y:S01]  /*446a0*/  IADD3.X R193, R211, UR7, RZ, P1, !PT ;  /* 0x00000007d3c17c10 */ /* 0x000fe20008ffe4ff */
[----:B------:R-:W-:Y:S02]  /*446b0*/  IMAD.MOV.U32 R211, RZ, RZ, R6 ;  /* 0x000000ffffd37224 */ /* 0x000fe400078e0006 */
[----:B------:R-:W-:Y:S02]  /*446c0*/  IMAD.MOV.U32 R6, RZ, RZ, R207 ;  /* 0x000000ffff067224 */ /* 0x000fe400078e00cf */
[----:B------:R-:W-:Y:S01]  /*446d0*/  IMAD.MOV.U32 R207, RZ, RZ, R252 ;  /* 0x000000ffffcf7224 */ /* 0x000fe200078e00fc */
[----:B------:R-:W-:Y:S01]  /*446e0*/  STL.64 [R1+0x828], R210 ;  /* 0x000828d201007387 */ /* 0x000fe20000100a00 */
[----:B------:R-:W-:-:S03]  /*446f0*/  LOP3.LUT R0, R5, 0x20, RZ, 0x3c, !PT ;  /* 0x0000002005007812 */ /* 0x000fc600078e3cff */
        /* <DEDUP_REMOVED lines=31> */
[----:B------:R-:W-:Y:S02]  /*448f0*/  IADD3.X R246, R247, UR7, RZ, P1, !PT ;  /* 0x00000007f7f67c10 */ /* 0x000fe40008ffe4ff */
[----:B------:R-:W-:Y:S01]  /*44900*/  IADD3 R212, P1, R230, UR5, RZ ;  /* 0x00000005e6d47c10 */ /* 0x000fe2000ff3e0ff */
[----:B------:R-:W4:Y:S03]  /*44910*/  LDL.LU.64 R202, [R1+0x720] ;  /* 0x0007200001ca7983 */ /* 0x000f260000300a00 */
[----:B------:R-:W-:Y:S01]  /*44920*/  IADD3.X R230, R231, UR7, RZ, P1, !PT ;  /* 0x00000007e7e67c10 */ /* 0x000fe20008ffe4ff */
[----:B------:R-:W4:Y:S01]  /*44930*/  LDL.LU.64 R192, [R1+0x6e0] ;  /* 0x0006e00001c07983 */ /* 0x000f220000300a00 */
[----:B------:R-:W-:-:S02]  /*44940*/  IADD3 R3, P1, R22, UR5, RZ ;  /* 0x0000000516037c10 */ /* 0x000fc4000ff3e0ff */
[----:B------:R-:W-:Y:S01]  /*44950*/  MOV R247, R246 ;  /* 0x000000f600f77202 */ /* 0x000fe20000000f00 */
[----:B------:R-:W4:Y:S01]  /*44960*/  LDL.LU.64 R200, [R1+0x6a0] ;  /* 0x0006a00001c87983 */ /* 0x000f220000300a00 */
[----:B------:R-:W-:Y:S01]  /*44970*/  IADD3.X R22, R23, UR7, RZ, P1, !PT ;  /* 0x0000000717167c10 */ /* 0x000fe20008ffe4ff */
        /* <DEDUP_REMOVED lines=41> */
[----:B------:R-:W-:Y:S01]  /*44c10*/  IMAD.MOV.U32 R211, RZ, RZ, R6 ;  /* 0x000000ffffd37224 */ /* 0x000fe200078e0006 */
[----:B------:R-:W-:Y:S01]  /*44c20*/  MOV R6, R207 ;  /* 0x000000cf00067202 */ /* 0x000fe20000000f00 */
        /* <DEDUP_REMOVED lines=40> */
[----:B------:R-:W-:Y:S01]  /*44eb0*/  IADD3 R3, P1, R20, UR5, RZ ;  /* 0x0000000514037c10 */ /* 0x000fe2000ff3e0ff */
[----:B------:R-:W-:-:S02]  /*44ec0*/  IMAD.MOV.U32 R245, RZ, RZ, R244 ;  /* 0x000000fffff57224 */ /* 0x000fc400078e00f4 */
[----:B------:R-:W4:Y:S01]  /*44ed0*/  LDL.LU.64 R200, [R1+0x698] ;  /* 0x0006980001c87983 */ /* 0x000f220000300a00 */
[----:B------:R-:W-:Y:S01]  /*44ee0*/  IADD3.X R20, R21, UR7, RZ, P1, !PT ;  /* 0x0000000715147c10 */ /* 0x000fe20008ffe4ff */
[----:B------:R-:W-:Y:S01]  /*44ef0*/  IMAD.MOV.U32 R229, RZ, RZ, R228 ;  /* 0x000000ffffe57224 */ /* 0x000fe200078e00e4 */
[----:B------:R-:W-:Y:S01]  /*44f00*/  MOV R244, R213 ;  /* 0x000000d500f47202 */ /* 0x000fe20000000f00 */
[----:B------:R-:W-:Y:S01]  /*44f10*/  IMAD.MOV.U32 R228, RZ, RZ, R212 ;  /* 0x000000ffffe47224 */ /* 0x000fe200078e00d4 */
[----:B------:R-:W-:Y:S01]  /*44f20*/  MOV R21, R20 ;  /* 0x0000001400157202 */ /* 0x000fe20000000f00 */
[----:B------:R-:W-:Y:S01]  /*44f30*/  IMAD.MOV.U32 R20, RZ, RZ, R3 ;  /* 0x000000ffff147224 */ /* 0x000fe200078e0003 */
[----:B------:R-:W4:Y:S04]  /*44f40*/  LDL.LU.64 R198, [R1+0x658] ;  /* 0x0006580001c67983 */ /* 0x000f280000300a00 */
        /* <DEDUP_REMOVED lines=78> */
[----:B------:R-:W-:Y:S01]  /*45430*/  IMAD.MOV.U32 R243, RZ, RZ, R242 ;  /* 0x000000fffff37224 */ /* 0x000fe200078e00f2 */
[----:B------:R-:W-:Y:S01]  /*45440*/  MOV R227, R226 ;  /* 0x000000e200e37202 */ /* 0x000fe20000000f00 */
[----:B------:R-:W4:Y:S01]  /*45450*/  LDL.LU.64 R200, [R1+0x690] ;  /* 0x0006900001c87983 */ /* 0x000f220000300a00 */
[----:B------:R-:W-:Y:S01]  /*45460*/  IADD3.X R18, R19, UR7, RZ, P1, !PT ;  /* 0x0000000713127c10 */ /* 0x000fe20008ffe4ff */
[----:B------:R-:W-:-:S02]  /*45470*/  IMAD.MOV.U32 R242, RZ, RZ, R213 ;  /* 0x000000fffff27224 */ /* 0x000fc400078e00d5 */
[----:B------:R-:W-:Y:S01]  /*45480*/  IMAD.MOV.U32 R226, RZ, RZ, R212 ;  /* 0x000000ffffe27224 */ /* 0x000fe200078e00d4 */
[----:B------:R-:W4:Y:S01]  /*45490*/  LDL.LU.64 R198, [R1+0x650] ;  /* 0x0006500001c67983 */ /* 0x000f220000300a00 */
[----:B------:R-:W-:Y:S01]  /*454a0*/  IMAD.MOV.U32 R19, RZ, RZ, R18 ;  /* 0x000000ffff137224 */ /* 0x000fe200078e0012 */
[----:B------:R-:W-:Y:S02]  /*454b0*/  MOV R18, R3 ;  /* 0x0000000300127202 */ /* 0x000fe40000000f00 */
        /* <DEDUP_REMOVED lines=89> */
[----:B------:R1:W-:Y:S04]  /*45a50*/  LDGSTS.E [R0+-0x3c180], desc[UR8][R16.64], P0 ;  /* 0xc3e8000010007fae */ /* 0x0003e80008121848 */
[----:B------:R-:W4:Y:S01]  /*45a60*/  LDL.LU.64 R196, [R1+0x608] ;  /* 0x0006080001c47983 */ /* 0x000f220000300a00 */
[----:B------:R-:W-:-:S04]  /*45a70*/  IADD3 R209, P1, R6, UR5, RZ ;  /* 0x0000000506d17c10 */ /* 0x000fc8000ff3e0ff */
[----:B------:R-:W-:Y:S02]  /*45a80*/  IADD3.X R6, R7, UR7, RZ, P1, !PT ;  /* 0x0000000707067c10 */ /* 0x000fe40008ffe4ff */
[----:B--2---:R-:W-:-:S04]  /*45a90*/  IADD3 R208, P1, R194, UR5, RZ ;  /* 0x00000005c2d07c10 */ /* 0x004fc8000ff3e0ff */
[----:B-1----:R-:W-:Y:S02]  /*45aa0*/  IADD3.X R0, R195, UR7, RZ, P1, !PT ;  /* 0x00000007c3007c10 */ /* 0x002fe40008ffe4ff */
[----:B---3--:R-:W-:-:S04]  /*45ab0*/  IADD3 R207, P1, R8, UR5, RZ ;  /* 0x0000000508cf7c10 */ /* 0x008fc8000ff3e0ff */
[----:B------:R-:W-:Y:S02]  /*45ac0*/  IADD3.X R7, R9, UR7, RZ, P1, !PT ;  /* 0x0000000709077c10 */ /* 0x000fe40008ffe4ff */
[----:B------:R-:W2:Y:S01]  /*45ad0*/  LDL.LU.64 R8, [R1+0x5c8] ;  /* 0x0005c80001087983 */ /* 0x000ea20000300a00 */
[----:B----4-:R-:W-:-:S03]  /*45ae0*/  IADD3 R206, P1, R192, UR5, RZ ;  /* 0x00000005c0ce7c10 */ /* 0x010fc6000ff3e0ff */
[----:B------:R-:W3:Y:S01]  /*45af0*/  LDL.LU.64 R194, [R1+0x588] ;  /* 0x0005880001c27983 */ /* 0x000ee20000300a00 */
[----:B------:R-:W-:-:S03]  /*45b00*/  IADD3.X R252, R193, UR7, RZ, P1, !PT ;  /* 0x00000007c1fc7c10 */ /* 0x000fc60008ffe4ff */
        /* <DEDUP_REMOVED lines=33> */
[----:B------:R-:W-:Y:S04]  /*45d20*/  STL.64 [R1+0x688], R200 ;  /* 0x000688c801007387 */ /* 0x000fe80000100a00 */
[----:B------:R2:W-:Y:S04]  /*45d30*/  STL.64 [R1+0x648], R10 ;  /* 0x0006480a01007387 */ /* 0x0005e80000100a00 */
[----:B------:R-:W-:Y:S04]  /*45d40*/  STL.64 [R1+0x608], R198 ;  /* 0x000608c601007387 */ /* 0x000fe80000100a00 */
[----:B------:R-:W-:Y:S04]  /*45d50*/  STL.64 [R1+0x5c8], R196 ;  /* 0x0005c8c401007387 */ /* 0x000fe80000100a00 */
[----:B------:R3:W-:Y:S04]  /*45d60*/  STL.64 [R1+0x588], R8 ;  /* 0x0005880801007387 */ /* 0x0007e80000100a00 */
[----:B------:R-:W-:Y:S04]  /*45d70*/  LDGSTS.E [R0+-0x3fd00], desc[UR8][R210.64], P0 ;  /* 0xc0300000d2007fae */ /* 0x000fe80008121848 */
[----:B------:R-:W-:Y:S04]  /*45d80*/  STL.64 [R1+0x548], R194 ;  /* 0x000548c201007387 */ /* 0x000fe80000100a00 */
[----:B------:R-:W-:Y:S04]  /*45d90*/  LDGSTS.E [R0+-0x3f900], desc[UR8][R208.64], P0 ;  /* 0xc0700000d0007fae */ /* 0x000fe80008121848 */
[----:B------:R4:W-:Y:S04]  /*45da0*/  STL.64 [R1+0x508], R192 ;  /* 0x000508c001007387 */ /* 0x0009e80000100a00 */
[----:B------:R-:W-:Y:S04]  /*45db0*/  LDGSTS.E [R0+-0x3f500], desc[UR8][R6.64], P0 ;  /* 0xc0b0000006007fae */ /* 0x000fe80008121848 */
[----:B------:R-:W-:Y:S04]  /*45dc0*/  LDGSTS.E [R0+-0x3f100], desc[UR8][R206.64], P0 ;  /* 0xc0f00000ce007fae */ /* 0x000fe80008121848 */
[----:B------:R-:W-:Y:S04]  /*45dd0*/  LDGSTS.E [R0+-0x3ed00], desc[UR8][R204.64], P0 ;  /* 0xc1300000cc007fae */ /* 0x000fe80008121848 */
[----:B-1----:R-:W4:Y:S04]  /*45de0*/  LDL.LU.64 R6, [R1+0x800] ;  /* 0x0008000001067983 */ /* 0x002f280000300a00 */
[----:B------:R-:W-:Y:S04]  /*45df0*/  LDGSTS.E [R0+-0x3e900], desc[UR8][R202.64], P0 ;  /* 0xc1700000ca007fae */ /* 0x000fe80008121848 */
[----:B------:R-:W-:Y:S04]  /*45e00*/  LDGSTS.E [R0+-0x3e500], desc[UR8][R200.64], P0 ;  /* 0xc1b00000c8007fae */ /* 0x000fe80008121848 */
[----:B------:R-:W-:Y:S04]  /*45e10*/  LDGSTS.E [R0+-0x3e100], desc[UR8][R10.64], P0 ;  /* 0xc1f000000a007fae */ /* 0x000fe80008121848 */
[----:B------:R-:W-:Y:S04]  /*45e20*/  LDGSTS.E [R0+-0x3dd00], desc[UR8][R198.64], P0 ;  /* 0xc2300000c6007fae */ /* 0x000fe80008121848 */
[----:B------:R1:W-:Y:S04]  /*45e30*/  LDGSTS.E [R0+-0x3d900], desc[UR8][R196.64], P0 ;  /* 0xc2700000c4007fae */ /* 0x0003e80008121848 */
[----:B--2---:R-:W2:Y:S04]  /*45e40*/  LDL.LU.64 R10, [R1+0x7c0] ;  /* 0x0007c000010a7983 */ /* 0x004ea80000300a00 */
[----:B------:R-:W-:Y:S04]  /*45e50*/  LDGSTS.E [R0+-0x3d500], desc[UR8][R8.64], P0 ;  /* 0xc2b0000008007fae */ /* 0x000fe80008121848 */
[----:B------:R-:W-:Y:S04]  /*45e60*/  LDGSTS.E [R0+-0x3d100], desc[UR8][R194.64], P0 ;  /* 0xc2f00000c2007fae */ /* 0x000fe80008121848 */
[----:B------:R-:W-:Y:S04]  /*45e70*/  LDGSTS.E [R0+-0x3cd00], desc[UR8][R192.64], P0 ;  /* 0xc3300000c0007fae */ /* 0x000fe80008121848 */
[----:B---3--:R-:W3:Y:S04]  /*45e80*/  LDL.LU.64 R8, [R1+0x780] ;  /* 0x0007800001087983 */ /* 0x008ee80000300a00 */
[----:B----4-:R-:W4:Y:S01]  /*45e90*/  LDL.LU.64 R192, [R1+0x740] ;  /* 0x0007400001c07983 */ /* 0x010f220000300a00 */
[----:B------:R-:W-:-:S03]  /*45ea0*/  IADD3 R213, P1, R238, UR5, RZ ;  /* 0x00000005eed57c10 */ /* 0x000fc6000ff3e0ff */
[----:B------:R-:W4:Y:S01]  /*45eb0*/  LDL.LU.64 R206, [R1+0x700] ;  /* 0x0007000001ce7983 */ /* 0x000f220000300a00 */
        /* <DEDUP_REMOVED lines=8> */
[----:B------:R-:W-:Y:S01]  /*45f40*/  IMAD.MOV.U32 R223, RZ, RZ, R222 ;  /* 0x000000ffffdf7224 */ /* 0x000fe200078e00de */
[----:B------:R-:W-:Y:S01]  /*45f50*/  IADD3.X R14, R15, UR7, RZ, P1, !PT ;  /* 0x000000070f0e7c10 */ /* 0x000fe20008ffe4ff */
[----:B------:R-:W-:-:S02]  /*45f60*/  IMAD.MOV.U32 R222, RZ, RZ, R212 ;  /* 0x000000ffffde7224 */ /* 0x000fc400078e00d4 */
[----:B------:R-:W4:Y:S04]  /*45f70*/  LDL.LU.64 R212, [R1+0x640] ;  /* 0x0006400001d47983 */ /* 0x000f280000300a00 */
[----:B------:R-:W4:Y:S04]  /*45f80*/  LDL.LU.64 R214, [R1+0x600] ;  /* 0x0006000001d67983 */ /* 0x000f280000300a00 */
[----:B------:R-:W-:Y:S01]  /*45f90*/  LDGSTS.E [R0+-0x3c900], desc[UR8][R238.64], P0 ;  /* 0xc3700000ee007fae */ /* 0x000fe20008121848 */
[----:B-1----:R-:W-:-:S03]  /*45fa0*/  IADD3 R196, P1, R6, UR5, RZ ;  /* 0x0000000506c47c10 */ /* 0x002fc6000ff3e0ff */
[----:B------:R-:W-:Y:S01]  /*45fb0*/  LDGSTS.E [R0+-0x3c500], desc[UR8][R222.64], P0 ;  /* 0xc3b00000de007fae */ /* 0x000fe20008121848 */
[----:B------:R-:W-:Y:S02]  /*45fc0*/  IADD3.X R6, R7, UR7, RZ, P1, !PT ;  /* 0x0000000707067c10 */ /* 0x000fe40008ffe4ff */
        /* <DEDUP_REMOVED lines=20> */
[----:B------:R-:W-:Y:S01]  /*46110*/  IMAD.MOV.U32 R197, RZ, RZ, R6 ;  /* 0x000000ffffc57224 */ /* 0x000fe200078e0006 */
[----:B------:R-:W-:Y:S01]  /*46120*/  MOV R199, R7 ;  /* 0x0000000700c77202 */ /* 0x000fe20000000f00 */
[----:B------:R-:W-:Y:S01]  /*46130*/  IMAD.MOV.U32 R201, RZ, RZ, R252 ;  /* 0x000000ffffc97224 */ /* 0x000fe200078e00fc */
[----:B------:R-:W-:Y:S02]  /*46140*/  MOV R15, R14 ;  /* 0x0000000e000f7202 */ /* 0x000fe40000000f00 */
[----:B------:R1:W-:Y:S01]  /*46150*/  STL.64 [R1+0x800], R196 ;  /* 0x000800c401007387 */ /* 0x0003e20000100a00 */
[----:B------:R-:W-:-:S03]  /*46160*/  IMAD.MOV.U32 R14, RZ, RZ, R3 ;  /* 0x000000ffff0e7224 */ /* 0x000fc600078e0003 */
[----:B------:R1:W-:Y:S04]  /*46170*/  STL.64 [R1+0x7c0], R198 ;  /* 0x0007c0c601007387 */ /* 0x0003e80000100a00 */
[----:B------:R1:W-:Y:S04]  /*46180*/  STL.64 [R1+0x780], R200 ;  /* 0x000780c801007387 */ /* 0x0003e80000100a00 */
[----:B------:R1:W-:Y:S04]  /*46190*/  STL.64 [R1+0x740], R202 ;  /* 0x000740ca01007387 */ /* 0x0003e80000100a00 */
[----:B------:R1:W-:Y:S04]  /*461a0*/  STL.64 [R1+0x700], R204 ;  /* 0x000700cc01007387 */ /* 0x0003e80000100a00 */
[----:B------:R1:W-:Y:S04]  /*461b0*/  STL.64 [R1+0x6c0], R206 ;  /* 0x0006c0ce01007387 */ /* 0x0003e80000100a00 */
[----:B------:R1:W-:Y:S04]  /*461c0*/  STL.64 [R1+0x680], R208 ;  /* 0x000680d001007387 */ /* 0x0003e80000100a00 */
[----:B------:R1:W-:Y:S04]  /*461d0*/  LDGSTS.E [R0+-0x3c100], desc[UR8][R14.64], P0 ;  /* 0xc3f000000e007fae */ /* 0x0003e80008121848 */
[----:B------:R4:W-:Y:S04]  /*461e0*/  STL.64 [R1+0x640], R210 ;  /* 0x000640d201007387 */ /* 0x0009e80000100a00 */
[----:B------:R4:W-:Y:S01]  /*461f0*/  STL.64 [R1+0x600], R212 ;  /* 0x000600d401007387 */ /* 0x0009e20000100a00 */
[----:B-1----:R-:W-:-:S04]  /*46200*/  LOP3.LUT R0, R5, 0x70, RZ, 0x3c, !PT ;  /* 0x0000007005007812 */ /* 0x002fc800078e3cff */
[----:B------:R-:W-:-:S05]  /*46210*/  IADD3 R0, R0, 0x100000, R2 ;  /* 0x0010000000007810 */ /* 0x000fca0007ffe002 */
[----:B------:R1:W-:Y:S04]  /*46220*/  LDGSTS.E [R0+-0x3fc80], desc[UR8][R196.64], P0 ;  /* 0xc0380000c4007fae */ /* 0x0003e80008121848 */
[----:B------:R1:W-:Y:S04]  /*46230*/  LDGSTS.E [R0+-0x3f880], desc[UR8][R198.64], P0 ;  /* 0xc0780000c6007fae */ /* 0x0003e80008121848 */
[----:B------:R1:W-:Y:S04]  /*46240*/  LDGSTS.E [R0+-0x3f480], desc[UR8][R200.64], P0 ;  /* 0xc0b80000c8007fae */ /* 0x0003e80008121848 */
[----:B------:R1:W-:Y:S04]  /*46250*/  LDGSTS.E [R0+-0x3f080], desc[UR8][R202.64], P0 ;  /* 0xc0f80000ca007fae */ /* 0x0003e80008121848 */
[----:B------:R1:W-:Y:S04]  /*46260*/  LDGSTS.E [R0+-0x3ec80], desc[UR8][R204.64], P0 ;  /* 0xc1380000cc007fae */ /* 0x0003e80008121848 */
[----:B------:R1:W-:Y:S04]  /*46270*/  LDGSTS.E [R0+-0x3e880], desc[UR8][R206.64], P0 ;  /* 0xc1780000ce007fae */ /* 0x0003e80008121848 */
[----:B------:R1:W-:Y:S04]  /*46280*/  LDGSTS.E [R0+-0x3e480], desc[UR8][R208.64], P0 ;  /* 0xc1b80000d0007fae */ /* 0x0003e80008121848 */
[----:B------:R1:W-:Y:S04]  /*46290*/  LDGSTS.E [R0+-0x3e080], desc[UR8][R210.64], P0 ;  /* 0xc1f80000d2007fae */ /* 0x0003e80008121848 */
[----:B------:R1:W-:Y:S01]  /*462a0*/  LDGSTS.E [R0+-0x3dc80], desc[UR8][R212.64], P0 ;  /* 0xc2380000d4007fae */ /* 0x0003e20008121848 */
[----:B--2---:R-:W-:-:S04]  /*462b0*/  IADD3 R214, P1, R10, UR5, RZ ;  /* 0x000000050ad67c10 */ /* 0x004fc8000ff3e0ff */
[----:B------:R-:W-:-:S05]  /*462c0*/  IADD3.X R215, R11, UR7, RZ, P1, !PT ;  /* 0x000000070bd77c10 */ /* 0x000fca0008ffe4ff */
[----:B------:R1:W-:Y:S01]  /*462d0*/  LDGSTS.E [R0+-0x3d880], desc[UR8][R214.64], P0 ;  /* 0xc2780000d6007fae */ /* 0x0003e20008121848 */
[----:B---3--:R-:W-:-:S04]  /*462e0*/  IADD3 R10, P1, R8, UR5, RZ ;  /* 0x00000005080a7c10 */ /* 0x008fc8000ff3e0ff */
[----:B------:R-:W-:Y:S02]  /*462f0*/  IADD3.X R11, R9, UR7, RZ, P1, !PT ;  /* 0x00000007090b7c10 */ /* 0x000fe40008ffe4ff */
[----:B----4-:R-:W-:-:S03]  /*46300*/  IADD3 R8, P1, R192, UR5, RZ ;  /* 0x00000005c0087c10 */ /* 0x010fc6000ff3e0ff */
[----:B------:R1:W-:Y:S01]  /*46310*/  LDGSTS.E [R0+-0x3d480], desc[UR8][R10.64], P0 ;  /* 0xc2b800000a007fae */ /* 0x0003e20008121848 */
[----:B------:R-:W-:Y:S02]  /*46320*/  IADD3.X R9, R193, UR7, RZ, P1, !PT ;  /* 0x00000007c1097c10 */ /* 0x000fe40008ffe4ff */
[----:B------:R-:W-:-:S03]  /*46330*/  IADD3 R193, P1, R194, UR5, RZ ;  /* 0x00000005c2c17c10 */ /* 0x000fc6000ff3e0ff */
[----:B------:R1:W-:Y:S01]  /*46340*/  LDGSTS.E [R0+-0x3d080], desc[UR8][R8.64], P0 ;  /* 0xc2f8000008007fae */ /* 0x0003e20008121848 */
[----:B------:R-:W-:Y:S02]  /*46350*/  IADD3.X R192, R195, UR7, RZ, P1, !PT ;  /* 0x00000007c3c07c10 */ /* 0x000fe40008ffe4ff */
[----:B------:R-:W-:-:S04]  /*46360*/  IADD3 R194, P1, R236, UR5, RZ ;  /* 0x00000005ecc27c10 */ /* 0x000fc8000ff3e0ff */
[----:B------:R-:W-:Y:S02]  /*46370*/  IADD3.X R236, R237, UR7, RZ, P1, !PT ;  /* 0x00000007edec7c10 */ /* 0x000fe40008ffe4ff */
[----:B------:R-:W-:-:S04]  /*46380*/  IADD3 R195, P1, R220, UR5, RZ ;  /* 0x00000005dcc37c10 */ /* 0x000fc8000ff3e0ff */
[----:B------:R-:W-:Y:S02]  /*46390*/  IADD3.X R220, R221, UR7, RZ, P1, !PT ;  /* 0x00000007dddc7c10 */ /* 0x000fe40008ffe4ff */
[----:B------:R-:W-:Y:S01]  /*463a0*/  IADD3 R3, P1, R12, UR5, RZ ;  /* 0x000000050c037c10 */ /* 0x000fe2000ff3e0ff */
[----:B------:R-:W-:Y:S01]  /*463b0*/  IMAD.MOV.U32 R6, RZ, RZ, R193 ;  /* 0x000000ffff067224 */ /* 0x000fe200078e00c1 */
[----:B------:R-:W-:Y:S01]  /*463c0*/  MOV R7, R192 ;  /* 0x000000c000077202 */ /* 0x000fe20000000f00 */
[----:B------:R-:W-:Y:S01]  /*463d0*/  IMAD.MOV.U32 R237, RZ, RZ, R236 ;  /* 0x000000ffffed7224 */ /* 0x000fe200078e00ec */
[----:B------:R-:W-:Y:S01]  /*463e0*/  IADD3.X R12, R13, UR7, RZ, P1, !PT ;  /* 0x000000070d0c7c10 */ /* 0x000fe20008ffe4ff */
[----:B------:R1:W5:Y:S01]  /*463f0*/  LDL.LU R192, [R1+0x1d88] ;  /* 0x001d880001c07983 */ /* 0x0003620000300800 */
[----:B------:R-:W-:Y:S01]  /*46400*/  IMAD.MOV.U32 R236, RZ, RZ, R194 ;  /* 0x000000ffffec7224 */ /* 0x000fe200078e00c2 */
[----:B------:R-:W-:Y:S02]  /*46410*/  MOV R221, R220 ;  /* 0x000000dc00dd7202 */ /* 0x000fe40000000f00 */
[----:B------:R1:W5:Y:S01]  /*46420*/  LDL.LU R193, [R1+0x1d84] ;  /* 0x001d840001c17983 */ /* 0x0003620000300800 */
[----:B------:R-:W-:-:S03]  /*46430*/  IMAD.MOV.U32 R220, RZ, RZ, R195 ;  /* 0x000000ffffdc7224 */ /* 0x000fc600078e00c3 */
[----:B------:R2:W-:Y:S01]  /*46440*/  STL.64 [R1+0x5c0], R214 ;  /* 0x0005c0d601007387 */ /* 0x0005e20000100a00 */
[----:B------:R-:W-:-:S03]  /*46450*/  IMAD.MOV.U32 R13, RZ, RZ, R12 ;  /* 0x000000ffff0d7224 */ /* 0x000fc600078e000c */
[----:B------:R1:W5:Y:S01]  /*46460*/  LDL.LU R194, [R1+0x1d80] ;  /* 0x001d800001c27983 */ /* 0x0003620000300800 */
[----:B------:R-:W-:-:S03]  /*46470*/  MOV R12, R3 ;  /* 0x00000003000c7202 */ /* 0x000fc60000000f00 */
[----:B------:R3:W-:Y:S04]  /*46480*/  STL.64 [R1+0x580], R10 ;  /* 0x0005800a01007387 */ /* 0x0007e80000100a00 */
[----:B------:R1:W5:Y:S04]  /*46490*/  LDL.LU R195, [R1+0x1d7c] ;  /* 0x001d7c0001c37983 */ /* 0x0003680000300800 */
[----:B------:R4:W-:Y:S04]  /*464a0*/  STL.64 [R1+0x540], R8 ;  /* 0x0005400801007387 */ /* 0x0009e80000100a00 */
[----:B------:R1:W5:Y:S04]  /*464b0*/  LDL.LU R3, [R1+0x1d78] ;  /* 0x001d780001037983 */ /* 0x0003680000300800 */
[----:B------:R1:W-:Y:S04]  /*464c0*/  STL.64 [R1+0x500], R6 ;  /* 0x0005000601007387 */ /* 0x0003e80000100a00 */
[----:B------:R1:W5:Y:S04]  /*464d0*/  LDL.LU.64 R196, [R1+0x1d70] ;  /* 0x001d700001c47983 */ /* 0x0003680000300a00 */
        /* <DEDUP_REMOVED lines=8> */
[----:B--2---:R1:W5:Y:S04]  /*46560*/  LDL.LU.64 R214, [R1+0x1d28] ;  /* 0x001d280001d67983 */ /* 0x0043680000300a00 */
[----:B---3--:R1:W5:Y:S04]  /*46570*/  LDL.LU.64 R10, [R1+0x1d20] ;  /* 0x001d2000010a7983 */ /* 0x0083680000300a00 */
[----:B----4-:R1:W5:Y:S01]  /*46580*/  LDL.LU.64 R8, [R1+0x1d18] ;  /* 0x001d180001087983 */ /* 0x0103620000300a00 */
[----:B------:R-:W-:-:S03]  /*46590*/  UIADD3 UR10, UR10, 0x1, URZ ;  /* 0x000000010a0a7890 */ /* 0x000fc6000fffe03f */
[----:B------:R1:W-:Y:S01]  /*465a0*/  LDGSTS.E [R0+-0x3cc80], desc[UR8][R6.64], P0 ;  /* 0xc338000006007fae */ /* 0x0003e20008121848 */
[----:B------:R-:W-:-:S03]  /*465b0*/  UISETP.NE.U32.AND UP0, UPT, UR10, UR42, UPT ;  /* 0x0000002a0a00728c */ /* 0x000fc6000bf05070 */
[----:B------:R1:W-:Y:S04]  /*465c0*/  LDGSTS.E [R0+-0x3c880], desc[UR8][R236.64], P0 ;  /* 0xc3780000ec007fae */ /* 0x0003e80008121848 */
[----:B------:R1:W-:Y:S04]  /*465d0*/  LDGSTS.E [R0+-0x3c480], desc[UR8][R220.64], P0 ;  /* 0xc3b80000dc007fae */ /* 0x0003e80008121848 */
[----:B------:R1:W-:Y:S01]  /*465e0*/  LDGSTS.E [R0+-0x3c080], desc[UR8][R12.64], P0 ;  /* 0xc3f800000c007fae */ /* 0x0003e20008121848 */
[----:B------:R-:W-:-:S03]  /*465f0*/  PLOP3.LUT P0, PT, PT, PT, UP0, 0x80, 0x0 ;  /* 0x000000000000781c */ /* 0x000fc60003f0f008 */
[----:B------:R-:W0:Y:S10]  /*46600*/  LDGDEPBAR ;  /* 0x00000000000079af */ /* 0x000e340000000000 */
[----:B-1----:R-:W-:Y:S05]  /*46610*/  @P0 BRA `(.L_x_1) ;  /* 0xfffffe4c00300947 */ /* 0x002fea000383ffff */
.L_x_0:
[----:B------:R-:W2:Y:S01]  /*46620*/  LDL.LU R12, [R1+0x400] ;  /* 0x00040000010c7983 */ /* 0x000ea20000300800 */
[----:B------:R-:W-:-:S04]  /*46630*/  DEPBAR.LE SB0, 0x0 ;  /* 0x000080000000791a */ /* 0x000fc80000000000 */
[----:B------:R-:W2:Y:S01]  /*46640*/  LDL.LU R13, [R1+0x408] ;  /* 0x00040800010d7983 */ /* 0x000ea20000300800 */
[----:B------:R-:W-:Y:S01]  /*46650*/  ULDC UR5, c[0x0][0x22c] ;  /* 0x00008b0000057ab9 */ /* 0x000fe20000000800 */
[----:B------:R-:W1:Y:S01]  /*46660*/  LDC R240, c[0x0][0x244] ;  /* 0x00009100fff07b82 */ /* 0x000e620000000800 */
[----:B------:R-:W-:Y:S01]  /*46670*/  ULDC.64 UR6, c[0x0][0x220] ;  /* 0x0000880000067ab9 */ /* 0x000fe20000000a00 */
[----:B------:R-:W2:Y:S01]  /*46680*/  LDL.LU R14, [R1+0x300] ;  /* 0x00030000010e7983 */ /* 0x000ea20000300800 */
[----:B------:R-:W-:Y:S01]  /*46690*/  ULDC UR4, c[0x0][0x22c] ;  /* 0x00008b0000047ab9 */ /* 0x000fe20000000800 */
[----:B------:R-:W-:Y:S01]  /*466a0*/  ULDC.64 UR24, c[0x0][0x228] ;  /* 0x00008a0000187ab9 */ /* 0x000fe20000000a00 */
[----:B------:R-:W-:Y:S01]  /*466b0*/  ULDC UR28, c[0x0][0x248] ;  /* 0x00009200001c7ab9 */ /* 0x000fe20000000800 */
[----:B------:R-:W2:Y:S01]  /*466c0*/  LDL.LU R15, [R1+0x308] ;  /* 0x00030800010f7983 */ /* 0x000ea20000300800 */
[----:B------:R-:W-:Y:S01]  /*466d0*/  ULDC.64 UR14, c[0x0][0x228] ;  /* 0x00008a00000e7ab9 */ /* 0x000fe20000000a00 */
[----:B------:R-:W-:Y:S01]  /*466e0*/  ULDC.64 UR12, c[0x0][0x228] ;  /* 0x00008a00000c7ab9 */ /* 0x000fe20000000a00 */
[----:B------:R-:W-:Y:S01]  /*466f0*/  ULDC.64 UR22, c[0x0][0x228] ;  /* 0x00008a0000167ab9 */ /* 0x000fe20000000a00 */
[----:B------:R-:W3:Y:S01]  /*46700*/  S2R R0, SR_TID.X ;  /* 0x0000000000007919 */ /* 0x000ee20000002100 */
[----:B------:R-:W-:Y:S01]  /*46710*/  ULDC.64 UR20, c[0x0][0x228] ;  /* 0x00008a0000147ab9 */ /* 0x000fe20000000a00 */
[----:B------:R-:W-:Y:S01]  /*46720*/  ULDC.64 UR18, c[0x0][0x228] ;  /* 0x00008a0000127ab9 */ /* 0x000fe20000000a00 */
[----:B------:R-:W-:Y:S01]  /*46730*/  ULDC.64 UR16, c[0x0][0x228] ;  /* 0x00008a0000107ab9 */ /* 0x000fe20000000a00 */
[----:B------:R-:W4:Y:S01]  /*46740*/  S2R R6, SR_TID.X ;  /* 0x0000000000067919 */ /* 0x000f220000002100 */
[----:B------:R-:W-:Y:S01]  /*46750*/  ULDC.64 UR26, c[0x0][0x228] ;  /* 0x00008a00001a7ab9 */ /* 0x000fe20000000a00 */
[C---:B---3-5:R-:W-:Y:S01]  /*46760*/  IMAD.SHL.U32 R4, R0.reuse, 0x10, RZ ;  /* 0x0000001000047824 */ /* 0x068fe200078e00ff */
[C---:B------:R-:W-:Y:S01]  /*46770*/  LOP3.LUT R5, R0.reuse, 0x60, RZ, 0xc0, !PT ;  /* 0x0000006000057812 */ /* 0x040fe200078ec0ff */
[----:B------:R-:W-:Y:S01]  /*46780*/  IMAD.SHL.U32 R2, R0, 0x40, RZ ;  /* 0x0000004000027824 */ /* 0x000fe200078e00ff */
[----:B----4-:R-:W-:-:S02]  /*46790*/  LOP3.LUT R6, R6, 0x7f, RZ, 0xc0, !PT ;  /* 0x0000007f06067812 */ /* 0x010fc400078ec0ff */
[----:B------:R-:W-:Y:S02]  /*467a0*/  LOP3.LUT R4, R4, 0xf0, RZ, 0xc0, !PT ;  /* 0x000000f004047812 */ /* 0x000fe400078ec0ff */
[----:B------:R-:W-:Y:S02]  /*467b0*/  LOP3.LUT R2, R2, 0x400, RZ, 0xc0, !PT ;  /* 0x0000040002027812 */ /* 0x000fe400078ec0ff */
[----:B------:R-:W-:Y:S01]  /*467c0*/  LEA R252, R6, UR11, 0x4 ;  /* 0x0000000b06fc7c11 */ /* 0x000fe2000f8e20ff */
[----:B------:R-:W-:Y:S01]  /*467d0*/  BAR.SYNC.DEFER_BLOCKING 0x0 ;  /* 0x0000000000007b1d */ /* 0x000fe20000010000 */
[----:B------:R-:W-:Y:S01]  /*467e0*/  IADD3 R0, R2, UR11, R4 ;  /* 0x0000000b02007c10 */ /* 0x000fe2000fffe004 */
[C---:B------:R-:W-:Y:S01]  /*467f0*/  VIADD R4, R3.reuse, 0x2 ;  /* 0x0000000203047836 */ /* 0x040fe20000000000 */
[----:B------:R-:W-:-:S03]  /*46800*/  IADD3 R2, R3, 0x1, RZ ;  /* 0x0000000103027810 */ /* 0x000fc60007ffe0ff */
[----:B------:R-:W-:Y:S01]  /*46810*/  IMAD R0, R5, 0x8, R0 ;  /* 0x0000000805007824 */ /* 0x000fe200078e0200 */
[----:B------:R-:W-:Y:S01]  /*46820*/  ISETP.GE.AND P2, PT, R4, UR5, PT ;  /* 0x0000000504007c0c */ /* 0x000fe2000bf46270 */
[----:B------:R-:W-:Y:S01]  /*46830*/  IMAD R244, R3, UR28, RZ ;  /* 0x0000001c03f47c24 */ /* 0x000fe2000f8e02ff */
[----:B------:R-:W3:Y:S01]  /*46840*/  LDL.LU R4, [R1+0x200] ;  /* 0x0002000001047983 */ /* 0x000ee20000300800 */
[----:B------:R-:W-:Y:S01]  /*46850*/  ISETP.GE.AND P3, PT, R2, UR4, PT ;  /* 0x0000000402007c0c */ /* 0x000fe2000bf66270 */
[----:B------:R-:W-:Y:S01]  /*46860*/  ULDC.64 UR4, c[0x0][0x228] ;  /* 0x00008a0000047ab9 */ /* 0x000fe20000000a00 */
[----:B------:R-:W-:Y:S01]  /*46870*/  ULDC.64 UR10, c[0x0][0x228] ;  /* 0x00008a00000a7ab9 */ /* 0x000fe20000000a00 */
[----:B------:R-:W3:Y:S04]  /*46880*/  LDL.LU R5, [R1+0x208] ;  /* 0x0002080001057983 */ /* 0x000ee80000300800 */
[----:B------:R-:W3:Y:S04]  /*46890*/  LDL.LU R6, [R1+0x100] ;  /* 0x0001000001067983 */ /* 0x000ee80000300800 */
[----:B------:R-:W3:Y:S04]  /*468a0*/  LDL.LU R7, [R1+0x108] ;  /* 0x0001080001077983 */ /* 0x000ee80000300800 */
[----:B--2---:R-:W-:Y:S01]  /*468b0*/  STSM.16.M88.4 [R0], R12 ;  /* 0x0000000c00007844 */ /* 0x004fe20000000200 */
[----:B------:R-:W-:Y:S06]  /*468c0*/  BAR.SYNC.DEFER_BLOCKING 0x0 ;  /* 0x0000000000007b1d */ /* 0x000fec0000010000 */
[----:B------:R-:W2:Y:S02]  /*468d0*/  LDS.128 R16, [R252] ;  /* 0x00000000fc107984 */ /* 0x000ea40000000c00 */
[----:B------:R-:W-:Y:S06]  /*468e0*/  BAR.SYNC.DEFER_BLOCKING 0x0 ;  /* 0x0000000000007b1d */ /* 0x000fec0000010000 */
[----:B--2---:R-:W-:Y:S04]  /*468f0*/  STL [R1+0x504], R17 ;  /* 0x0005041101007387 */ /* 0x004fe80000100800 */
[----:B------:R-:W-:Y:S04]  /*46900*/  STL.64 [R1+0x508], R18 ;  /* 0x0005081201007387 */ /* 0x000fe80000100a00 */
[----:B------:R-:W2:Y:S04]  /*46910*/  LDL.LU R12, [R1] ;  /* 0x00000000010c7983 */ /* 0x000ea80000300800 */
[----:B------:R-:W2:Y:S04]  /*46920*/  LDL.LU R13, [R1+0x8] ;  /* 0x00000800010d7983 */ /* 0x000ea80000300800 */
[----:B---3--:R-:W-:Y:S01]  /*46930*/  STSM.16.M88.4 [R0], R4 ;  /* 0x0000000400007844 */ /* 0x008fe20000000200 */
[----:B------:R-:W-:Y:S01]  /*46940*/  MOV R246, R16 ;  /* 0x0000001000f67202 */ /* 0x000fe20000000f00 */
[----:B------:R-:W-:Y:S01]  /*46950*/  BAR.SYNC.DEFER_BLOCKING 0x0 ;  /* 0x0000000000007b1d */ /* 0x000fe20000010000 */
[----:B------:R-:W-:-:S02]  /*46960*/  IMAD.MOV.U32 R14, RZ, RZ, R152 ;  /* 0x000000ffff0e7224 */ /* 0x000fc400078e0098 */
[----:B------:R-:W-:-:S03]  /*46970*/  IMAD.MOV.U32 R15, RZ, RZ, R154 ;  /* 0x000000ffff0f7224 */ /* 0x000fc600078e009a */
[----:B------:R-:W3:Y:S02]  /*46980*/  LDS.128 R16, [R252] ;  /* 0x00000000fc107984 */ /* 0x000ee40000000c00 */
[----:B------:R-:W-:Y:S06]  /*46990*/  BAR.SYNC.DEFER_BLOCKING 0x0 ;  /* 0x0000000000007b1d */ /* 0x000fec0000010000 */
[----:B---3--:R-:W-:Y:S04]  /*469a0*/  STL [R1+0x524], R17 ;  /* 0x0005241101007387 */ /* 0x008fe80000100800 */
[----:B------:R-:W-:Y:S04]  /*469b0*/  STL.64 [R1+0x528], R18 ;  /* 0x0005281201007387 */ /* 0x000fe80000100a00 */
[----:B--2---:R-:W-:Y:S01]  /*469c0*/  STSM.16.M88.4 [R0], R12 ;  /* 0x0000000c00007844 */ /* 0x004fe20000000200 */
[----:B------:R-:W-:Y:S06]  /*469d0*/  BAR.SYNC.DEFER_BLOCKING 0x0 ;  /* 0x0000000000007b1d */ /* 0x000fec0000010000 */
[----:B------:R-:W2:Y:S04]  /*469e0*/  LDS.128 R12, [R252] ;  /* 0x00000000fc0c7984 */ /* 0x000ea80000000c00 */
[----:B--2---:R2:W-:Y:S04]  /*469f0*/  STL.64 [R1+0x510], R12 ;  /* 0x0005100c01007387 */ /* 0x0045e80000100a00 */
[----:B------:R3:W-:Y:S04]  /*46a00*/  STL.64 [R1+0x518], R14 ;  /* 0x0005180e01007387 */ /* 0x0007e80000100a00 */
[----:B--2---:R-:W2:Y:S04]  /*46a10*/  LDL.LU R12, [R1+0x404] ;  /* 0x00040400010c7983 */ /* 0x004ea80000300800 */
[----:B------:R-:W2:Y:S04]  /*46a20*/  LDL.LU R13, [R1+0x40c] ;  /* 0x00040c00010d7983 */ /* 0x000ea80000300800 */
[----:B---3--:R-:W2:Y:S04]  /*46a30*/  LDL.LU R14, [R1+0x304] ;  /* 0x00030400010e7983 */ /* 0x008ea80000300800 */
[----:B------:R-:W2:Y:S01]  /*46a40*/  LDL.LU R15, [R1+0x30c] ;  /* 0x00030c00010f7983 */ /* 0x000ea20000300800 */
[----:B------:R-:W-:Y:S01]  /*46a50*/  BAR.SYNC.DEFER_BLOCKING 0x0 ;  /* 0x0000000000007b1d */ /* 0x000fe20000010000 */
[----:B------:R-:W-:Y:S01]  /*46a60*/  MOV R4, R88 ;  /* 0x0000005800047202 */ /* 0x000fe20000000f00 */
[----:B------:R-:W-:Y:S01]  /*46a70*/  IMAD.MOV.U32 R5, RZ, RZ, R90 ;  /* 0x000000ffff057224 */ /* 0x000fe200078e005a */
[----:B------:R-:W-:Y:S01]  /*46a80*/  MOV R7, R26 ;  /* 0x0000001a00077202 */ /* 0x000fe20000000f00 */
[----:B------:R-:W-:-:S05]  /*46a90*/  IMAD.MOV.U32 R6, RZ, RZ, R24 ;  /* 0x000000ffff067224 */ /* 0x000fca00078e0018 */
[----:B------:R3:W-:Y:S01]  /*46aa0*/  STSM.16.M88.4 [R0], R4 ;  /* 0x0000000400007844 */ /* 0x0007e20000000200 */
[----:B------:R-:W-:Y:S01]  /*46ab0*/  IMAD.MOV.U32 R245, RZ, RZ, R16 ;  /* 0x000000fffff57224 */ /* 0x000fe200078e0010 */
[----:B------:R-:W-:Y:S06]  /*46ac0*/  BAR.SYNC.DEFER_BLOCKING 0x0 ;  /* 0x0000000000007b1d */ /* 0x000fec0000010000 */
[----:B---3--:R-:W3:Y:S04]  /*46ad0*/  LDL.LU R4, [R1+0x204] ;  /* 0x0002040001047983 */ /* 0x008ee80000300800 */
[----:B------:R-:W3:Y:S04]  /*46ae0*/  LDL.LU R5, [R1+0x20c] ;  /* 0x00020c0001057983 */ /* 0x000ee80000300800 */
[----:B------:R-:W3:Y:S04]  /*46af0*/  LDL.LU R6, [R1+0x104] ;  /* 0x0001040001067983 */ /* 0x000ee80000300800 */
[----:B------:R-:W4:Y:S01]  /*46b00*/  LDS.128 R16, [R252] ;  /* 0x00000000fc107984 */ /* 0x000f220000000c00 */
[----:B------:R-:W-:Y:S06]  /*46b10*/  BAR.SYNC.DEFER_BLOCKING 0x0 ;  /* 0x0000000000007b1d */ /* 0x000fec0000010000 */
[----:B------:R-:W3:Y:S04]  /*46b20*/  LDL.LU R7, [R1+0x10c] ;  /* 0x00010c0001077983 */ /* 0x000ee80000300800 */
[----:B----4-:R-:W-:Y:S04]  /*46b30*/  STL.64 [R1+0x300], R16 ;  /* 0x0003001001007387 */ /* 0x010fe80000100a00 */
[----:B------:R-:W-:Y:S04]  /*46b40*/  STL.64 [R1+0x308], R18 ;  /* 0x0003081201007387 */ /* 0x000fe80000100a00 */
[----:B--2---:R-:W-:Y:S01]  /*46b50*/  STSM.16.M88.4 [R0], R12 ;  /* 0x0000000c00007844 */ /* 0x004fe20000000200 */
[----:B------:R-:W-:Y:S06]  /*46b60*/  BAR.SYNC.DEFER_BLOCKING 0x0 ;  /* 0x0000000000007b1d */ /* 0x000fec0000010000 */
[----:B------:R-:W2:Y:S02]  /*46b70*/  LDS.128 R12, [R252] ;  /* 0x00000000fc0c7984 */ /* 0x000ea40000000c00 */
[----:B------:R-:W-:Y:S06]  /*46b80*/  BAR.SYNC.DEFER_BLOCKING 0x0 ;  /* 0x0000000000007b1d */ /* 0x000fec0000010000 */
[----:B--2---:R2:W-:Y:S04]  /*46b90*/  STL.64 [R1+0x200], R12 ;  /* 0x0002000c01007387 */ /* 0x0045e80000100a00 */
[----:B------:R4:W-:Y:S04]  /*46ba0*/  STL.64 [R1+0x208], R14 ;  /* 0x0002080e01007387 */ /* 0x0009e80000100a00 */
[----:B--2---:R-:W2:Y:S04]  /*46bb0*/  LDL.LU R12, [R1+0x4] ;  /* 0x00000400010c7983 */ /* 0x004ea80000300800 */
[----:B------:R-:W2:Y:S04]  /*46bc0*/  LDL.LU R13, [R1+0xc] ;  /* 0x00000c00010d7983 */ /* 0x000ea80000300800 */
[----:B---3--:R-:W-:Y:S01]  /*46bd0*/  STSM.16.M88.4 [R0], R4 ;  /* 0x0000000400007844 */ /* 0x008fe20000000200 */
[----:B------:R-:W-:Y:S01]  /*46be0*/  BAR.SYNC.DEFER_BLOCKING 0x0 ;  /* 0x0000000000007b1d */ /* 0x000fe20000010000 */
[----:B----4-:R-:W-:Y:S01]  /*46bf0*/  IMAD.MOV.U32 R14, RZ, RZ, R153 ;  /* 0x000000ffff0e7224 */ /* 0x010fe200078e0099 */
[----:B------:R-:W-:-:S04]  /*46c00*/  MOV R15, R155 ;  /* 0x0000009b000f7202 */ /* 0x000fc80000000f00 */
[----:B------:R-:W3:Y:S02]  /*46c10*/  LDS.128 R16, [R252] ;  /* 0x00000000fc107984 */ /* 0x000ee40000000c00 */
[----:B------:R-:W-:Y:S06]  /*46c20*/  BAR.SYNC.DEFER_BLOCKING 0x0 ;  /* 0x0000000000007b1d */ /* 0x000fec0000010000 */
[----:B---3--:R-:W-:Y:S04]  /*46c30*/  STL.64 [R1+0x100], R16 ;  /* 0x0001001001007387 */ /* 0x008fe80000100a00 */
[----:B------:R-:W-:Y:S04]  /*46c40*/  STL.64 [R1+0x108], R18 ;  /* 0x0001081201007387 */ /* 0x000fe80000100a00 */
[----:B--2---:R-:W-:Y:S01]  /*46c50*/  STSM.16.M88.4 [R0], R12 ;  /* 0x0000000c00007844 */ /* 0x004fe20000000200 */
[----:B------:R-:W-:Y:S06]  /*46c60*/  BAR.SYNC.DEFER_BLOCKING 0x0 ;  /* 0x0000000000007b1d */ /* 0x000fec0000010000 */
[----:B------:R-:W2:Y:S04]  /*46c70*/  LDS.128 R12, [R252] ;  /* 0x00000000fc0c7984 */ /* 0x000ea80000000c00 */
[----:B--2---:R2:W-:Y:S04]  /*46c80*/  STL.64 [R1], R12 ;  /* 0x0000000c01007387 */ /* 0x0045e80000100a00 */
[----:B------:R3:W-:Y:S04]  /*46c90*/  STL.64 [R1+0x8], R14 ;  /* 0x0000080e01007387 */ /* 0x0007e80000100a00 */
[----:B--2---:R-:W2:Y:S04]  /*46ca0*/  LDL.LU R12, [R1+0x410] ;  /* 0x00041000010c7983 */ /* 0x004ea80000300800 */
[----:B------:R-:W2:Y:S04]  /*46cb0*/  LDL.LU R13, [R1+0x418] ;  /* 0x00041800010d7983 */ /* 0x000ea80000300800 */
[----:B---3--:R-:W2:Y:S04]  /*46cc0*/  LDL.LU R14, [R1+0x310] ;  /* 0x00031000010e7983 */ /* 0x008ea80000300800 */
[----:B------:R-:W2:Y:S01]  /*46cd0*/  LDL.LU R15, [R1+0x318] ;  /* 0x00031800010f7983 */ /* 0x000ea20000300800 */
[----:B------:R-:W-:Y:S01]  /*46ce0*/  BAR.SYNC.DEFER_BLOCKING 0x0 ;  /* 0x0000000000007b1d */ /* 0x000fe20000010000 */
[----:B------:R-:W-:Y:S01]  /*46cf0*/  IMAD.MOV.U32 R4, RZ, RZ, R89 ;  /* 0x000000ffff047224 */ /* 0x000fe200078e0059 */
[----:B------:R-:W-:Y:S01]  /*46d00*/  MOV R6, R25 ;  /* 0x0000001900067202 */ /* 0x000fe20000000f00 */
[----:B------:R-:W-:-:S02]  /*46d10*/  IMAD.MOV.U32 R5, RZ, RZ, R91 ;  /* 0x000000ffff057224 */ /* 0x000fc400078e005b */
[----:B------:R-:W-:-:S05]  /*46d20*/  IMAD.MOV.U32 R7, RZ, RZ, R27 ;  /* 0x000000ffff077224 */ /* 0x000fca00078e001b */
[----:B------:R3:W-:Y:S01]  /*46d30*/  STSM.16.M88.4 [R0], R4 ;  /* 0x0000000400007844 */ /* 0x0007e20000000200 */
[----:B------:R-:W-:Y:S06]  /*46d40*/  BAR.SYNC.DEFER_BLOCKING 0x0 ;  /* 0x0000000000007b1d */ /* 0x000fec0000010000 */
[----:B---3--:R-:W3:Y:S04]  /*46d50*/  LDL.LU R4, [R1+0x210] ;  /* 0x0002100001047983 */ /* 0x008ee80000300800 */
[----:B------:R-:W3:Y:S04]  /*46d60*/  LDL.LU R5, [R1+0x218] ;  /* 0x0002180001057983 */ /* 0x000ee80000300800 */
[----:B------:R-:W3:Y:S04]  /*46d70*/  LDL.LU R6, [R1+0x110] ;  /* 0x0001100001067983 */ /* 0x000ee80000300800 */
[----:B------:R-:W4:Y:S01]  /*46d80*/  LDS.128 R248, [R252] ;  /* 0x00000000fcf87984 */ /* 0x000f220000000c00 */
[----:B------:R-:W-:Y:S06]  /*46d90*/  BAR.SYNC.DEFER_BLOCKING 0x0 ;  /* 0x0000000000007b1d */ /* 0x000fec0000010000 */
[----:B------:R-:W3:Y:S04]  /*46da0*/  LDL.LU R7, [R1+0x118] ;  /* 0x0001180001077983 */ /* 0x000ee80000300800 */
[----:B----4-:R-:W-:Y:S04]  /*46db0*/  STL [R1+0x1d28], R249 ;  /* 0x001d28f901007387 */ /* 0x010fe80000100800 */
[----:B------:R-:W-:Y:S04]  /*46dc0*/  STL [R1+0x1d24], R250 ;  /* 0x001d24fa01007387 */ /* 0x000fe80000100800 */
[----:B------:R-:W-:Y:S04]  /*46dd0*/  STL [R1+0x1d20], R251 ;  /* 0x001d20fb01007387 */ /* 0x000fe80000100800 */
        /* <DEDUP_REMOVED lines=635> */
[----:B------:R-:W3:Y:S04]  /*49590*/  LDL.LU R7, [R1+0x198] ;  /* 0x0001980001077983 */ /* 0x000ee80000300800 */
[----:B------:R-:W4:Y:S01]  /*495a0*/  LDS.128 R236, [R252] ;  /* 0x00000000fcec7984 */ /* 0x000f220000000c00 */
[----:B------:R-:W-:Y:S06]  /*495b0*/  BAR.SYNC.DEFER_BLOCKING 0x0 ;  /* 0x0000000000007b1d */ /* 0x000fec0000010000 */
[----:B----4-:R-:W-:Y:S04]  /*495c0*/  STL [R1+0x1d1c], R238 ;  /* 0x001d1cee01007387 */ /* 0x010fe80000100800 */
[----:B------:R-:W-:Y:S04]  /*495d0*/  STL [R1+0x1d18], R239 ;  /* 0x001d18ef01007387 */ /* 0x000fe80000100800 */
[----:B--2---:R2:W-:Y:S01]  /*495e0*/  STSM.16.M88.4 [R0], R12 ;  /* 0x0000000c00007844 */ /* 0x0045e20000000200 */
[----:B------:R-:W-:Y:S06]  /*495f0*/  BAR.SYNC.DEFER_BLOCKING 0x0 ;  /* 0x0000000000007b1d */ /* 0x000fec0000010000 */
[----:B--2---:R-:W2:Y:S04]  /*49600*/  LDL.LU R12, [R1+0x90] ;  /* 0x00009000010c7983 */ /* 0x004ea80000300800 */
[----:B------:R-:W2:Y:S04]  /*49610*/  LDL.LU R13, [R1+0x98] ;  /* 0x00009800010d7983 */ /* 0x000ea80000300800 */
[----:B------:R-:W4:Y:S01]  /*49620*/  LDS.128 R232, [R252] ;  /* 0x00000000fce87984 */ /* 0x000f220000000c00 */
[----:B------:R-:W-:Y:S06]  /*49630*/  BAR.SYNC.DEFER_BLOCKING 0x0 ;  /* 0x0000000000007b1d */ /* 0x000fec0000010000 */
[----:B---3--:R3:W-:Y:S02]  /*49640*/  STSM.16.M88.4 [R0], R4 ;  /* 0x0000000400007844 */ /* 0x0087e40000000200 */
[----:B------:R-:W-:Y:S01]  /*49650*/  BAR.SYNC.DEFER_BLOCKING 0x0 ;  /* 0x0000000000007b1d */ /* 0x000fe20000010000 */
[----:B------:R-:W-:Y:S01]  /*49660*/  IMAD.MOV.U32 R14, RZ, RZ, R188 ;  /* 0x000000ffff0e7224 */ /* 0x000fe200078e00bc */
[----:B------:R-:W-:-:S04]  /*49670*/  MOV R15, R190 ;  /* 0x000000be000f7202 */ /* 0x000fc80000000f00 */
[----:B------:R-:W4:Y:S02]  /*49680*/  LDS.128 R228, [R252] ;  /* 0x00000000fce47984 */ /* 0x000f240000000c00 */
[----:B------:R-:W-:Y:S01]  /*49690*/  BAR.SYNC.DEFER_BLOCKING 0x0 ;  /* 0x0000000000007b1d */ /* 0x000fe20000010000 */
[----:B---3--:R-:W-:Y:S01]  /*496a0*/  IMAD.MOV.U32 R4, RZ, RZ, R124 ;  /* 0x000000ffff047224 */ /* 0x008fe200078e007c */
[----:B------:R-:W-:Y:S01]  /*496b0*/  MOV R6, R60 ;  /* 0x0000003c00067202 */ /* 0x000fe20000000f00 */
[----:B------:R-:W-:Y:S02]  /*496c0*/  IMAD.MOV.U32 R5, RZ, RZ, R126 ;  /* 0x000000ffff057224 */ /* 0x000fe400078e007e */
[----:B------:R-:W-:Y:S01]  /*496d0*/  IMAD.MOV.U32 R7, RZ, RZ, R62 ;  /* 0x000000ffff077224 */ /* 0x000fe200078e003e */
[----:B--2---:R-:W-:Y:S02]  /*496e0*/  STSM.16.M88.4 [R0], R12 ;  /* 0x0000000c00007844 */ /* 0x004fe40000000200 */
[----:B------:R-:W-:Y:S06]  /*496f0*/  BAR.SYNC.DEFER_BLOCKING 0x0 ;  /* 0x0000000000007b1d */ /* 0x000fec0000010000 */
[----:B------:R-:W2:Y:S02]  /*49700*/  LDS.128 R220, [R252] ;  /* 0x00000000fcdc7984 */ /* 0x000ea40000000c00 */
[----:B------:R-:W-:Y:S06]  /*49710*/  BAR.SYNC.DEFER_BLOCKING 0x0 ;  /* 0x0000000000007b1d */ /* 0x000fec0000010000 */
[----:B------:R3:W-:Y:S02]  /*49720*/  STSM.16.M88.4 [R0], R4 ;  /* 0x0000000400007844 */ /* 0x0007e40000000200 */
[----:B------:R-:W-:Y:S06]  /*49730*/  BAR.SYNC.DEFER_BLOCKING 0x0 ;  /* 0x0000000000007b1d */ /* 0x000fec0000010000 */
[----:B---3--:R-:W3:Y:S04]  /*49740*/  LDL.LU R4, [R1+0x494] ;  /* 0x0004940001047983 */ /* 0x008ee80000300800 */
[----:B------:R-:W3:Y:S04]  /*49750*/  LDL.LU R5, [R1+0x49c] ;  /* 0x00049c0001057983 */ /* 0x000ee80000300800 */
[----:B------:R-:W3:Y:S04]  /*49760*/  LDL.LU R6, [R1+0x394] ;  /* 0x0003940001067983 */ /* 0x000ee80000300800 */
[----:B------:R-:W3:Y:S04]  /*49770*/  LDL.LU R7, [R1+0x39c] ;  /* 0x00039c0001077983 */ /* 0x000ee80000300800 */
[----:B------:R-:W4:Y:S04]  /*49780*/  LDL.LU R12, [R1+0x294] ;  /* 0x00029400010c7983 */ /* 0x000f280000300800 */
[----:B------:R-:W4:Y:S04]  /*49790*/  LDL.LU R13, [R1+0x29c] ;  /* 0x00029c00010d7983 */ /* 0x000f280000300800 */
[----:B------:R-:W4:Y:S04]  /*497a0*/  LDL.LU R14, [R1+0x194] ;  /* 0x00019400010e7983 */ /* 0x000f280000300800 */
[----:B------:R-:W4:Y:S04]  /*497b0*/  LDL.LU R15, [R1+0x19c] ;  /* 0x00019c00010f7983 */ /* 0x000f280000300800 */
[----:B------:R-:W2:Y:S01]  /*497c0*/  LDS.128 R184, [R252] ;  /* 0x00000000fcb87984 */ /* 0x000ea20000000c00 */
[----:B------:R-:W-:Y:S06]  /*497d0*/  BAR.SYNC.DEFER_BLOCKING 0x0 ;  /* 0x0000000000007b1d */ /* 0x000fec0000010000 */
[----:B---3--:R-:W-:Y:S02]  /*497e0*/  STSM.16.M88.4 [R0], R4 ;  /* 0x0000000400007844 */ /* 0x008fe40000000200 */
[----:B------:R-:W-:Y:S06]  /*497f0*/  BAR.SYNC.DEFER_BLOCKING 0x0 ;  /* 0x0000000000007b1d */ /* 0x000fec0000010000 */
[----:B------:R-:W3:Y:S02]  /*49800*/  LDS.128 R4, [R252] ;  /* 0x00000000fc047984 */ /* 0x000ee40000000c00 */
[----:B------:R-:W-:Y:S06]  /*49810*/  BAR.SYNC.DEFER_BLOCKING 0x0 ;  /* 0x0000000000007b1d */ /* 0x000fec0000010000 */
[----:B----4-:R4:W-:Y:S02]  /*49820*/  STSM.16.M88.4 [R0], R12 ;  /* 0x0000000c00007844 */ /* 0x0109e40000000200 */
[----:B------:R-:W-:Y:S06]  /*49830*/  BAR.SYNC.DEFER_BLOCKING 0x0 ;  /* 0x0000000000007b1d */ /* 0x000fec0000010000 */
[----:B----4-:R-:W4:Y:S04]  /*49840*/  LDL.LU R12, [R1+0x94] ;  /* 0x00009400010c7983 */ /* 0x010f280000300800 */
[----:B------:R-:W4:Y:S04]  /*49850*/  LDL.LU R13, [R1+0x9c] ;  /* 0x00009c00010d7983 */ /* 0x000f280000300800 */
[----:B------:R-:W3:Y:S01]  /*49860*/  LDS.128 R24, [R252] ;  /* 0x00000000fc187984 */ /* 0x000ee20000000c00 */
[----:B------:R-:W-:Y:S01]  /*49870*/  IMAD.MOV.U32 R14, RZ, RZ, R189 ;  /* 0x000000ffff0e7224 */ /* 0x000fe200078e00bd */
[----:B------:R-:W-:Y:S01]  /*49880*/  MOV R15, R191 ;  /* 0x000000bf000f7202 */ /* 0x000fe20000000f00 */
[----:B------:R-:W-:Y:S01]  /*49890*/  BAR.SYNC.DEFER_BLOCKING 0x0 ;  /* 0x0000000000007b1d */ /* 0x000fe20000010000 */
[----:B------:R-:W-:Y:S01]  /*498a0*/  IMAD.MOV.U32 R16, RZ, RZ, R125 ;  /* 0x000000ffff107224 */ /* 0x000fe200078e007d */
[----:B------:R-:W-:Y:S01]  /*498b0*/  MOV R18, R61 ;  /* 0x0000003d00127202 */ /* 0x000fe20000000f00 */
[----:B------:R-:W-:-:S02]  /*498c0*/  IMAD.MOV.U32 R17, RZ, RZ, R127 ;  /* 0x000000ffff117224 */ /* 0x000fc400078e007f */
[----:B------:R-:W-:Y:S01]  /*498d0*/  IMAD.MOV.U32 R19, RZ, RZ, R63 ;  /* 0x000000ffff137224 */ /* 0x000fe200078e003f */
[----:B----4-:R-:W-:Y:S02]  /*498e0*/  STSM.16.M88.4 [R0], R12 ;  /* 0x0000000c00007844 */ /* 0x010fe40000000200 */
[----:B------:R-:W-:Y:S06]  /*498f0*/  BAR.SYNC.DEFER_BLOCKING 0x0 ;  /* 0x0000000000007b1d */ /* 0x000fec0000010000 */
[----:B------:R-:W4:Y:S02]  /*49900*/  LDS.128 R32, [R252] ;  /* 0x00000000fc207984 */ /* 0x000f240000000c00 */
[----:B------:R-:W-:Y:S06]  /*49910*/  BAR.SYNC.DEFER_BLOCKING 0x0 ;  /* 0x0000000000007b1d */ /* 0x000fec0000010000 */
[----:B------:R1:W-:Y:S02]  /*49920*/  STSM.16.M88.4 [R0], R16 ;  /* 0x0000001000007844 */ /* 0x0003e40000000200 */
[----:B------:R-:W-:Y:S06]  /*49930*/  BAR.SYNC.DEFER_BLOCKING 0x0 ;  /* 0x0000000000007b1d */ /* 0x000fec0000010000 */
[----:B-1----:R-:W2:Y:S04]  /*49940*/  LDL.LU R16, [R1+0x4a0] ;  /* 0x0004a00001107983 */ /* 0x002ea80000300800 */
[----:B------:R-:W2:Y:S04]  /*49950*/  LDL.LU R17, [R1+0x4a8] ;  /* 0x0004a80001117983 */ /* 0x000ea80000300800 */
[----:B------:R-:W2:Y:S04]  /*49960*/  LDL.LU R18, [R1+0x3a0] ;  /* 0x0003a00001127983 */ /* 0x000ea80000300800 */
[----:B------:R-:W2:Y:S04]  /*49970*/  LDL.LU R19, [R1+0x3a8] ;  /* 0x0003a80001137983 */ /* 0x000ea80000300800 */
[----:B------:R-:W3:Y:S04]  /*49980*/  LDL.LU R12, [R1+0x2a0] ;  /* 0x0002a000010c7983 */ /* 0x000ee80000300800 */
[----:B------:R-:W3:Y:S04]  /*49990*/  LDL.LU R13, [R1+0x2a8] ;  /* 0x0002a800010d7983 */ /* 0x000ee80000300800 */
[----:B------:R-:W3:Y:S04]  /*499a0*/  LDL.LU R14, [R1+0x1a0] ;  /* 0x0001a000010e7983 */ /* 0x000ee80000300800 */
[----:B------:R-:W3:Y:S04]  /*499b0*/  LDL.LU R15, [R1+0x1a8] ;  /* 0x0001a800010f7983 */ /* 0x000ee80000300800 */
[----:B------:R-:W1:Y:S01]  /*499c0*/  LDS.128 R28, [R252] ;  /* 0x00000000fc1c7984 */ /* 0x000e620000000c00 */
[----:B------:R-:W-:Y:S06]  /*499d0*/  BAR.SYNC.DEFER_BLOCKING 0x0 ;  /* 0x0000000000007b1d */ /* 0x000fec0000010000 */
[----:B--2---:R-:W-:Y:S02]  /*499e0*/  STSM.16.M88.4 [R0], R16 ;  /* 0x0000001000007844 */ /* 0x004fe40000000200 */
[----:B------:R-:W-:Y:S06]  /*499f0*/  BAR.SYNC.DEFER_BLOCKING 0x0 ;  /* 0x0000000000007b1d */ /* 0x000fec0000010000 */
[----:B------:R-:W2:Y:S02]  /*49a00*/  LDS.128 R20, [R252] ;  /* 0x00000000fc147984 */ /* 0x000ea40000000c00 */
[----:B------:R-:W-:Y:S06]  /*49a10*/  BAR.SYNC.DEFER_BLOCKING 0x0 ;  /* 0x0000000000007b1d */ /* 0x000fec0000010000 */
[----:B---3--:R3:W-:Y:S02]  /*49a20*/  STSM.16.M88.4 [R0], R12 ;  /* 0x0000000c00007844 */ /* 0x0087e40000000200 */
[----:B------:R-:W-:Y:S06]  /*49a30*/  BAR.SYNC.DEFER_BLOCKING 0x0 ;  /* 0x0000000000007b1d */ /* 0x000fec0000010000 */
[----:B---3--:R-:W3:Y:S04]  /*49a40*/  LDL.LU R12, [R1+0xa0] ;  /* 0x0000a000010c7983 */ /* 0x008ee80000300800 */
[----:B------:R-:W3:Y:S04]  /*49a50*/  LDL.LU R13, [R1+0xa8] ;  /* 0x0000a800010d7983 */ /* 0x000ee80000300800 */
[----:B------:R-:W2:Y:S01]  /*49a60*/  LDS.128 R16, [R252] ;  /* 0x00000000fc107984 */ /* 0x000ea20000000c00 */
[----:B------:R-:W-:Y:S01]  /*49a70*/  IMAD.MOV.U32 R14, RZ, RZ, R192 ;  /* 0x000000ffff0e7224 */ /* 0x000fe200078e00c0 */
[----:B------:R-:W-:Y:S01]  /*49a80*/  MOV R15, R194 ;  /* 0x000000c2000f7202 */ /* 0x000fe20000000f00 */
[----:B------:R-:W-:Y:S01]  /*49a90*/  BAR.SYNC.DEFER_BLOCKING 0x0 ;  /* 0x0000000000007b1d */ /* 0x000fe20000010000 */
[----:B------:R-:W-:Y:S01]  /*49aa0*/  IMAD.MOV.U32 R36, RZ, RZ, R128 ;  /* 0x000000ffff247224 */ /* 0x000fe200078e0080 */
[----:B------:R-:W-:Y:S01]  /*49ab0*/  MOV R38, R64 ;  /* 0x0000004000267202 */ /* 0x000fe20000000f00 */
[----:B------:R-:W-:-:S02]  /*49ac0*/  IMAD.MOV.U32 R37, RZ, RZ, R130 ;  /* 0x000000ffff257224 */ /* 0x000fc400078e0082 */
[----:B------:R-:W-:Y:S01]  /*49ad0*/  IMAD.MOV.U32 R39, RZ, RZ, R66 ;  /* 0x000000ffff277224 */ /* 0x000fe200078e0042 */
[----:B---3--:R-:W-:Y:S02]  /*49ae0*/  STSM.16.M88.4 [R0], R12 ;  /* 0x0000000c00007844 */ /* 0x008fe40000000200 */
[----:B------:R-:W-:Y:S06]  /*49af0*/  BAR.SYNC.DEFER_BLOCKING 0x0 ;  /* 0x0000000000007b1d */ /* 0x000fec0000010000 */
[----:B------:R-:W3:Y:S02]  /*49b00*/  LDS.128 R12, [R252] ;  /* 0x00000000fc0c7984 */ /* 0x000ee40000000c00 */
[----:B------:R-:W-:Y:S06]  /*49b10*/  BAR.SYNC.DEFER_BLOCKING 0x0 ;  /* 0x0000000000007b1d */ /* 0x000fec0000010000 */
[----:B------:R4:W-:Y:S02]  /*49b20*/  STSM.16.M88.4 [R0], R36 ;  /* 0x0000002400007844 */ /* 0x0009e40000000200 */
[----:B------:R-:W-:Y:S06]  /*49b30*/  BAR.SYNC.DEFER_BLOCKING 0x0 ;  /* 0x0000000000007b1d */ /* 0x000fec0000010000 */
[----:B----4-:R-:W4:Y:S04]  /*49b40*/  LDL.LU R36, [R1+0x4a4] ;  /* 0x0004a40001247983 */ /* 0x010f280000300800 */
[----:B------:R-:W4:Y:S04]  /*49b50*/  LDL.LU R37, [R1+0x4ac] ;  /* 0x0004ac0001257983 */ /* 0x000f280000300800 */
[----:B------:R-:W4:Y:S04]  /*49b60*/  LDL.LU R38, [R1+0x3a4] ;  /* 0x0003a40001267983 */ /* 0x000f280000300800 */
[----:B------:R-:W4:Y:S04]  /*49b70*/  LDL.LU R39, [R1+0x3ac] ;  /* 0x0003ac0001277983 */ /* 0x000f280000300800 */
[----:B------:R-:W2:Y:S04]  /*49b80*/  LDL.LU R44, [R1+0x2a4] ;  /* 0x0002a400012c7983 */ /* 0x000ea80000300800 */
[----:B------:R-:W2:Y:S04]  /*49b90*/  LDL.LU R45, [R1+0x2ac] ;  /* 0x0002ac00012d7983 */ /* 0x000ea80000300800 */
[----:B------:R-:W2:Y:S04]  /*49ba0*/  LDL.LU R46, [R1+0x1a4] ;  /* 0x0001a400012e7983 */ /* 0x000ea80000300800 */
[----:B------:R-:W2:Y:S04]  /*49bb0*/  LDL.LU R47, [R1+0x1ac] ;  /* 0x0001ac00012f7983 */ /* 0x000ea80000300800 */
[----:B------:R-:W3:Y:S01]  /*49bc0*/  LDS.128 R40, [R252] ;  /* 0x00000000fc287984 */ /* 0x000ee20000000c00 */
[----:B------:R-:W-:Y:S06]  /*49bd0*/  BAR.SYNC.DEFER_BLOCKING 0x0 ;  /* 0x0000000000007b1d */ /* 0x000fec0000010000 */
[----:B----4-:R-:W-:Y:S02]  /*49be0*/  STSM.16.M88.4 [R0], R36 ;  /* 0x0000002400007844 */ /* 0x010fe40000000200 */
[----:B------:R-:W-:Y:S06]  /*49bf0*/  BAR.SYNC.DEFER_BLOCKING 0x0 ;  /* 0x0000000000007b1d */ /* 0x000fec0000010000 */
[----:B------:R-:W4:Y:S02]  /*49c00*/  LDS.128 R36, [R252] ;  /* 0x00000000fc247984 */ /* 0x000f240000000c00 */
[----:B------:R-:W-:Y:S06]  /*49c10*/  BAR.SYNC.DEFER_BLOCKING 0x0 ;  /* 0x0000000000007b1d */ /* 0x000fec0000010000 */
[----:B--2---:R2:W-:Y:S04]  /*49c20*/  STSM.16.M88.4 [R0], R44 ;  /* 0x0000002c00007844 */ /* 0x0045e80000000200 */
[----:B--2---:R-:W2:Y:S04]  /*49c30*/  LDL.LU R44, [R1+0xa4] ;  /* 0x0000a400012c7983 */ /* 0x004ea80000300800 */
[----:B------:R-:W2:Y:S01]  /*49c40*/  LDL.LU R45, [R1+0xac] ;  /* 0x0000ac00012d7983 */ /* 0x000ea20000300800 */
[----:B------:R-:W-:Y:S01]  /*49c50*/  MOV R50, R65 ;  /* 0x0000004100327202 */ /* 0x000fe20000000f00 */
[----:B------:R-:W-:Y:S01]  /*49c60*/  IMAD.MOV.U32 R51, RZ, RZ, R67 ;  /* 0x000000ffff337224 */ /* 0x000fe200078e0043 */
[----:B------:R-:W-:Y:S01]  /*49c70*/  BAR.SYNC.DEFER_BLOCKING 0x0 ;  /* 0x0000000000007b1d */ /* 0x000fe20000010000 */
[----:B------:R-:W-:Y:S01]  /*49c80*/  IMAD.MOV.U32 R46, RZ, RZ, R193 ;  /* 0x000000ffff2e7224 */ /* 0x000fe200078e00c1 */
[----:B------:R-:W-:-:S04]  /*49c90*/  MOV R47, R195 ;  /* 0x000000c3002f7202 */ /* 0x000fc80000000f00 */
[----:B------:R-:W3:Y:S04]  /*49ca0*/  LDL.LU R52, [R1+0x4b0] ;  /* 0x0004b00001347983 */ /* 0x000ee80000300800 */
[----:B------:R-:W3:Y:S04]  /*49cb0*/  LDL.LU R53, [R1+0x4b8] ;  /* 0x0004b80001357983 */ /* 0x000ee80000300800 */
[----:B------:R-:W3:Y:S04]  /*49cc0*/  LDL.LU R54, [R1+0x3b0] ;  /* 0x0003b00001367983 */ /* 0x000ee80000300800 */
[----:B------:R-:W3:Y:S04]  /*49cd0*/  LDL.LU R55, [R1+0x3b8] ;  /* 0x0003b80001377983 */ /* 0x000ee80000300800 */
[----:B------:R-:W4:Y:S01]  /*49ce0*/  LDS.128 R64, [R252] ;  /* 0x00000000fc407984 */ /* 0x000f220000000c00 */
[----:B------:R-:W-:Y:S01]  /*49cf0*/  BAR.SYNC.DEFER_BLOCKING 0x0 ;  /* 0x0000000000007b1d */ /* 0x000fe20000010000 */
[----:B------:R-:W-:-:S02]  /*49d00*/  IMAD.MOV.U32 R48, RZ, RZ, R129 ;  /* 0x000000ffff307224 */ /* 0x000fc400078e0081 */
[----:B------:R-:W-:-:S03]  /*49d10*/  IMAD.MOV.U32 R49, RZ, RZ, R131 ;  /* 0x000000ffff317224 */ /* 0x000fc600078e0083 */
[----:B--2---:R-:W-:Y:S02]  /*49d20*/  STSM.16.M88.4 [R0], R44 ;  /* 0x0000002c00007844 */ /* 0x004fe40000000200 */
[----:B------:R-:W-:Y:S06]  /*49d30*/  BAR.SYNC.DEFER_BLOCKING 0x0 ;  /* 0x0000000000007b1d */ /* 0x000fec0000010000 */
[----:B------:R-:W2:Y:S02]  /*49d40*/  LDS.128 R60, [R252] ;  /* 0x00000000fc3c7984 */ /* 0x000ea40000000c00 */
[----:B------:R-:W-:Y:S06]  /*49d50*/  BAR.SYNC.DEFER_BLOCKING 0x0 ;  /* 0x0000000000007b1d */ /* 0x000fec0000010000 */
[----:B------:R1:W-:Y:S02]  /*49d60*/  STSM.16.M88.4 [R0], R48 ;  /* 0x0000003000007844 */ /* 0x0003e40000000200 */
[----:B------:R-:W-:Y:S06]  /*49d70*/  BAR.SYNC.DEFER_BLOCKING 0x0 ;  /* 0x0000000000007b1d */ /* 0x000fec0000010000 */
[----:B-1----:R-:W4:Y:S04]  /*49d80*/  LDL.LU R48, [R1+0x2b0] ;  /* 0x0002b00001307983 */ /* 0x002f280000300800 */
[----:B------:R-:W4:Y:S04]  /*49d90*/  LDL.LU R49, [R1+0x2b8] ;  /* 0x0002b80001317983 */ /* 0x000f280000300800 */
[----:B------:R-:W4:Y:S04]  /*49da0*/  LDL.LU R50, [R1+0x1b0] ;  /* 0x0001b00001327983 */ /* 0x000f280000300800 */
[----:B------:R-:W4:Y:S04]  /*49db0*/  LDL.LU R51, [R1+0x1b8] ;  /* 0x0001b80001337983 */ /* 0x000f280000300800 */
[----:B------:R-:W1:Y:S01]  /*49dc0*/  LDS.128 R56, [R252] ;  /* 0x00000000fc387984 */ /* 0x000e620000000c00 */
        /* <DEDUP_REMOVED lines=23> */
[----:B--2---:R-:W2:Y:S04]  /*49f40*/  LDL.LU R88, [R1+0x4b4] ;  /* 0x0004b40001587983 */ /* 0x004ea80000300800 */
[----:B------:R-:W2:Y:S04]  /*49f50*/  LDL.LU R89, [R1+0x4bc] ;  /* 0x0004bc0001597983 */ /* 0x000ea80000300800 */
[----:B------:R-:W2:Y:S04]  /*49f60*/  LDL.LU R90, [R1+0x3b4] ;  /* 0x0003b400015a7983 */ /* 0x000ea80000300800 */
[----:B------:R-:W2:Y:S04]  /*49f70*/  LDL.LU R91, [R1+0x3bc] ;  /* 0x0003bc00015b7983 */ /* 0x000ea80000300800 */
[----:B------:R-:W3:Y:S04]  /*49f80*/  LDL.LU R96, [R1+0x2b4] ;  /* 0x0002b40001607983 */ /* 0x000ee80000300800 */
[----:B------:R-:W3:Y:S04]  /*49f90*/  LDL.LU R97, [R1+0x2bc] ;  /* 0x0002bc0001617983 */ /* 0x000ee80000300800 */
[----:B------:R-:W3:Y:S04]  /*49fa0*/  LDL.LU R98, [R1+0x1b4] ;  /* 0x0001b40001627983 */ /* 0x000ee80000300800 */
[----:B------:R-:W3:Y:S04]  /*49fb0*/  LDL.LU R99, [R1+0x1bc] ;  /* 0x0001bc0001637983 */ /* 0x000ee80000300800 */
[----:B------:R-:W4:Y:S01]  /*49fc0*/  LDS.128 R92, [R252] ;  /* 0x00000000fc5c7984 */ /* 0x000f220000000c00 */
[----:B------:R-:W-:Y:S06]  /*49fd0*/  BAR.SYNC.DEFER_BLOCKING 0x0 ;  /* 0x0000000000007b1d */ /* 0x000fec0000010000 */
[----:B--2---:R-:W-:Y:S02]  /*49fe0*/  STSM.16.M88.4 [R0], R88 ;  /* 0x0000005800007844 */ /* 0x004fe40000000200 */
[----:B------:R-:W-:Y:S06]  /*49ff0*/  BAR.SYNC.DEFER_BLOCKING 0x0 ;  /* 0x0000000000007b1d */ /* 0x000fec0000010000 */
[----:B------:R-:W2:Y:S02]  /*4a000*/  LDS.128 R88, [R252] ;  /* 0x00000000fc587984 */ /* 0x000ea40000000c00 */
[----:B------:R-:W-:Y:S06]  /*4a010*/  BAR.SYNC.DEFER_BLOCKING 0x0 ;  /* 0x0000000000007b1d */ /* 0x000fec0000010000 */
[----:B---3--:R3:W-:Y:S01]  /*4a020*/  STSM.16.M88.4 [R0], R96 ;  /* 0x0000006000007844 */ /* 0x0087e20000000200 */
[----:B------:R-:W-:Y:S01]  /*4a030*/  MOV R102, R69 ;  /* 0x0000004500667202 */ /* 0x000fe20000000f00 */
[----:B------:R-:W-:Y:S01]  /*4a040*/  IMAD.MOV.U32 R103, RZ, RZ, R71 ;  /* 0x000000ffff677224 */ /* 0x000fe200078e0047 */
[----:B------:R-:W-:Y:S06]  /*4a050*/  BAR.SYNC.DEFER_BLOCKING 0x0 ;  /* 0x0000000000007b1d */ /* 0x000fec0000010000 */
[----:B---3--:R-:W3:Y:S04]  /*4a060*/  LDL.LU R96, [R1+0xb4] ;  /* 0x0000b40001607983 */ /* 0x008ee80000300800 */
[----:B------:R-:W3:Y:S04]  /*4a070*/  LDL.LU R97, [R1+0xbc] ;  /* 0x0000bc0001617983 */ /* 0x000ee80000300800 */
[----:B------:R-:W4:Y:S04]  /*4a080*/  LDL.LU R68, [R1+0x4c0] ;  /* 0x0004c00001447983 */ /* 0x000f280000300800 */
[----:B------:R-:W4:Y:S04]  /*4a090*/  LDL.LU R69, [R1+0x4c8] ;  /* 0x0004c80001457983 */ /* 0x000f280000300800 */
[----:B------:R-:W4:Y:S04]  /*4a0a0*/  LDL.LU R70, [R1+0x3c0] ;  /* 0x0003c00001467983 */ /* 0x000f280000300800 */
[----:B------:R-:W4:Y:S04]  /*4a0b0*/  LDL.LU R71, [R1+0x3c8] ;  /* 0x0003c80001477983 */ /* 0x000f280000300800 */
[----:B------:R-:W2:Y:S01]  /*4a0c0*/  LDS.128 R112, [R252] ;  /* 0x00000000fc707984 */ /* 0x000ea20000000c00 */
[----:B------:R-:W-:Y:S01]  /*4a0d0*/  IMAD.MOV.U32 R98, RZ, RZ, R197 ;  /* 0x000000ffff627224 */ /* 0x000fe200078e00c5 */
[----:B------:R-:W-:Y:S01]  /*4a0e0*/  MOV R99, R199 ;  /* 0x000000c700637202 */ /* 0x000fe20000000f00 */
[----:B------:R-:W-:Y:S01]  /*4a0f0*/  BAR.SYNC.DEFER_BLOCKING 0x0 ;  /* 0x0000000000007b1d */ /* 0x000fe20000010000 */
[----:B------:R-:W-:-:S02]  /*4a100*/  IMAD.MOV.U32 R100, RZ, RZ, R133 ;  /* 0x000000ffff647224 */ /* 0x000fc400078e0085 */
[----:B------:R-:W-:-:S03]  /*4a110*/  IMAD.MOV.U32 R101, RZ, RZ, R135 ;  /* 0x000000ffff657224 */ /* 0x000fc600078e0087 */
[----:B---3--:R3:W-:Y:S02]  /*4a120*/  STSM.16.M88.4 [R0], R96 ;  /* 0x0000006000007844 */ /* 0x0087e40000000200 */
[----:B------:R-:W-:Y:S06]  /*4a130*/  BAR.SYNC.DEFER_BLOCKING 0x0 ;  /* 0x0000000000007b1d */ /* 0x000fec0000010000 */
[----:B---3--:R-:W3:Y:S04]  /*4a140*/  LDL.LU R96, [R1+0x2c0] ;  /* 0x0002c00001607983 */ /* 0x008ee80000300800 */
[----:B------:R-:W3:Y:S04]  /*4a150*/  LDL.LU R97, [R1+0x2c8] ;  /* 0x0002c80001617983 */ /* 0x000ee80000300800 */
[----:B------:R-:W3:Y:S04]  /*4a160*/  LDL.LU R98, [R1+0x1c0] ;  /* 0x0001c00001627983 */ /* 0x000ee80000300800 */
[----:B------:R-:W3:Y:S04]  /*4a170*/  LDL.LU R99, [R1+0x1c8] ;  /* 0x0001c80001637983 */ /* 0x000ee80000300800 */
[----:B------:R-:W2:Y:S01]  /*4a180*/  LDS.128 R108, [R252] ;  /* 0x00000000fc6c7984 */ /* 0x000ea20000000c00 */
[----:B------:R-:W-:Y:S06]  /*4a190*/  BAR.SYNC.DEFER_BLOCKING 0x0 ;  /* 0x0000000000007b1d */ /* 0x000fec0000010000 */
[----:B------:R-:W-:Y:S02]  /*4a1a0*/  STSM.16.M88.4 [R0], R100 ;  /* 0x0000006400007844 */ /* 0x000fe40000000200 */
[----:B------:R-:W-:Y:S06]  /*4a1b0*/  BAR.SYNC.DEFER_BLOCKING 0x0 ;  /* 0x0000000000007b1d */ /* 0x000fec0000010000 */
[----:B------:R-:W2:Y:S02]  /*4a1c0*/  LDS.128 R104, [R252] ;  /* 0x00000000fc687984 */ /* 0x000ea40000000c00 */
[----:B------:R-:W-:Y:S06]  /*4a1d0*/  BAR.SYNC.DEFER_BLOCKING 0x0 ;  /* 0x0000000000007b1d */ /* 0x000fec0000010000 */
[----:B----4-:R-:W-:Y:S02]  /*4a1e0*/  STSM.16.M88.4 [R0], R68 ;  /* 0x0000004400007844 */ /* 0x010fe40000000200 */
[----:B------:R-:W-:Y:S06]  /*4a1f0*/  BAR.SYNC.DEFER_BLOCKING 0x0 ;  /* 0x0000000000007b1d */ /* 0x000fec0000010000 */
[----:B------:R-:W4:Y:S02]  /*4a200*/  LDS.128 R68, [R252] ;  /* 0x00000000fc447984 */ /* 0x000f240000000c00 */
[----:B------:R-:W-:Y:S06]  /*4a210*/  BAR.SYNC.DEFER_BLOCKING 0x0 ;  /* 0x0000000000007b1d */ /* 0x000fec0000010000 */
[----:B---3--:R3:W-:Y:S02]  /*4a220*/  STSM.16.M88.4 [R0], R96 ;  /* 0x0000006000007844 */ /* 0x0087e40000000200 */
[----:B------:R-:W-:Y:S06]  /*4a230*/  BAR.SYNC.DEFER_BLOCKING 0x0 ;  /* 0x0000000000007b1d */ /* 0x000fec0000010000 */
[----:B---3--:R-:W3:Y:S04]  /*4a240*/  LDL.LU R96, [R1+0xc0] ;  /* 0x0000c00001607983 */ /* 0x008ee80000300800 */
[----:B------:R-:W3:Y:S04]  /*4a250*/  LDL.LU R97, [R1+0xc8] ;  /* 0x0000c80001617983 */ /* 0x000ee80000300800 */
[----:B------:R-:W4:Y:S01]  /*4a260*/  LDS.128 R100, [R252] ;  /* 0x00000000fc647984 */ /* 0x000f220000000c00 */
        /* <DEDUP_REMOVED lines=13> */
[----:B-1----:R-:W2:Y:S04]  /*4a340*/  LDL.LU R116, [R1+0x4c4] ;  /* 0x0004c40001747983 */ /* 0x002ea80000300800 */
[----:B------:R-:W2:Y:S04]  /*4a350*/  LDL.LU R117, [R1+0x4cc] ;  /* 0x0004cc0001757983 */ /* 0x000ea80000300800 */
[----:B------:R-:W2:Y:S04]  /*4a360*/  LDL.LU R118, [R1+0x3c4] ;  /* 0x0003c40001767983 */ /* 0x000ea80000300800 */
[----:B------:R-:W2:Y:S04]  /*4a370*/  LDL.LU R119, [R1+0x3cc] ;  /* 0x0003cc0001777983 */ /* 0x000ea80000300800 */
[----:B------:R-:W4:Y:S04]  /*4a380*/  LDL.LU R124, [R1+0x2c4] ;  /* 0x0002c400017c7983 */ /* 0x000f280000300800 */
[----:B------:R-:W4:Y:S04]  /*4a390*/  LDL.LU R125, [R1+0x2cc] ;  /* 0x0002cc00017d7983 */ /* 0x000f280000300800 */
[----:B------:R-:W4:Y:S04]  /*4a3a0*/  LDL.LU R126, [R1+0x1c4] ;  /* 0x0001c400017e7983 */ /* 0x000f280000300800 */
[----:B------:R-:W4:Y:S04]  /*4a3b0*/  LDL.LU R127, [R1+0x1cc] ;  /* 0x0001cc00017f7983 */ /* 0x000f280000300800 */
[----:B------:R-:W3:Y:S04]  /*4a3c0*/  LDL.LU R128, [R1+0xc4] ;  /* 0x0000c40001807983 */ /* 0x000ee80000300800 */
[----:B------:R-:W3:Y:S04]  /*4a3d0*/  LDL.LU R129, [R1+0xcc] ;  /* 0x0000cc0001817983 */ /* 0x000ee80000300800 */
[----:B------:R-:W1:Y:S01]  /*4a3e0*/  LDS.128 R120, [R252] ;  /* 0x00000000fc787984 */ /* 0x000e620000000c00 */
[----:B------:R-:W-:Y:S01]  /*4a3f0*/  BAR.SYNC.DEFER_BLOCKING 0x0 ;  /* 0x0000000000007b1d */ /* 0x000fe20000010000 */
[----:B------:R-:W-:Y:S01]  /*4a400*/  IMAD.MOV.U32 R130, RZ, RZ, R201 ;  /* 0x000000ffff827224 */ /* 0x000fe200078e00c9 */
[----:B------:R-:W-:Y:S01]  /*4a410*/  MOV R131, R203 ;  /* 0x000000cb00837202 */ /* 0x000fe20000000f00 */
[----:B------:R-:W-:Y:S01]  /*4a420*/  IMAD.MOV.U32 R136, RZ, RZ, R137 ;  /* 0x000000ffff887224 */ /* 0x000fe200078e0089 */
[----:B------:R-:W-:Y:S01]  /*4a430*/  MOV R138, R73 ;  /* 0x00000049008a7202 */ /* 0x000fe20000000f00 */
[----:B------:R-:W-:Y:S01]  /*4a440*/  IMAD.MOV.U32 R137, RZ, RZ, R139 ;  /* 0x000000ffff897224 */ /* 0x000fe200078e008b */
[----:B------:R-:W3:Y:S01]  /*4a450*/  LDL.LU R72, [R1+0x4d0] ;  /* 0x0004d00001487983 */ /* 0x000ee20000300800 */
[----:B------:R-:W-:-:S03]  /*4a460*/  IMAD.MOV.U32 R139, RZ, RZ, R75 ;  /* 0x000000ffff8b7224 */ /* 0x000fc600078e004b */
[----:B------:R-:W3:Y:S04]  /*4a470*/  LDL.LU R73, [R1+0x4d8] ;  /* 0x0004d80001497983 */ /* 0x000ee80000300800 */
[----:B------:R-:W3:Y:S04]  /*4a480*/  LDL.LU R74, [R1+0x3d0] ;  /* 0x0003d000014a7983 */ /* 0x000ee80000300800 */
[----:B------:R-:W3:Y:S04]  /*4a490*/  LDL.LU R75, [R1+0x3d8] ;  /* 0x0003d800014b7983 */ /* 0x000ee80000300800 */
[----:B--2---:R-:W-:Y:S01]  /*4a4a0*/  STSM.16.M88.4 [R0], R116 ;  /* 0x0000007400007844 */ /* 0x004fe20000000200 */
[----:B------:R-:W-:Y:S06]  /*4a4b0*/  BAR.SYNC.DEFER_BLOCKING 0x0 ;  /* 0x0000000000007b1d */ /* 0x000fec0000010000 */
[----:B------:R-:W2:Y:S02]  /*4a4c0*/  LDS.128 R116, [R252] ;  /* 0x00000000fc747984 */ /* 0x000ea40000000c00 */
[----:B------:R-:W-:Y:S06]  /*4a4d0*/  BAR.SYNC.DEFER_BLOCKING 0x0 ;  /* 0x0000000000007b1d */ /* 0x000fec0000010000 */
[----:B----4-:R-:W-:Y:S02]  /*4a4e0*/  STSM.16.M88.4 [R0], R124 ;  /* 0x0000007c00007844 */ /* 0x010fe40000000200 */
[----:B------:R-:W-:Y:S06]  /*4a4f0*/  BAR.SYNC.DEFER_BLOCKING 0x0 ;  /* 0x0000000000007b1d */ /* 0x000fec0000010000 */
[----:B------:R-:W4:Y:S02]  /*4a500*/  LDS.128 R124, [R252] ;  /* 0x00000000fc7c7984 */ /* 0x000f240000000c00 */
[----:B------:R-:W-:Y:S06]  /*4a510*/  BAR.SYNC.DEFER_BLOCKING 0x0 ;  /* 0x0000000000007b1d */ /* 0x000fec0000010000 */
        /* <DEDUP_REMOVED lines=12> */
[----:B------:R-:W1:Y:S01]  /*4a5e0*/  LDS.128 R128, [R252] ;  /* 0x00000000fc807984 */ /* 0x000e620000000c00 */
[----:B------:R-:W-:Y:S06]  /*4a5f0*/  BAR.SYNC.DEFER_BLOCKING 0x0 ;  /* 0x0000000000007b1d */ /* 0x000fec0000010000 */
[----:B------:R-:W-:Y:S02]  /*4a600*/  STSM.16.M88.4 [R0], R72 ;  /* 0x0000004800007844 */ /* 0x000fe40000000200 */
[----:B------:R-:W-:Y:S06]  /*4a610*/  BAR.SYNC.DEFER_BLOCKING 0x0 ;  /* 0x0000000000007b1d */ /* 0x000fec0000010000 */
[----:B------:R-:W1:Y:S02]  /*4a620*/  LDS.128 R72, [R252] ;  /* 0x00000000fc487984 */ /* 0x000e640000000c00 */
[----:B------:R-:W-:Y:S01]  /*4a630*/  BAR.SYNC.DEFER_BLOCKING 0x0 ;  /* 0x0000000000007b1d */ /* 0x000fe20000010000 */
[----:B------:R-:W-:Y:S01]  /*4a640*/  IMAD.MOV.U32 R158, RZ, RZ, R204 ;  /* 0x000000ffff9e7224 */ /* 0x000fe200078e00cc */
[----:B------:R-:W-:-:S04]  /*4a650*/  MOV R159, R206 ;  /* 0x000000ce009f7202 */ /* 0x000fc80000000f00 */
[----:B--2---:R2:W-:Y:S02]  /*4a660*/  STSM.16.M88.4 [R0], R136 ;  /* 0x0000008800007844 */ /* 0x0045e40000000200 */
[----:B------:R-:W-:Y:S06]  /*4a670*/  BAR.SYNC.DEFER_BLOCKING 0x0 ;  /* 0x0000000000007b1d */ /* 0x000fec0000010000 */
[----:B------:R-:W1:Y:S02]  /*4a680*/  LDS.128 R152, [R252] ;  /* 0x00000000fc987984 */ /* 0x000e640000000c00 */
[----:B------:R-:W-:Y:S06]  /*4a690*/  BAR.SYNC.DEFER_BLOCKING 0x0 ;  /* 0x0000000000007b1d */ /* 0x000fec0000010000 */
[----:B----4-:R-:W-:Y:S02]  /*4a6a0*/  STSM.16.M88.4 [R0], R156 ;  /* 0x0000009c00007844 */ /* 0x010fe40000000200 */
[----:B------:R-:W-:Y:S01]  /*4a6b0*/  BAR.SYNC.DEFER_BLOCKING 0x0 ;  /* 0x0000000000007b1d */ /* 0x000fe20000010000 */
[----:B--2---:R-:W-:Y:S01]  /*4a6c0*/  IMAD.MOV.U32 R136, RZ, RZ, R140 ;  /* 0x000000ffff887224 */ /* 0x004fe200078e008c */
[----:B------:R-:W-:Y:S01]  /*4a6d0*/  MOV R138, R76 ;  /* 0x0000004c008a7202 */ /* 0x000fe20000000f00 */
[----:B------:R-:W-:-:S03]  /*4a6e0*/  IMAD.MOV.U32 R137, RZ, RZ, R142 ;  /* 0x000000ffff897224 */ /* 0x000fc600078e008e */
[----:B------:R-:W2:Y:S01]  /*4a6f0*/  LDS.128 R156, [R252] ;  /* 0x00000000fc9c7984 */ /* 0x000ea20000000c00 */
[----:B------:R-:W-:Y:S01]  /*4a700*/  IMAD.MOV.U32 R139, RZ, RZ, R78 ;  /* 0x000000ffff8b7224 */ /* 0x000fe200078e004e */
[----:B------:R-:W-:Y:S06]  /*4a710*/  BAR.SYNC.DEFER_BLOCKING 0x0 ;  /* 0x0000000000007b1d */ /* 0x000fec0000010000 */
[----:B------:R4:W-:Y:S02]  /*4a720*/  STSM.16.M88.4 [R0], R136 ;  /* 0x0000008800007844 */ /* 0x0009e40000000200 */
[----:B------:R-:W-:Y:S06]  /*4a730*/  BAR.SYNC.DEFER_BLOCKING 0x0 ;  /* 0x0000000000007b1d */ /* 0x000fec0000010000 */
[----:B----4-:R-:W4:Y:S04]  /*4a740*/  LDL.LU R136, [R1+0x4d4] ;  /* 0x0004d40001887983 */ /* 0x010f280000300800 */
[----:B------:R-:W4:Y:S04]  /*4a750*/  LDL.LU R137, [R1+0x4dc] ;  /* 0x0004dc0001897983 */ /* 0x000f280000300800 */
[----:B------:R-:W4:Y:S04]  /*4a760*/  LDL.LU R138, [R1+0x3d4] ;  /* 0x0003d400018a7983 */ /* 0x000f280000300800 */
[----:B------:R-:W4:Y:S04]  /*4a770*/  LDL.LU R139, [R1+0x3dc] ;  /* 0x0003dc00018b7983 */ /* 0x000f280000300800 */
[----:B------:R-:W3:Y:S04]  /*4a780*/  LDL.LU R160, [R1+0x2d4] ;  /* 0x0002d40001a07983 */ /* 0x000ee80000300800 */
[----:B------:R-:W3:Y:S04]  /*4a790*/  LDL.LU R161, [R1+0x2dc] ;  /* 0x0002dc0001a17983 */ /* 0x000ee80000300800 */
[----:B------:R-:W3:Y:S04]  /*4a7a0*/  LDL.LU R162, [R1+0x1d4] ;  /* 0x0001d40001a27983 */ /* 0x000ee80000300800 */
[----:B------:R-:W3:Y:S04]  /*4a7b0*/  LDL.LU R163, [R1+0x1dc] ;  /* 0x0001dc0001a37983 */ /* 0x000ee80000300800 */
[----:B------:R-:W2:Y:S01]  /*4a7c0*/  LDS.128 R164, [R252] ;  /* 0x00000000fca47984 */ /* 0x000ea20000000c00 */
        /* <DEDUP_REMOVED lines=13> */
[----:B------:R-:W2:Y:S04]  /*4a8a0*/  LDL.LU R188, [R1+0x4e0] ;  /* 0x0004e00001bc7983 */ /* 0x000ea80000300800 */
[----:B------:R-:W2:Y:S04]  /*4a8b0*/  LDL.LU R189, [R1+0x4e8] ;  /* 0x0004e80001bd7983 */ /* 0x000ea80000300800 */
[----:B------:R-:W2:Y:S04]  /*4a8c0*/  LDL.LU R190, [R1+0x3e0] ;  /* 0x0003e00001be7983 */ /* 0x000ea80000300800 */
[----:B------:R-:W2:Y:S04]  /*4a8d0*/  LDL.LU R191, [R1+0x3e8] ;  /* 0x0003e80001bf7983 */ /* 0x000ea80000300800 */
[----:B------:R-:W4:Y:S04]  /*4a8e0*/  LDL.LU R76, [R1+0x2e0] ;  /* 0x0002e000014c7983 */ /* 0x000f280000300800 */
[----:B------:R-:W4:Y:S04]  /*4a8f0*/  LDL.LU R77, [R1+0x2e8] ;  /* 0x0002e800014d7983 */ /* 0x000f280000300800 */
[----:B------:R-:W4:Y:S04]  /*4a900*/  LDL.LU R78, [R1+0x1e0] ;  /* 0x0001e000014e7983 */ /* 0x000f280000300800 */
[----:B------:R-:W4:Y:S04]  /*4a910*/  LDL.LU R79, [R1+0x1e8] ;  /* 0x0001e800014f7983 */ /* 0x000f280000300800 */
[----:B------:R-:W4:Y:S04]  /*4a920*/  LDL.LU R180, [R1+0xe0] ;  /* 0x0000e00001b47983 */ /* 0x000f280000300800 */
[----:B------:R-:W4:Y:S04]  /*4a930*/  LDL.LU R181, [R1+0xe8] ;  /* 0x0000e80001b57983 */ /* 0x000f280000300800 */
[----:B------:R-:W1:Y:S01]  /*4a940*/  LDS.128 R172, [R252] ;  /* 0x00000000fcac7984 */ /* 0x000e620000000c00 */
[----:B------:R-:W-:Y:S01]  /*4a950*/  IMAD.MOV.U32 R162, RZ, RZ, R205 ;  /* 0x000000ffffa27224 */ /* 0x000fe200078e00cd */
[----:B------:R-:W-:Y:S01]  /*4a960*/  MOV R163, R207 ;  /* 0x000000cf00a37202 */ /* 0x000fe20000000f00 */
[----:B------:R-:W-:Y:S01]  /*4a970*/  BAR.SYNC.DEFER_BLOCKING 0x0 ;  /* 0x0000000000007b1d */ /* 0x000fe20000010000 */
[----:B------:R-:W-:Y:S01]  /*4a980*/  IMAD.MOV.U32 R182, RZ, RZ, R208 ;  /* 0x000000ffffb67224 */ /* 0x000fe200078e00d0 */
[----:B------:R-:W-:Y:S01]  /*4a990*/  MOV R183, R210 ;  /* 0x000000d200b77202 */ /* 0x000fe20000000f00 */
[----:B------:R-:W-:Y:S01]  /*4a9a0*/  IMAD.MOV.U32 R176, RZ, RZ, R144 ;  /* 0x000000ffffb07224 */ /* 0x000fe200078e0090 */
[----:B------:R-:W-:Y:S01]  /*4a9b0*/  MOV R178, R80 ;  /* 0x0000005000b27202 */ /* 0x000fe20000000f00 */
[----:B------:R-:W-:-:S02]  /*4a9c0*/  IMAD.MOV.U32 R177, RZ, RZ, R146 ;  /* 0x000000ffffb17224 */ /* 0x000fc400078e0092 */
[----:B------:R-:W-:Y:S01]  /*4a9d0*/  IMAD.MOV.U32 R179, RZ, RZ, R82 ;  /* 0x000000ffffb37224 */ /* 0x000fe200078e0052 */
[----:B---3--:R-:W-:Y:S01]  /*4a9e0*/  STSM.16.M88.4 [R0], R160 ;  /* 0x000000a000007844 */ /* 0x008fe20000000200 */
[----:B------:R-:W-:Y:S06]  /*4a9f0*/  BAR.SYNC.DEFER_BLOCKING 0x0 ;  /* 0x0000000000007b1d */ /* 0x000fec0000010000 */
[----:B------:R-:W3:Y:S02]  /*4aa00*/  LDS.128 R168, [R252] ;  /* 0x00000000fca87984 */ /* 0x000ee40000000c00 */
[----:B------:R-:W-:Y:S06]  /*4aa10*/  BAR.SYNC.DEFER_BLOCKING 0x0 ;  /* 0x0000000000007b1d */ /* 0x000fec0000010000 */
[----:B------:R-:W-:Y:S02]  /*4aa20*/  STSM.16.M88.4 [R0], R140 ;  /* 0x0000008c00007844 */ /* 0x000fe40000000200 */
[----:B------:R-:W-:Y:S06]  /*4aa30*/  BAR.SYNC.DEFER_BLOCKING 0x0 ;  /* 0x0000000000007b1d */ /* 0x000fec0000010000 */
[----:B------:R-:W3:Y:S02]  /*4aa40*/  LDS.128 R160, [R252] ;  /* 0x00000000fca07984 */ /* 0x000ee40000000c00 */
[----:B------:R-:W-:Y:S06]  /*4aa50*/  BAR.SYNC.DEFER_BLOCKING 0x0 ;  /* 0x0000000000007b1d */ /* 0x000fec0000010000 */
[----:B--2---:R-:W-:Y:S02]  /*4aa60*/  STSM.16.M88.4 [R0], R188 ;  /* 0x000000bc00007844 */ /* 0x004fe40000000200 */
[----:B------:R-:W-:Y:S06]  /*4aa70*/  BAR.SYNC.DEFER_BLOCKING 0x0 ;  /* 0x0000000000007b1d */ /* 0x000fec0000010000 */
[----:B------:R-:W2:Y:S02]  /*4aa80*/  LDS.128 R140, [R252] ;  /* 0x00000000fc8c7984 */ /* 0x000ea40000000c00 */
[----:B------:R-:W-:Y:S06]  /*4aa90*/  BAR.SYNC.DEFER_BLOCKING 0x0 ;  /* 0x0000000000007b1d */ /* 0x000fec0000010000 */
[----:B----4-:R-:W-:Y:S02]  /*4aaa0*/  STSM.16.M88.4 [R0], R76 ;  /* 0x0000004c00007844 */ /* 0x010fe40000000200 */
[----:B------:R-:W-:Y:S06]  /*4aab0*/  BAR.SYNC.DEFER_BLOCKING 0x0 ;  /* 0x0000000000007b1d */ /* 0x000fec0000010000 */
[----:B------:R-:W4:Y:S02]  /*4aac0*/  LDS.128 R76, [R252] ;  /* 0x00000000fc4c7984 */ /* 0x000f240000000c00 */
[----:B------:R-:W-:Y:S06]  /*4aad0*/  BAR.SYNC.DEFER_BLOCKING 0x0 ;  /* 0x0000000000007b1d */ /* 0x000fec0000010000 */
[----:B------:R-:W-:Y:S02]  /*4aae0*/  STSM.16.M88.4 [R0], R180 ;  /* 0x000000b400007844 */ /* 0x000fe40000000200 */
[----:B------:R-:W-:Y:S06]  /*4aaf0*/  BAR.SYNC.DEFER_BLOCKING 0x0 ;  /* 0x0000000000007b1d */ /* 0x000fec0000010000 */
[----:B------:R-:W4:Y:S02]  /*4ab00*/  LDS.128 R180, [R252] ;  /* 0x00000000fcb47984 */ /* 0x000f240000000c00 */
[----:B------:R-:W-:Y:S06]  /*4ab10*/  BAR.SYNC.DEFER_BLOCKING 0x0 ;  /* 0x0000000000007b1d */ /* 0x000fec0000010000 */
[----:B------:R1:W-:Y:S02]  /*4ab20*/  STSM.16.M88.4 [R0], R176 ;  /* 0x000000b000007844 */ /* 0x0003e40000000200 */
[----:B------:R-:W-:Y:S06]  /*4ab30*/  BAR.SYNC.DEFER_BLOCKING 0x0 ;  /* 0x0000000000007b1d */ /* 0x000fec0000010000 */
[----:B-1----:R-:W3:Y:S04]  /*4ab40*/  LDL.LU R176, [R1+0x4e4] ;  /* 0x0004e40001b07983 */ /* 0x002ee80000300800 */
[----:B------:R-:W3:Y:S04]  /*4ab50*/  LDL.LU R177, [R1+0x4ec] ;  /* 0x0004ec0001b17983 */ /* 0x000ee80000300800 */
[----:B------:R-:W3:Y:S04]  /*4ab60*/  LDL.LU R178, [R1+0x3e4] ;  /* 0x0003e40001b27983 */ /* 0x000ee80000300800 */
[----:B------:R-:W3:Y:S04]  /*4ab70*/  LDL.LU R179, [R1+0x3ec] ;  /* 0x0003ec0001b37983 */ /* 0x000ee80000300800 */
[----:B------:R-:W2:Y:S04]  /*4ab80*/  LDL.LU R188, [R1+0x2e4] ;  /* 0x0002e40001bc7983 */ /* 0x000ea80000300800 */
[----:B------:R-:W2:Y:S04]  /*4ab90*/  LDL.LU R189, [R1+0x2ec] ;  /* 0x0002ec0001bd7983 */ /* 0x000ea80000300800 */
[----:B------:R-:W2:Y:S04]  /*4aba0*/  LDL.LU R190, [R1+0x1e4] ;  /* 0x0001e40001be7983 */ /* 0x000ea80000300800 */
[----:B------:R-:W2:Y:S04]  /*4abb0*/  LDL.LU R191, [R1+0x1ec] ;  /* 0x0001ec0001bf7983 */ /* 0x000ea80000300800 */
[----:B------:R-:W1:Y:S01]  /*4abc0*/  LDS.128 R192, [R252] ;  /* 0x00000000fcc07984 */ /* 0x000e620000000c00 */
        /* <DEDUP_REMOVED lines=9> */
[----:B--2---:R2:W-:Y:S02]  /*4ac60*/  STSM.16.M88.4 [R0], R188 ;  /* 0x000000bc00007844 */ /* 0x0045e40000000200 */
[----:B------:R-:W-:Y:S06]  /*4ac70*/  BAR.SYNC.DEFER_BLOCKING 0x0 ;  /* 0x0000000000007b1d */ /* 0x000fec0000010000 */
[----:B--2---:R-:W2:Y:S04]  /*4ac80*/  LDL.LU R188, [R1+0xe4] ;  /* 0x0000e40001bc7983 */ /* 0x004ea80000300800 */
[----:B------:R-:W2:Y:S01]  /*4ac90*/  LDL.LU R189, [R1+0xec] ;  /* 0x0000ec0001bd7983 */ /* 0x000ea20000300800 */
[----:B------:R-:W-:Y:S01]  /*4aca0*/  IMAD.MOV.U32 R190, RZ, RZ, R209 ;  /* 0x000000ffffbe7224 */ /* 0x000fe200078e00d1 */
[----:B------:R-:W-:-:S02]  /*4acb0*/  MOV R191, R211 ;  /* 0x000000d300bf7202 */ /* 0x000fc40000000f00 */
[----:B------:R-:W4:Y:S04]  /*4acc0*/  LDL.LU R208, [R1+0x4f0] ;  /* 0x0004f00001d07983 */ /* 0x000f280000300800 */
[----:B------:R-:W4:Y:S04]  /*4acd0*/  LDL.LU R209, [R1+0x4f8] ;  /* 0x0004f80001d17983 */ /* 0x000f280000300800 */
[----:B------:R-:W4:Y:S04]  /*4ace0*/  LDL.LU R210, [R1+0x3f0] ;  /* 0x0003f00001d27983 */ /* 0x000f280000300800 */
[----:B------:R-:W4:Y:S04]  /*4acf0*/  LDL.LU R211, [R1+0x3f8] ;  /* 0x0003f80001d37983 */ /* 0x000f280000300800 */
        /* <DEDUP_REMOVED lines=26> */
[----:B------:R-:W4:Y:S01]  /*4aea0*/  LDS.128 R144, [R252] ;  /* 0x00000000fc907984 */ /* 0x000f220000000c00 */
[----:B------:R-:W-:Y:S01]  /*4aeb0*/  IMAD.MOV.U32 R82, RZ, RZ, R212 ;  /* 0x000000ffff527224 */ /* 0x000fe200078e00d4 */
[----:B------:R-:W-:Y:S01]  /*4aec0*/  MOV R83, R214 ;  /* 0x000000d600537202 */ /* 0x000fe20000000f00 */
[----:B------:R-:W-:Y:S06]  /*4aed0*/  BAR.SYNC.DEFER_BLOCKING 0x0 ;  /* 0x0000000000007b1d */ /* 0x000fec0000010000 */
[----:B---3--:R3:W-:Y:S02]  /*4aee0*/  STSM.16.M88.4 [R0], R80 ;  /* 0x0000005000007844 */ /* 0x0087e40000000200 */
[----:B------:R-:W-:Y:S06]  /*4aef0*/  BAR.SYNC.DEFER_BLOCKING 0x0 ;  /* 0x0000000000007b1d */ /* 0x000fec0000010000 */
[----:B------:R-:W4:Y:S01]  /*4af00*/  LDS.128 R216, [R252] ;  /* 0x00000000fcd87984 */ /* 0x000f220000000c00 */
[----:B---3--:R-:W-:Y:S01]  /*4af10*/  IMAD.MOV.U32 R80, RZ, RZ, R148 ;  /* 0x000000ffff507224 */ /* 0x008fe200078e0094 */
[----:B------:R-:W-:Y:S01]  /*4af20*/  MOV R82, R84 ;  /* 0x0000005400527202 */ /* 0x000fe20000000f00 */
[----:B------:R-:W-:-:S02]  /*4af30*/  IMAD.MOV.U32 R81, RZ, RZ, R150 ;  /* 0x000000ffff517224 */ /* 0x000fc400078e0096 */
[----:B------:R-:W-:Y:S01]  /*4af40*/  IMAD.MOV.U32 R83, RZ, RZ, R86 ;  /* 0x000000ffff537224 */ /* 0x000fe200078e0056 */
[----:B------:R-:W-:Y:S06]  /*4af50*/  BAR.SYNC.DEFER_BLOCKING 0x0 ;  /* 0x0000000000007b1d */ /* 0x000fec0000010000 */
[----:B------:R-:W-:Y:S02]  /*4af60*/  STSM.16.M88.4 [R0], R80 ;  /* 0x0000005000007844 */ /* 0x000fe40000000200 */
[----:B------:R-:W-:Y:S06]  /*4af70*/  BAR.SYNC.DEFER_BLOCKING 0x0 ;  /* 0x0000000000007b1d */ /* 0x000fec0000010000 */
[----:B------:R-:W3:Y:S02]  /*4af80*/  LDS.128 R80, [R252] ;  /* 0x00000000fc507984 */ /* 0x000ee40000000c00 */
[----:B------:R-:W-:Y:S06]  /*4af90*/  BAR.SYNC.DEFER_BLOCKING 0x0 ;  /* 0x0000000000007b1d */ /* 0x000fec0000010000 */
[----:B--2---:R2:W-:Y:S02]  /*4afa0*/  STSM.16.M88.4 [R0], R208 ;  /* 0x000000d000007844 */ /* 0x0045e40000000200 */
[----:B------:R-:W-:Y:S06]  /*4afb0*/  BAR.SYNC.DEFER_BLOCKING 0x0 ;  /* 0x0000000000007b1d */ /* 0x000fec0000010000 */
[----:B--2---:R-:W2:Y:S04]  /*4afc0*/  LDL.LU R208, [R1+0x2f4] ;  /* 0x0002f40001d07983 */ /* 0x004ea80000300800 */
[----:B------:R-:W2:Y:S04]  /*4afd0*/  LDL.LU R209, [R1+0x2fc] ;  /* 0x0002fc0001d17983 */ /* 0x000ea80000300800 */
[----:B------:R-:W2:Y:S04]  /*4afe0*/  LDL.LU R210, [R1+0x1f4] ;  /* 0x0001f40001d27983 */ /* 0x000ea80000300800 */
[----:B------:R-:W2:Y:S04]  /*4aff0*/  LDL.LU R211, [R1+0x1fc] ;  /* 0x0001fc0001d37983 */ /* 0x000ea80000300800 */
[----:B------:R-:W3:Y:S01]  /*4b000*/  LDS.128 R224, [R252] ;  /* 0x00000000fce07984 */ /* 0x000ee20000000c00 */
[----:B------:R-:W-:Y:S06]  /*4b010*/  BAR.SYNC.DEFER_BLOCKING 0x0 ;  /* 0x0000000000007b1d */ /* 0x000fec0000010000 */
[----:B--2---:R2:W-:Y:S04]  /*4b020*/  STSM.16.M88.4 [R0], R208 ;  /* 0x000000d000007844 */ /* 0x0045e80000000200 */
[----:B--2---:R-:W2:Y:S04]  /*4b030*/  LDL.LU R208, [R1+0xf4] ;  /* 0x0000f40001d07983 */ /* 0x004ea80000300800 */
[----:B------:R-:W2:Y:S01]  /*4b040*/  LDL.LU R209, [R1+0xfc] ;  /* 0x0000fc0001d17983 */ /* 0x000ea20000300800 */
[----:B------:R-:W-:Y:S01]  /*4b050*/  MOV R210, R213 ;  /* 0x000000d500d27202 */ /* 0x000fe20000000f00 */
[----:B------:R-:W-:Y:S01]  /*4b060*/  IMAD.MOV.U32 R211, RZ, RZ, R215 ;  /* 0x000000ffffd37224 */ /* 0x000fe200078e00d7 */
[----:B------:R-:W-:Y:S01]  /*4b070*/  BAR.SYNC.DEFER_BLOCKING 0x0 ;  /* 0x0000000000007b1d */ /* 0x000fe20000010000 */
[C---:B------:R-:W-:Y:S01]  /*4b080*/  IMAD R86, R8.reuse, R240, RZ ;  /* 0x000000f008567224 */ /* 0x040fe200078e02ff */
[----:B------:R-:W-:Y:S01]  /*4b090*/  MOV R148, R149 ;  /* 0x0000009500947202 */ /* 0x000fe20000000f00 */
[----:B------:R-:W-:Y:S01]  /*4b0a0*/  IMAD.MOV.U32 R150, RZ, RZ, R85 ;  /* 0x000000ffff967224 */ /* 0x000fe200078e0055 */
[----:B------:R-:W-:-:S02]  /*4b0b0*/  ISETP.GE.AND P1, PT, R8, UR4, PT ;  /* 0x0000000408007c0c */ /* 0x000fc4000bf26270 */
[----:B------:R-:W-:Y:S01]  /*4b0c0*/  ISETP.GE.AND P0, PT, R3, UR5, PT ;  /* 0x0000000503007c0c */ /* 0x000fe2000bf06270 */
[----:B------:R-:W4:Y:S04]  /*4b0d0*/  LDL.LU R249, [R1+0x510] ;  /* 0x0005100001f97983 */ /* 0x000f280000300800 */
[----:B------:R-:W3:Y:S01]  /*4b0e0*/  LDS.128 R212, [R252] ;  /* 0x00000000fcd47984 */ /* 0x000ee20000000c00 */
[C---:B------:R-:W-:Y:S02]  /*4b0f0*/  IMAD R84, R240.reuse, 0x80, R86 ;  /* 0x00000080f0547824 */ /* 0x040fe400078e0256 */
[----:B------:R-:W-:Y:S01]  /*4b100*/  IMAD.MOV.U32 R149, RZ, RZ, R151 ;  /* 0x000000ffff957224 */ /* 0x000fe200078e0097 */
[----:B------:R-:W-:Y:S01]  /*4b110*/  BAR.SYNC.DEFER_BLOCKING 0x0 ;  /* 0x0000000000007b1d */ /* 0x000fe20000010000 */
[----:B------:R-:W-:Y:S01]  /*4b120*/  IMAD R2, R240, 0x80, R84 ;  /* 0x00000080f0027824 */ /* 0x000fe200078e0254 */
[----:B------:R-:W-:-:S02]  /*4b130*/  MOV R151, R87 ;  /* 0x0000005700977202 */ /* 0x000fc40000000f00 */
[----:B------:R-:W-:Y:S02]  /*4b140*/  ISETP.LT.AND P1, PT, R3, UR25, !P1 ;  /* 0x0000001903007c0c */ /* 0x000fe4000cf21270 */
[----:B------:R-:W-:Y:S01]  /*4b150*/  ULDC.64 UR4, c[0x0][0x228] ;  /* 0x00008a0000047ab9 */ /* 0x000fe20000000a00 */
[----:B------:R-:W3:Y:S01]  /*4b160*/  LDL.LU R239, [R1+0x200] ;  /* 0x0002000001ef7983 */ /* 0x000ee20000300800 */
[----:B------:R-:W-:Y:S01]  /*4b170*/  ISETP.LT.AND P6, PT, R11, UR4, !P0 ;  /* 0x000000040b007c0c */ /* 0x000fe2000c7c1270 */
[----:B------:R-:W-:Y:S02]  /*4b180*/  ULDC UR4, c[0x0][0x22c] ;  /* 0x00008b0000047ab9 */ /* 0x000fe40000000800 */
[----:B------:R-:W3:Y:S04]  /*4b190*/  LDL.LU R251, [R1+0x100] ;  /* 0x0001000001fb7983 */ /* 0x000ee80000300800 */
[----:B------:R-:W3:Y:S04]  /*4b1a0*/  LDL.LU R238, [R1+0x4] ;  /* 0x0000040001ee7983 */ /* 0x000ee80000300800 */
[----:B------:R-:W3:Y:S04]  /*4b1b0*/  LDL.LU R250, [R1] ;  /* 0x0000000001fa7983 */ /* 0x000ee80000300800 */
[----:B--2---:R2:W-:Y:S01]  /*4b1c0*/  STSM.16.M88.4 [R0], R208 ;  /* 0x000000d000007844 */ /* 0x0045e20000000200 */
[----:B------:R-:W-:Y:S01]  /*4b1d0*/  BAR.SYNC.DEFER_BLOCKING 0x0 ;  /* 0x0000000000007b1d */ /* 0x000fe20000010000 */
[----:B--2---:R-:W-:-:S02]  /*4b1e0*/  LEA R210, P5, R86, UR6, 0x2 ;  /* 0x0000000656d27c11 */ /* 0x004fc4000f8a10ff */
[----:B------:R-:W-:Y:S02]  /*4b1f0*/  LEA R208, P4, R84, UR6, 0x2 ;  /* 0x0000000654d07c11 */ /* 0x000fe4000f8810ff */
[----:B------:R-:W-:Y:S02]  /*4b200*/  LEA.HI.X.SX32 R211, R86, UR7, 0x2, P5 ;  /* 0x0000000756d37c11 */ /* 0x000fe4000a8f16ff */
[----:B------:R-:W-:Y:S02]  /*4b210*/  LEA.HI.X.SX32 R209, R84, UR7, 0x2, P4 ;  /* 0x0000000754d17c11 */ /* 0x000fe4000a0f16ff */
[----:B------:R-:W2:Y:S01]  /*4b220*/  LDS.128 R84, [R252] ;  /* 0x00000000fc547984 */ /* 0x000ea20000000c00 */
[----:B------:R-:W-:Y:S06]  /*4b230*/  BAR.SYNC.DEFER_BLOCKING 0x0 ;  /* 0x0000000000007b1d */ /* 0x000fec0000010000 */
[----:B------:R1:W-:Y:S02]  /*4b240*/  STSM.16.M88.4 [R0], R148 ;  /* 0x0000009400007844 */ /* 0x0003e40000000200 */
[----:B-1----:R-:W-:Y:S01]  /*4b250*/  IMAD R0, R240, 0x80, R2 ;  /* 0x00000080f0007824 */ /* 0x002fe200078e0202 */
[----:B------:R-:W-:Y:S01]  /*4b260*/  BAR.SYNC.DEFER_BLOCKING 0x0 ;  /* 0x0000000000007b1d */ /* 0x000fe20000010000 */
[----:B------:R-:W-:-:S03]  /*4b270*/  IMAD.WIDE R240, R244, 0x4, R210 ;  /* 0x00000004f4f07825 */ /* 0x000fc600078e02d2 */
[----:B------:R-:W-:Y:S02]  /*4b280*/  LEA R148, P5, R0, UR6, 0x2 ;  /* 0x0000000600947c11 */ /* 0x000fe4000f8a10ff */
[----:B------:R-:W-:Y:S02]  /*4b290*/  LEA R150, P4, R2, UR6, 0x2 ;  /* 0x0000000602967c11 */ /* 0x000fe4000f8810ff */
[----:B------:R-:W-:Y:S01]  /*4b2a0*/  LEA.HI.X.SX32 R149, R0, UR7, 0x2, P5 ;  /* 0x0000000700957c11 */ /* 0x000fe2000a8f16ff */
[----:B------:R-:W-:Y:S01]  /*4b2b0*/  VIADD R0, R3, 0x3 ;  /* 0x0000000303007836 */ /* 0x000fe20000000000 */
[----:B------:R-:W-:Y:S01]  /*4b2c0*/  LEA.HI.X.SX32 R151, R2, UR7, 0x2, P4 ;  /* 0x0000000702977c11 */ /* 0x000fe2000a0f16ff */
[----:B------:R-:W-:Y:S01]  /*4b2d0*/  IMAD.WIDE R242, R244, 0x4, R208 ;  /* 0x00000004f4f27825 */ /* 0x000fe200078e02d0 */
[----:B------:R-:W-:Y:S01]  /*4b2e0*/  ISETP.LT.AND P4, PT, R10, UR14, !P0 ;  /* 0x0000000e0a007c0c */ /* 0x000fe2000c781270 */
[----:B------:R-:W-:Y:S01]  /*4b2f0*/  ULDC.64 UR6, c[0x0][0x228] ;  /* 0x00008a0000067ab9 */ /* 0x000fe20000000a00 */
[----:B------:R1:W-:Y:S01]  /*4b300*/  @P1 STG.E desc[UR8][R240.64], R246 ;  /* 0x000000f6f0001986 */ /* 0x0003e2000c101908 */
[----:B------:R-:W-:Y:S01]  /*4b310*/  ISETP.LT.AND P1, PT, R9, UR12, !P0 ;  /* 0x0000000c09007c0c */ /* 0x000fe2000c721270 */
[----:B------:R-:W-:Y:S01]  /*4b320*/  ULDC UR12, c[0x0][0x228] ;  /* 0x00008a00000c7ab9 */ /* 0x000fe20000000800 */
[----:B------:R-:W-:Y:S01]  /*4b330*/  ISETP.GE.AND P0, PT, R0, UR4, PT ;  /* 0x0000000400007c0c */ /* 0x000fe2000bf06270 */
[----:B------:R3:W-:Y:S01]  /*4b340*/  @P6 STG.E desc[UR8][R242.64], R245 ;  /* 0x000000f5f2006986 */ /* 0x0007e2000c101908 */
[----:B------:R-:W-:Y:S01]  /*4b350*/  ISETP.LT.AND P5, PT, R8, UR10, !P3 ;  /* 0x0000000a08007c0c */ /* 0x000fe2000dfa1270 */
[----:B------:R-:W-:Y:S01]  /*4b360*/  ULDC UR4, c[0x0][0x22c] ;  /* 0x00008b0000047ab9 */ /* 0x000fe20000000800 */
[C---:B------:R-:W-:Y:S01]  /*4b370*/  IADD3 R2, R244.reuse, UR28, RZ ;  /* 0x0000001cf4027c10 */ /* 0x040fe2000fffe0ff */
[----:B------:R-:W2:Y:S01]  /*4b380*/  LDL.LU R0, [R1+0x300] ;  /* 0x0003000001007983 */ /* 0x000ea20000300800 */
[----:B------:R-:W-:Y:S01]  /*4b390*/  ULDC UR14, c[0x0][0x228] ;  /* 0x00008a00000e7ab9 */ /* 0x000fe20000000800 */
[----:B-1----:R-:W-:Y:S01]  /*4b3a0*/  IMAD.WIDE R240, R244, 0x4, R150 ;  /* 0x00000004f4f07825 */ /* 0x002fe200078e0296 */
[----:B------:R-:W-:Y:S01]  /*4b3b0*/  ISETP.LT.AND P6, PT, R11, UR6, !P3 ;  /* 0x000000060b007c0c */ /* 0x000fe2000dfc1270 */
[----:B------:R-:W-:Y:S01]  /*4b3c0*/  ULDC UR6, c[0x0][0x228] ;  /* 0x00008a0000067ab9 */ /* 0x000fe20000000800 */
[----:B------:R-:W-:-:S02]  /*4b3d0*/  ULDC UR10, c[0x0][0x228] ;  /* 0x00008a00000a7ab9 */ /* 0x000fc40000000800 */
[----:B----4-:R1:W-:Y:S01]  /*4b3e0*/  @P4 STG.E desc[UR8][R240.64], R249 ;  /* 0x000000f9f0004986 */ /* 0x0103e2000c101908 */
[----:B------:R-:W-:Y:S01]  /*4b3f0*/  ISETP.LT.AND P4, PT, R10, UR22, !P3 ;  /* 0x000000160a007c0c */ /* 0x000fe2000df81270 */
[----:B---3--:R-:W-:-:S04]  /*4b400*/  IMAD.WIDE R242, R244, 0x4, R148 ;  /* 0x00000004f4f27825 */ /* 0x008fc800078e0294 */
[----:B------:R-:W-:-:S04]  /*4b410*/  IMAD.WIDE R244, R2, 0x4, R210 ;  /* 0x0000000402f47825 */ /* 0x000fc800078e02d2 */
[----:B-1----:R-:W-:Y:S01]  /*4b420*/  VIADD R240, R3, 0x4 ;  /* 0x0000000403f07836 */ /* 0x002fe20000000000 */
[----:B------:R-:W3:Y:S01]  /*4b430*/  LDL.LU R249, [R1+0x1d28] ;  /* 0x001d280001f97983 */ /* 0x000ee20000300800 */
[----:B------:R-:W-:-:S03]  /*4b440*/  IMAD.WIDE R246, R2, 0x4, R208 ;  /* 0x0000000402f67825 */ /* 0x000fc600078e02d0 */
[----:B--2---:R1:W-:Y:S01]  /*4b450*/  @P1 STG.E desc[UR8][R242.64], R0 ;  /* 0x00000000f2001986 */ /* 0x0043e2000c101908 */
[----:B------:R-:W-:Y:S01]  /*4b460*/  ISETP.GE.AND P1, PT, R240, UR4, PT ;  /* 0x00000004f0007c0c */ /* 0x000fe2000bf26270 */
[----:B------:R-:W-:Y:S01]  /*4b470*/  IMAD.WIDE R240, R2, 0x4, R150 ;  /* 0x0000000402f07825 */ /* 0x000fe200078e0296 */
[----:B------:R-:W-:Y:S01]  /*4b480*/  ISETP.LT.AND P3, PT, R9, UR20, !P3 ;  /* 0x0000001409007c0c */ /* 0x000fe2000df61270 */
[----:B------:R2:W-:Y:S01]  /*4b490*/  @P5 STG.E desc[UR8][R244.64], R239 ;  /* 0x000000eff4005986 */ /* 0x0005e2000c101908 */
[----:B------:R-:W-:-:S03]  /*4b4a0*/  ULDC UR4, c[0x0][0x228] ;  /* 0x00008a0000047ab9 */ /* 0x000fc60000000800 */
[----:B------:R4:W-:Y:S01]  /*4b4b0*/  @P6 STG.E desc[UR8][R246.64], R251 ;  /* 0x000000fbf6006986 */ /* 0x0009e2000c101908 */
[----:B-1----:R-:W-:-:S03]  /*4b4c0*/  VIADD R0, R2, UR28 ;  /* 0x0000001c02007c36 */ /* 0x002fc60008000000 */
[----:B------:R1:W-:Y:S01]  /*4b4d0*/  @P4 STG.E desc[UR8][R240.64], R250 ;  /* 0x000000faf0004986 */ /* 0x0003e2000c101908 */
[----:B------:R-:W-:-:S03]  /*4b4e0*/  IMAD.WIDE R242, R2, 0x4, R148 ;  /* 0x0000000402f27825 */ /* 0x000fc600078e0294 */
[----:B--2---:R-:W2:Y:S04]  /*4b4f0*/  LDL.LU R239, [R1+0x514] ;  /* 0x0005140001ef7983 */ /* 0x004ea80000300800 */
[----:B----4-:R-:W4:Y:S04]  /*4b500*/  LDL.LU R251, [R1+0x304] ;  /* 0x0003040001fb7983 */ /* 0x010f280000300800 */
[----:B------:R-:W3:Y:S04]  /*4b510*/  LDL.LU R2, [R1+0x524] ;  /* 0x0005240001027983 */ /* 0x000ee80000300800 */
[----:B-1----:R-:W4:Y:S04]  /*4b520*/  LDL.LU R250, [R1+0x1d24] ;  /* 0x001d240001fa7983 */ /* 0x002f280000300800 */
[----:B------:R-:W2:Y:S01]  /*4b530*/  LDL.LU R241, [R1+0x504] ;  /* 0x0005040001f17983 */ /* 0x000ea20000300800 */
[----:B------:R-:W-:-:S02]  /*4b540*/  ISETP.LT.AND P5, PT, R8, UR18, !P2 ;  /* 0x0000001208007c0c */ /* 0x000fc4000d7a1270 */
[----:B------:R-:W-:Y:S02]  /*4b550*/  ISETP.LT.AND P6, PT, R11, UR16, !P2 ;  /* 0x000000100b007c0c */ /* 0x000fe4000d7c1270 */
[----:B------:R-:W-:Y:S01]  /*4b560*/  ISETP.LT.AND P4, PT, R10, UR26, !P2 ;  /* 0x0000001a0a007c0c */ /* 0x000fe2000d781270 */
[C---:B------:R-:W-:Y:S01]  /*4b570*/  IMAD.WIDE R244, R0.reuse, 0x4, R210 ;  /* 0x0000000400f47825 */ /* 0x040fe200078e02d2 */
[----:B------:R1:W-:Y:S03]  /*4b580*/  @P3 STG.E desc[UR8][R242.64], R248 ;  /* 0x000000f8f2003986 */ /* 0x0003e6000c101908 */
[----:B------:R-:W-:-:S04]  /*4b590*/  IMAD.WIDE R246, R0, 0x4, R208 ;  /* 0x0000000400f67825 */ /* 0x000fc800078e02d0 */
[----:B-1----:R-:W-:Y:S01]  /*4b5a0*/  VIADD R248, R3, 0x5 ;  /* 0x0000000503f87836 */ /* 0x002fe20000000000 */
[----:B--2---:R1:W-:Y:S01]  /*4b5b0*/  @P5 STG.E desc[UR8][R244.64], R241 ;  /* 0x000000f1f4005986 */ /* 0x0043e2000c101908 */
[----:B------:R-:W-:Y:S01]  /*4b5c0*/  ISETP.LT.AND P5, PT, R11, UR4, !P0 ;  /* 0x000000040b007c0c */ /* 0x000fe2000c7a1270 */
[----:B------:R-:W-:Y:S02]  /*4b5d0*/  ULDC UR4, c[0x0][0x22c] ;  /* 0x00008b0000047ab9 */ /* 0x000fe40000000800 */
[----:B---3--:R2:W-:Y:S01]  /*4b5e0*/  @P6 STG.E desc[UR8][R246.64], R2 ;  /* 0x00000002f6006986 */ /* 0x0085e2000c101908 */
[C---:B-1----:R-:W-:Y:S01]  /*4b5f0*/  IMAD.WIDE R240, R0.reuse, 0x4, R150 ;  /* 0x0000000400f07825 */ /* 0x042fe200078e0296 */
[----:B--2---:R-:W-:-:S04]  /*4b600*/  IADD3 R2, R0, UR28, RZ ;  /* 0x0000001c00027c10 */ /* 0x004fc8000fffe0ff */
[----:B------:R1:W-:Y:S01]  /*4b610*/  @P4 STG.E desc[UR8][R240.64], R239 ;  /* 0x000000eff0004986 */ /* 0x0003e2000c101908 */
[----:B------:R-:W-:Y:S01]  /*4b620*/  ISETP.GE.AND P4, PT, R248, UR4, PT ;  /* 0x00000004f8007c0c */ /* 0x000fe2000bf86270 */
[----:B------:R-:W-:Y:S02]  /*4b630*/  ULDC UR4, c[0x0][0x228] ;  /* 0x00008a0000047ab9 */ /* 0x000fe40000000800 */
[----:B-1----:R-:W2:Y:S01]  /*4b640*/  LDL.LU R239, [R1+0x518] ;  /* 0x0005180001ef7983 */ /* 0x002ea20000300800 */
[----:B------:R-:W-:-:S03]  /*4b650*/  IMAD.WIDE R240, R0, 0x4, R148 ;  /* 0x0000000400f07825 */ /* 0x000fc600078e0294 */
[----:B------:R-:W3:Y:S04]  /*4b660*/  LDL.LU R0, [R1+0x104] ;  /* 0x0001040001007983 */ /* 0x000ee80000300800 */
[----:B------:R-:W2:Y:S01]  /*4b670*/  LDL.LU R248, [R1+0x204] ;  /* 0x0002040001f87983 */ /* 0x000ea20000300800 */
[----:B------:R-:W-:Y:S01]  /*4b680*/  ISETP.LT.AND P3, PT, R8, UR24, !P0 ;  /* 0x0000001808007c0c */ /* 0x000fe2000c761270 */
[----:B------:R-:W-:Y:S02]  /*4b690*/  ULDC.64 UR24, c[0x0][0x228] ;  /* 0x00008a0000187ab9 */ /* 0x000fe40000000a00 */
[----:B------:R-:W-:Y:S01]  /*4b6a0*/  ISETP.LT.AND P2, PT, R9, UR24, !P2 ;  /* 0x0000001809007c0c */ /* 0x000fe2000d741270 */
[----:B------:R-:W-:Y:S01]  /*4b6b0*/  IMAD.WIDE R242, R2, 0x4, R210 ;  /* 0x0000000402f27825 */ /* 0x000fe200078e02d2 */
[----:B------:R-:W-:Y:S01]  /*4b6c0*/  ISETP.LT.AND P6, PT, R10, UR6, !P0 ;  /* 0x000000060a007c0c */ /* 0x000fe2000c7c1270 */
[----:B------:R-:W-:-:S02]  /*4b6d0*/  ULDC UR6, c[0x0][0x228] ;  /* 0x00008a0000067ab9 */ /* 0x000fc40000000800 */
[----:B------:R-:W-:-:S08]  /*4b6e0*/  IMAD.WIDE R244, R2, 0x4, R208 ;  /* 0x0000000402f47825 */ /* 0x000fd000078e02d0 */
[----:B----4-:R1:W-:Y:S01]  /*4b6f0*/  @P2 STG.E desc[UR8][R240.64], R251 ;  /* 0x000000fbf0002986 */ /* 0x0103e2000c101908 */
[----:B------:R-:W-:-:S04]  /*4b700*/  IMAD.WIDE R246, R2, 0x4, R150 ;  /* 0x0000000402f67825 */ /* 0x000fc800078e0296 */
[----:B-1----:R-:W-:Y:S01]  /*4b710*/  VIADD R240, R3, 0x6 ;  /* 0x0000000603f07836 */ /* 0x002fe20000000000 */
[----:B------:R-:W4:Y:S04]  /*4b720*/  LDL.LU R251, [R1+0x1d20] ;  /* 0x001d200001fb7983 */ /* 0x000f280000300800 */
[----:B--2---:R-:W-:Y:S01]  /*4b730*/  @P3 STG.E desc[UR8][R242.64], R248 ;  /* 0x000000f8f2003986 */ /* 0x004fe2000c101908 */
[----:B------:R-:W-:Y:S01]  /*4b740*/  ISETP.LT.AND P3, PT, R9, UR4, !P0 ;  /* 0x0000000409007c0c */ /* 0x000fe2000c761270 */
[----:B------:R-:W-:Y:S02]  /*4b750*/  ULDC UR4, c[0x0][0x22c] ;  /* 0x00008b0000047ab9 */ /* 0x000fe40000000800 */
[----:B------:R-:W-:Y:S01]  /*4b760*/  ISETP.GE.AND P2, PT, R240, UR4, PT ;  /* 0x00000004f0007c0c */ /* 0x000fe2000bf46270 */
[----:B------:R-:W-:Y:S01]  /*4b770*/  IMAD.WIDE R240, R2, 0x4, R148 ;  /* 0x0000000402f07825 */ /* 0x000fe200078e0294 */
[----:B---3--:R1:W-:Y:S01]  /*4b780*/  @P5 STG.E desc[UR8][R244.64], R0 ;  /* 0x00000000f4005986 */ /* 0x0083e2000c101908 */
[----:B------:R-:W-:Y:S01]  /*4b790*/  ISETP.LT.AND P0, PT, R8, UR6, !P1 ;  /* 0x0000000608007c0c */ /* 0x000fe2000cf01270 */
[----:B------:R-:W-:Y:S01]  /*4b7a0*/  ULDC UR4, c[0x0][0x22c] ;  /* 0x00008b0000047ab9 */ /* 0x000fe20000000800 */
[----:B-1----:R-:W-:Y:S01]  /*4b7b0*/  IADD3 R0, R2, UR28, RZ ;  /* 0x0000001c02007c10 */ /* 0x002fe2000fffe0ff */
[----:B------:R1:W-:Y:S01]  /*4b7c0*/  @P6 STG.E desc[UR8][R246.64], R238 ;  /* 0x000000eef6006986 */ /* 0x0003e2000c101908 */
[----:B------:R-:W-:Y:S01]  /*4b7d0*/  ISETP.LT.AND P5, PT, R11, UR10, !P1 ;  /* 0x0000000a0b007c0c */ /* 0x000fe2000cfa1270 */
[----:B------:R-:W-:Y:S01]  /*4b7e0*/  VIADD R248, R3, 0x7 ;  /* 0x0000000703f87836 */ /* 0x000fe20000000000 */
[----:B------:R-:W-:Y:S01]  /*4b7f0*/  ULDC UR6, c[0x0][0x228] ;  /* 0x00008a0000067ab9 */ /* 0x000fe20000000800 */
[----:B------:R2:W-:Y:S04]  /*4b800*/  @P3 STG.E desc[UR8][R240.64], R249 ;  /* 0x000000f9f0003986 */ /* 0x0005e8000c101908 */
[----:B-1----:R-:W3:Y:S01]  /*4b810*/  LDL.LU R238, [R1+0x208] ;  /* 0x0002080001ee7983 */ /* 0x002ee20000300800 */
[----:B------:R-:W-:Y:S01]  /*4b820*/  ISETP.LT.AND P6, PT, R10, UR12, !P1 ;  /* 0x0000000c0a007c0c */ /* 0x000fe2000cfc1270 */
[----:B------:R-:W-:-:S04]  /*4b830*/  IMAD.WIDE R242, R0, 0x4, R210 ;  /* 0x0000000400f27825 */ /* 0x000fc800078e02d2 */
[C---:B------:R-:W-:Y:S01]  /*4b840*/  IMAD.WIDE R244, R0.reuse, 0x4, R208 ;  /* 0x0000000400f47825 */ /* 0x040fe200078e02d0 */
[----:B------:R-:W4:Y:S03]  /*4b850*/  LDL.LU R2, [R1+0x528] ;  /* 0x0005280001027983 */ /* 0x000f260000300800 */
[----:B------:R-:W-:Y:S01]  /*4b860*/  IMAD.WIDE R246, R0, 0x4, R150 ;  /* 0x0000000400f67825 */ /* 0x000fe200078e0296 */
[----:B--2---:R-:W2:Y:S01]  /*4b870*/  LDL.LU R241, [R1+0x508] ;  /* 0x0005080001f17983 */ /* 0x004ea20000300800 */
[----:B------:R-:W-:Y:S01]  /*4b880*/  ISETP.GE.AND P3, PT, R248, UR4, PT ;  /* 0x00000004f8007c0c */ /* 0x000fe2000bf66270 */
[----:B------:R-:W-:Y:S01]  /*4b890*/  ULDC UR4, c[0x0][0x228] ;  /* 0x00008a0000047ab9 */ /* 0x000fe20000000800 */
[----:B------:R-:W-:Y:S01]  /*4b8a0*/  ULDC UR10, c[0x0][0x228] ;  /* 0x00008a00000a7ab9 */ /* 0x000fe20000000800 */
[----:B------:R-:W3:Y:S01]  /*4b8b0*/  LDL.LU R249, [R1+0x308] ;  /* 0x0003080001f97983 */ /* 0x000ee20000300800 */
[----:B------:R-:W-:-:S03]  /*4b8c0*/  ULDC UR12, c[0x0][0x228] ;  /* 0x00008a00000c7ab9 */ /* 0x000fc60000000800 */
[----:B------:R-:W3:Y:S01]  /*4b8d0*/  LDL.LU R248, [R1+0x8] ;  /* 0x0000080001f87983 */ /* 0x000ee20000300800 */
[----:B------:R-:W-:Y:S01]  /*4b8e0*/  ISETP.LT.AND P1, PT, R9, UR4, !P1 ;  /* 0x0000000409007c0c */ /* 0x000fe2000cf21270 */
[----:B------:R-:W-:Y:S02]  /*4b8f0*/  ULDC UR4, c[0x0][0x228] ;  /* 0x00008a0000047ab9 */ /* 0x000fe40000000800 */
[----:B--2---:R-:W-:Y:S04]  /*4b900*/  @P0 STG.E desc[UR8][R242.64], R241 ;  /* 0x000000f1f2000986 */ /* 0x004fe8000c101908 */
[----:B----4-:R-:W-:Y:S04]  /*4b910*/  @P5 STG.E desc[UR8][R244.64], R2 ;  /* 0x00000002f4005986 */ /* 0x010fe8000c101908 */
[----:B------:R1:W-:Y:S04]  /*4b920*/  @P6 STG.E desc[UR8][R246.64], R239 ;  /* 0x000000eff6006986 */ /* 0x0003e8000c101908 */
[----:B-1----:R-:W2:Y:S04]  /*4b930*/  LDL.LU R247, [R1+0x108] ;  /* 0x0001080001f77983 */ /* 0x002ea80000300800 */
[----:B------:R-:W4:Y:S01]  /*4b940*/  LDL.LU R239, [R1+0x50c] ;  /* 0x00050c0001ef7983 */ /* 0x000f220000300800 */
[----:B------:R-:W-:-:S02]  /*4b950*/  ISETP.LT.AND P0, PT, R8, UR4, !P4 ;  /* 0x0000000408007c0c */ /* 0x000fc4000e701270 */
[C---:B------:R-:W-:Y:S01]  /*4b960*/  IADD3 R2, R0.reuse, UR28, RZ ;  /* 0x0000001c00027c10 */ /* 0x040fe2000fffe0ff */
[----:B------:R-:W-:Y:S01]  /*4b970*/  IMAD.WIDE R240, R0, 0x4, R148 ;  /* 0x0000000400f07825 */ /* 0x000fe200078e0294 */
[----:B------:R-:W-:Y:S01]  /*4b980*/  ULDC UR4, c[0x0][0x228] ;  /* 0x00008a0000047ab9 */ /* 0x000fe20000000800 */
[----:B------:R-:W-:Y:S01]  /*4b990*/  ISETP.LT.AND P6, PT, R11, UR6, !P4 ;  /* 0x000000060b007c0c */ /* 0x000fe2000e7c1270 */
[----:B------:R-:W-:Y:S01]  /*4b9a0*/  ULDC UR6, c[0x0][0x228] ;  /* 0x00008a0000067ab9 */ /* 0x000fe20000000800 */
[----:B------:R-:W-:Y:S01]  /*4b9b0*/  VIADD R244, R3, 0x8 ;  /* 0x0000000803f47836 */ /* 0x000fe20000000000 */
[----:B------:R-:W-:Y:S01]  /*4b9c0*/  ISETP.LT.AND P5, PT, R10, UR4, !P4 ;  /* 0x000000040a007c0c */ /* 0x000fe2000e7a1270 */
[----:B------:R-:W-:Y:S01]  /*4b9d0*/  IMAD.WIDE R242, R2, 0x4, R210 ;  /* 0x0000000402f27825 */ /* 0x000fe200078e02d2 */
[----:B------:R-:W-:Y:S01]  /*4b9e0*/  ULDC UR4, c[0x0][0x22c] ;  /* 0x00008b0000047ab9 */ /* 0x000fe20000000800 */
[----:B---3--:R1:W-:Y:S01]  /*4b9f0*/  @P1 STG.E desc[UR8][R240.64], R249 ;  /* 0x000000f9f0001986 */ /* 0x0083e2000c101908 */
[----:B------:R-:W-:Y:S01]  /*4ba00*/  ISETP.GE.AND P1, PT, R244, UR4, PT ;  /* 0x00000004f4007c0c */ /* 0x000fe2000bf26270 */
[----:B------:R-:W-:Y:S01]  /*4ba10*/  ULDC UR4, c[0x0][0x228] ;  /* 0x00008a0000047ab9 */ /* 0x000fe20000000800 */
[----:B------:R-:W-:Y:S01]  /*4ba20*/  ISETP.LT.AND P4, PT, R9, UR10, !P4 ;  /* 0x0000000a09007c0c */ /* 0x000fe2000e781270 */
[----:B------:R3:W-:Y:S01]  /*4ba30*/  @P0 STG.E desc[UR8][R242.64], R238 ;  /* 0x000000eef2000986 */ /* 0x0007e2000c101908 */
[----:B------:R-:W-:Y:S01]  /*4ba40*/  ISETP.LT.AND P0, PT, R8, UR4, !P2 ;  /* 0x0000000408007c0c */ /* 0x000fe2000d701270 */
[----:B------:R-:W-:Y:S01]  /*4ba50*/  IMAD.WIDE R244, R2, 0x4, R148 ;  /* 0x0000000402f47825 */ /* 0x000fe200078e0294 */
[----:B------:R-:W-:Y:S01]  /*4ba60*/  ULDC UR4, c[0x0][0x228] ;  /* 0x00008a0000047ab9 */ /* 0x000fe20000000800 */
[----:B------:R-:W-:-:S02]  /*4ba70*/  ULDC UR10, c[0x0][0x228] ;  /* 0x00008a00000a7ab9 */ /* 0x000fc40000000800 */
[C---:B-1----:R-:W-:Y:S01]  /*4ba80*/  IMAD.WIDE R240, R2.reuse, 0x4, R208 ;  /* 0x0000000402f07825 */ /* 0x042fe200078e02d0 */
[----:B------:R-:W4:Y:S03]  /*4ba90*/  LDL.LU R249, [R1+0x51c] ;  /* 0x00051c0001f97983 */ /* 0x000f260000300800 */
[C---:B---3--:R-:W-:Y:S01]  /*4baa0*/  IMAD.WIDE R242, R2.reuse, 0x4, R150 ;  /* 0x0000000402f27825 */ /* 0x048fe200078e0296 */
[----:B------:R-:W3:Y:S03]  /*4bab0*/  LDL.LU R238, [R1+0x20c] ;  /* 0x00020c0001ee7983 */ /* 0x000ee60000300800 */
[----:B------:R-:W-:-:S05]  /*4bac0*/  VIADD R2, R2, UR28 ;  /* 0x0000001c02027c36 */ /* 0x000fca0008000000 */
[C---:B------:R-:W-:Y:S01]  /*4bad0*/  IADD3 R0, R2.reuse, UR28, RZ ;  /* 0x0000001c02007c10 */ /* 0x040fe2000fffe0ff */
[----:B--2---:R1:W-:Y:S04]  /*4bae0*/  @P6 STG.E desc[UR8][R240.64], R247 ;  /* 0x000000f7f0006986 */ /* 0x0043e8000c101908 */
[----:B------:R2:W-:Y:S04]  /*4baf0*/  @P5 STG.E desc[UR8][R242.64], R248 ;  /* 0x000000f8f2005986 */ /* 0x0005e8000c101908 */
[----:B------:R4:W-:Y:S01]  /*4bb00*/  @P4 STG.E desc[UR8][R244.64], R250 ;  /* 0x000000faf4004986 */ /* 0x0009e2000c101908 */
[----:B-1----:R-:W-:Y:S01]  /*4bb10*/  IMAD.WIDE R240, R2, 0x4, R210 ;  /* 0x0000000402f07825 */ /* 0x002fe200078e02d2 */
[----:B------:R-:W-:Y:S01]  /*4bb20*/  ISETP.LT.AND P4, PT, R11, UR4, !P2 ;  /* 0x000000040b007c0c */ /* 0x000fe2000d781270 */
[----:B------:R-:W-:-:S02]  /*4bb30*/  ULDC UR4, c[0x0][0x22c] ;  /* 0x00008b0000047ab9 */ /* 0x000fc40000000800 */
[----:B--2---:R-:W-:Y:S01]  /*4bb40*/  VIADD R248, R3, 0x9 ;  /* 0x0000000903f87836 */ /* 0x004fe20000000000 */
[----:B----4-:R1:W-:Y:S01]  /*4bb50*/  @P0 STG.E desc[UR8][R240.64], R239 ;  /* 0x000000eff0000986 */ /* 0x0103e2000c101908 */
[----:B------:R-:W-:-:S03]  /*4bb60*/  IMAD.WIDE R242, R2, 0x4, R150 ;  /* 0x0000000402f27825 */ /* 0x000fc600078e0296 */
[----:B------:R-:W2:Y:S01]  /*4bb70*/  LDL.LU R250, [R1+0x10c] ;  /* 0x00010c0001fa7983 */ /* 0x000ea20000300800 */
[----:B------:R-:W-:Y:S01]  /*4bb80*/  IMAD.WIDE R244, R2, 0x4, R148 ;  /* 0x0000000402f47825 */ /* 0x000fe200078e0294 */
[----:B------:R-:W-:Y:S01]  /*4bb90*/  ISETP.GE.AND P0, PT, R248, UR4, PT ;  /* 0x00000004f8007c0c */ /* 0x000fe2000bf06270 */
[----:B------:R-:W-:Y:S01]  /*4bba0*/  ULDC UR4, c[0x0][0x228] ;  /* 0x00008a0000047ab9 */ /* 0x000fe20000000800 */
[----:B-1----:R-:W4:Y:S01]  /*4bbb0*/  LDL.LU R239, [R1+0xc] ;  /* 0x00000c0001ef7983 */ /* 0x002f220000300800 */
[----:B------:R-:W-:-:S03]  /*4bbc0*/  IMAD.WIDE R240, R2, 0x4, R208 ;  /* 0x0000000402f07825 */ /* 0x000fc600078e02d0 */
[----:B------:R-:W3:Y:S04]  /*4bbd0*/  LDL.LU R2, [R1+0x30c] ;  /* 0x00030c0001027983 */ /* 0x000ee80000300800 */
[----:B------:R-:W2:Y:S01]  /*4bbe0*/  LDL.LU R248, [R1+0x52c] ;  /* 0x00052c0001f87983 */ /* 0x000ea20000300800 */
[----:B------:R-:W-:Y:S01]  /*4bbf0*/  ISETP.LT.AND P5, PT, R10, UR6, !P2 ;  /* 0x000000060a007c0c */ /* 0x000fe2000d7a1270 */
[----:B------:R-:W-:Y:S01]  /*4bc00*/  IMAD.WIDE R246, R0, 0x4, R210 ;  /* 0x0000000400f67825 */ /* 0x000fe200078e02d2 */
[----:B------:R-:W-:Y:S01]  /*4bc10*/  ISETP.LT.AND P2, PT, R9, UR10, !P2 ;  /* 0x0000000a09007c0c */ /* 0x000fe2000d741270 */
[----:B------:R-:W-:Y:S01]  /*4bc20*/  ULDC UR6, c[0x0][0x228] ;  /* 0x00008a0000067ab9 */ /* 0x000fe20000000800 */
[----:B------:R-:W-:Y:S01]  /*4bc30*/  ISETP.LT.AND P6, PT, R8, UR12, !P3 ;  /* 0x0000000c08007c0c */ /* 0x000fe2000dfc1270 */
[----:B------:R-:W-:Y:S01]  /*4bc40*/  ULDC UR10, c[0x0][0x228] ;  /* 0x00008a00000a7ab9 */ /* 0x000fe20000000800 */
[----:B------:R-:W-:Y:S01]  /*4bc50*/  ULDC UR12, c[0x0][0x228] ;  /* 0x00008a00000c7ab9 */ /* 0x000fe20000000800 */
[----:B--2---:R1:W-:Y:S06]  /*4bc60*/  @P4 STG.E desc[UR8][R240.64], R248 ;  /* 0x000000f8f0004986 */ /* 0x0043ec000c101908 */
[----:B------:R2:W-:Y:S04]  /*4bc70*/  @P5 STG.E desc[UR8][R242.64], R249 ;  /* 0x000000f9f2005986 */ /* 0x0005e8000c101908 */
[----:B---3--:R-:W-:Y:S04]  /*4bc80*/  @P2 STG.E desc[UR8][R244.64], R2 ;  /* 0x00000002f4002986 */ /* 0x008fe8000c101908 */
[----:B-1----:R-:W3:Y:S04]  /*4bc90*/  LDL.LU R248, [R1+0x550] ;  /* 0x0005500001f87983 */ /* 0x002ee80000300800 */
[----:B--2---:R-:W2:Y:S04]  /*4bca0*/  LDL.LU R249, [R1+0x530] ;  /* 0x0005300001f97983 */ /* 0x004ea80000300800 */
[----:B------:R1:W-:Y:S04]  /*4bcb0*/  @P6 STG.E desc[UR8][R246.64], R238 ;  /* 0x000000eef6006986 */ /* 0x0003e8000c101908 */
[----:B-1----:R-:W2:Y:S01]  /*4bcc0*/  LDL.LU R238, [R1+0x540] ;  /* 0x0005400001ee7983 */ /* 0x002ea20000300800 */
[----:B------:R-:W-:Y:S01]  /*4bcd0*/  ISETP.LT.AND P2, PT, R11, UR4, !P3 ;  /* 0x000000040b007c0c */ /* 0x000fe2000df41270 */
[----:B------:R-:W-:-:S02]  /*4bce0*/  ULDC UR4, c[0x0][0x228] ;  /* 0x00008a0000047ab9 */ /* 0x000fc40000000800 */
[----:B------:R-:W-:Y:S01]  /*4bcf0*/  ISETP.LT.AND P4, PT, R10, UR4, !P3 ;  /* 0x000000040a007c0c */ /* 0x000fe2000df81270 */
[C---:B------:R-:W-:Y:S01]  /*4bd00*/  IMAD.WIDE R240, R0.reuse, 0x4, R208 ;  /* 0x0000000400f07825 */ /* 0x040fe200078e02d0 */
[----:B------:R-:W-:Y:S01]  /*4bd10*/  ISETP.LT.AND P3, PT, R9, UR6, !P3 ;  /* 0x0000000609007c0c */ /* 0x000fe2000df61270 */
[----:B------:R-:W-:Y:S02]  /*4bd20*/  ULDC UR4, c[0x0][0x22c] ;  /* 0x00008b0000047ab9 */ /* 0x000fe40000000800 */
[----:B------:R-:W-:Y:S02]  /*4bd30*/  VIADD R244, R3, 0xa ;  /* 0x0000000a03f47836 */ /* 0x000fe40000000000 */
[----:B------:R-:W-:Y:S01]  /*4bd40*/  IMAD.WIDE R242, R0, 0x4, R150 ;  /* 0x0000000400f27825 */ /* 0x000fe200078e0296 */
[----:B------:R-:W-:Y:S01]  /*4bd50*/  ISETP.LT.AND P5, PT, R8, UR10, !P1 ;  /* 0x0000000a08007c0c */ /* 0x000fe2000cfa1270 */
[----:B------:R-:W-:Y:S01]  /*4bd60*/  ULDC UR6, c[0x0][0x228] ;  /* 0x00008a0000067ab9 */ /* 0x000fe20000000800 */
[----:B------:R1:W-:Y:S01]  /*4bd70*/  @P2 STG.E desc[UR8][R240.64], R250 ;  /* 0x000000faf0002986 */ /* 0x0003e2000c101908 */
[----:B------:R-:W-:Y:S01]  /*4bd80*/  ISETP.GE.AND P2, PT, R244, UR4, PT ;  /* 0x00000004f4007c0c */ /* 0x000fe2000bf46270 */
[----:B------:R-:W-:Y:S01]  /*4bd90*/  ULDC UR4, c[0x0][0x228] ;  /* 0x00008a0000047ab9 */ /* 0x000fe20000000800 */
[----:B------:R-:W-:Y:S01]  /*4bda0*/  ISETP.LT.AND P6, PT, R11, UR12, !P1 ;  /* 0x0000000c0b007c0c */ /* 0x000fe2000cfc1270 */
[----:B----4-:R4:W-:Y:S01]  /*4bdb0*/  @P4 STG.E desc[UR8][R242.64], R239 ;  /* 0x000000eff2004986 */ /* 0x0109e2000c101908 */
[----:B------:R-:W-:Y:S01]  /*4bdc0*/  VIADD R2, R0, UR28 ;  /* 0x0000001c00027c36 */ /* 0x000fe20008000000 */
[----:B------:R-:W-:Y:S01]  /*4bdd0*/  ISETP.LT.AND P4, PT, R10, UR4, !P1 ;  /* 0x000000040a007c0c */ /* 0x000fe2000cf81270 */
[----:B------:R-:W-:Y:S01]  /*4bde0*/  ULDC UR4, c[0x0][0x228] ;  /* 0x00008a0000047ab9 */ /* 0x000fe20000000800 */
[----:B------:R-:W-:Y:S01]  /*4bdf0*/  ULDC UR10, c[0x0][0x228] ;  /* 0x00008a00000a7ab9 */ /* 0x000fe20000000800 */
[----:B-1----:R-:W-:Y:S01]  /*4be00*/  IMAD.WIDE R240, R0, 0x4, R148 ;  /* 0x0000000400f07825 */ /* 0x002fe200078e0294 */
[----:B------:R-:W2:Y:S01]  /*4be10*/  LDL.LU R250, [R1+0x110] ;  /* 0x0001100001fa7983 */ /* 0x000ea20000300800 */
[----:B------:R-:W-:-:S02]  /*4be20*/  ULDC UR12, c[0x0][0x228] ;  /* 0x00008a00000c7ab9 */ /* 0x000fc40000000800 */
[C---:B----4-:R-:W-:Y:S01]  /*4be30*/  IMAD.WIDE R242, R2.reuse, 0x4, R210 ;  /* 0x0000000402f27825 */ /* 0x050fe200078e02d2 */
[----:B------:R1:W-:Y:S03]  /*4be40*/  @P3 STG.E desc[UR8][R240.64], R251 ;  /* 0x000000fbf0003986 */ /* 0x0003e6000c101908 */
[C---:B------:R-:W-:Y:S01]  /*4be50*/  IMAD.WIDE R244, R2.reuse, 0x4, R208 ;  /* 0x0000000402f47825 */ /* 0x040fe200078e02d0 */
[----:B------:R-:W4:Y:S01]  /*4be60*/  LDL.LU R239, [R1+0x10] ;  /* 0x0000100001ef7983 */ /* 0x000f220000300800 */
[----:B------:R-:W-:Y:S01]  /*4be70*/  ISETP.LT.AND P1, PT, R9, UR4, !P1 ;  /* 0x0000000409007c0c */ /* 0x000fe2000cf21270 */
[----:B------:R-:W-:Y:S01]  /*4be80*/  ULDC UR4, c[0x0][0x22c] ;  /* 0x00008b0000047ab9 */ /* 0x000fe20000000800 */
[C---:B-1----:R-:W-:Y:S01]  /*4be90*/  IMAD.WIDE R240, R2.reuse, 0x4, R150 ;  /* 0x0000000402f07825 */ /* 0x042fe200078e0296 */
[----:B------:R-:W4:Y:S01]  /*4bea0*/  LDL.LU R251, [R1+0x554] ;  /* 0x0005540001fb7983 */ /* 0x000f220000300800 */
[----:B------:R-:W-:-:S03]  /*4beb0*/  IADD3 R0, R2, UR28, RZ ;  /* 0x0000001c02007c10 */ /* 0x000fc6000fffe0ff */
[----:B---3--:R1:W-:Y:S04]  /*4bec0*/  @P5 STG.E desc[UR8][R242.64], R248 ;  /* 0x000000f8f2005986 */ /* 0x0083e8000c101908 */
[----:B--2---:R2:W-:Y:S01]  /*4bed0*/  @P6 STG.E desc[UR8][R244.64], R249 ;  /* 0x000000f9f4006986 */ /* 0x0045e2000c101908 */
[----:B-1----:R-:W-:-:S03]  /*4bee0*/  VIADD R248, R3, 0xb ;  /* 0x0000000b03f87836 */ /* 0x002fc60000000000 */
[----:B--2---:R-:W2:Y:S04]  /*4bef0*/  LDL.LU R249, [R1+0x534] ;  /* 0x0005340001f97983 */ /* 0x004ea80000300800 */
[----:B------:R1:W-:Y:S01]  /*4bf00*/  @P4 STG.E desc[UR8][R240.64], R238 ;  /* 0x000000eef0004986 */ /* 0x0003e2000c101908 */
[----:B------:R-:W-:Y:S02]  /*4bf10*/  ISETP.GE.AND P4, PT, R248, UR4, PT ;  /* 0x00000004f8007c0c */ /* 0x000fe4000bf86270 */
[----:B------:R-:W-:Y:S02]  /*4bf20*/  ISETP.LT.AND P3, PT, R8, UR6, !P0 ;  /* 0x0000000608007c0c */ /* 0x000fe4000c761270 */
[----:B------:R-:W-:Y:S01]  /*4bf30*/  ISETP.LT.AND P5, PT, R11, UR10, !P0 ;  /* 0x0000000a0b007c0c */ /* 0x000fe2000c7a1270 */
[----:B------:R-:W-:Y:S01]  /*4bf40*/  IMAD.WIDE R242, R0, 0x4, R210 ;  /* 0x0000000400f27825 */ /* 0x000fe200078e02d2 */
[----:B------:R-:W-:Y:S01]  /*4bf50*/  ISETP.LT.AND P6, PT, R10, UR12, !P0 ;  /* 0x0000000c0a007c0c */ /* 0x000fe2000c7c1270 */
[----:B------:R-:W-:Y:S01]  /*4bf60*/  ULDC UR4, c[0x0][0x228] ;  /* 0x00008a0000047ab9 */ /* 0x000fe20000000800 */
[----:B------:R-:W-:Y:S01]  /*4bf70*/  ULDC UR6, c[0x0][0x228] ;  /* 0x00008a0000067ab9 */ /* 0x000fe20000000800 */
[----:B------:R-:W-:Y:S01]  /*4bf80*/  IMAD.WIDE R244, R0, 0x4, R208 ;  /* 0x0000000400f47825 */ /* 0x000fe200078e02d0 */
[----:B------:R-:W-:Y:S01]  /*4bf90*/  ULDC UR10, c[0x0][0x228] ;  /* 0x00008a00000a7ab9 */ /* 0x000fe20000000800 */
[----:B-1----:R-:W3:Y:S01]  /*4bfa0*/  LDL.LU R238, [R1+0x544] ;  /* 0x0005440001ee7983 */ /* 0x002ee20000300800 */
[----:B------:R-:W-:Y:S01]  /*4bfb0*/  ULDC UR12, c[0x0][0x228] ;  /* 0x00008a00000c7ab9 */ /* 0x000fe20000000800 */
[----:B------:R-:W-:-:S02]  /*4bfc0*/  IMAD.WIDE R240, R2, 0x4, R148 ;  /* 0x0000000402f07825 */ /* 0x000fc400078e0294 */
[----:B------:R-:W4:Y:S04]  /*4bfd0*/  LDL.LU R2, [R1+0x310] ;  /* 0x0003100001027983 */ /* 0x000f280000300800 */
[----:B------:R-:W2:Y:S01]  /*4bfe0*/  LDL.LU R248, [R1+0x400] ;  /* 0x0004000001f87983 */ /* 0x000ea20000300800 */
[----:B------:R-:W-:-:S03]  /*4bff0*/  IMAD.WIDE R246, R0, 0x4, R150 ;  /* 0x0000000400f67825 */ /* 0x000fc600078e0296 */
[----:B--2---:R1:W-:Y:S04]  /*4c000*/  @P1 STG.E desc[UR8][R240.64], R248 ;  /* 0x000000f8f0001986 */ /* 0x0043e8000c101908 */
[----:B----4-:R2:W-:Y:S01]  /*4c010*/  @P3 STG.E desc[UR8][R242.64], R2 ;  /* 0x00000002f2003986 */ /* 0x0105e2000c101908 */
[----:B------:R-:W-:Y:S01]  /*4c020*/  ISETP.LT.AND P3, PT, R9, UR4, !P0 ;  /* 0x0000000409007c0c */ /* 0x000fe2000c761270 */
[----:B------:R-:W-:Y:S02]  /*4c030*/  ULDC UR4, c[0x0][0x22c] ;  /* 0x00008b0000047ab9 */ /* 0x000fe40000000800 */
[----:B------:R4:W-:Y:S01]  /*4c040*/  @P5 STG.E desc[UR8][R244.64], R250 ;  /* 0x000000faf4005986 */ /* 0x0009e2000c101908 */
[----:B-1----:R-:W-:-:S03]  /*4c050*/  VIADD R240, R3, 0xc ;  /* 0x0000000c03f07836 */ /* 0x002fc60000000000 */
[----:B------:R1:W-:Y:S01]  /*4c060*/  @P6 STG.E desc[UR8][R246.64], R239 ;  /* 0x000000eff6006986 */ /* 0x0003e2000c101908 */
[----:B--2---:R-:W-:Y:S02]  /*4c070*/  IADD3 R2, R0, UR28, RZ ;  /* 0x0000001c00027c10 */ /* 0x004fe4000fffe0ff */
[----:B------:R-:W-:Y:S01]  /*4c080*/  ISETP.GE.AND P1, PT, R240, UR4, PT ;  /* 0x00000004f0007c0c */ /* 0x000fe2000bf26270 */
[----:B------:R-:W-:Y:S01]  /*4c090*/  IMAD.WIDE R240, R0, 0x4, R148 ;  /* 0x0000000400f07825 */ /* 0x000fe200078e0294 */
[----:B----4-:R-:W2:Y:S01]  /*4c0a0*/  LDL.LU R250, [R1+0x404] ;  /* 0x0004040001fa7983 */ /* 0x010ea20000300800 */
[----:B------:R-:W-:Y:S01]  /*4c0b0*/  ISETP.LT.AND P0, PT, R8, UR6, !P2 ;  /* 0x0000000608007c0c */ /* 0x000fe2000d701270 */
[----:B------:R-:W-:Y:S01]  /*4c0c0*/  ULDC UR4, c[0x0][0x22c] ;  /* 0x00008b0000047ab9 */ /* 0x000fe20000000800 */
[----:B------:R-:W-:Y:S02]  /*4c0d0*/  ISETP.LT.AND P5, PT, R11, UR10, !P2 ;  /* 0x0000000a0b007c0c */ /* 0x000fe4000d7a1270 */
[----:B------:R-:W-:Y:S01]  /*4c0e0*/  ISETP.LT.AND P6, PT, R10, UR12, !P2 ;  /* 0x0000000c0a007c0c */ /* 0x000fe2000d7c1270 */
[----:B-1----:R-:W4:Y:S01]  /*4c0f0*/  LDL.LU R239, [R1+0x314] ;  /* 0x0003140001ef7983 */ /* 0x002f220000300800 */
[----:B------:R-:W-:Y:S01]  /*4c100*/  VIADD R248, R3, 0xd ;  /* 0x0000000d03f87836 */ /* 0x000fe20000000000 */
[----:B------:R-:W-:Y:S01]  /*4c110*/  ULDC UR6, c[0x0][0x228] ;  /* 0x00008a0000067ab9 */ /* 0x000fe20000000800 */
[C---:B------:R-:W-:Y:S01]  /*4c120*/  IMAD.WIDE R242, R2.reuse, 0x4, R210 ;  /* 0x0000000402f27825 */ /* 0x040fe200078e02d2 */
[----:B------:R-:W3:Y:S01]  /*4c130*/  LDL.LU R0, [R1+0x210] ;  /* 0x0002100001007983 */ /* 0x000ee20000300800 */
[----:B------:R-:W-:Y:S01]  /*4c140*/  ULDC UR10, c[0x0][0x228] ;  /* 0x00008a00000a7ab9 */ /* 0x000fe20000000800 */
[----:B------:R-:W-:Y:S01]  /*4c150*/  ULDC UR12, c[0x0][0x228] ;  /* 0x00008a00000c7ab9 */ /* 0x000fe20000000800 */
[----:B------:R-:W-:-:S04]  /*4c160*/  IMAD.WIDE R244, R2, 0x4, R208 ;  /* 0x0000000402f47825 */ /* 0x000fc800078e02d0 */
[----:B------:R-:W-:Y:S01]  /*4c170*/  IMAD.WIDE R246, R2, 0x4, R150 ;  /* 0x0000000402f67825 */ /* 0x000fe200078e0296 */
[----:B---3--:R-:W-:Y:S01]  /*4c180*/  @P3 STG.E desc[UR8][R240.64], R0 ;  /* 0x00000000f0003986 */ /* 0x008fe2000c101908 */
[----:B------:R-:W-:Y:S01]  /*4c190*/  ISETP.GE.AND P3, PT, R248, UR4, PT ;  /* 0x00000004f8007c0c */ /* 0x000fe2000bf66270 */
[----:B------:R-:W-:Y:S02]  /*4c1a0*/  ULDC UR4, c[0x0][0x228] ;  /* 0x00008a0000047ab9 */ /* 0x000fe40000000800 */
[----:B------:R-:W-:Y:S04]  /*4c1b0*/  @P0 STG.E desc[UR8][R242.64], R251 ;  /* 0x000000fbf2000986 */ /* 0x000fe8000c101908 */
[----:B------:R1:W-:Y:S04]  /*4c1c0*/  @P5 STG.E desc[UR8][R244.64], R249 ;  /* 0x000000f9f4005986 */ /* 0x0003e8000c101908 */
[----:B------:R-:W3:Y:S04]  /*4c1d0*/  LDL.LU R248, [R1+0x14] ;  /* 0x0000140001f87983 */ /* 0x000ee80000300800 */
[----:B------:R2:W-:Y:S04]  /*4c1e0*/  @P6 STG.E desc[UR8][R246.64], R238 ;  /* 0x000000eef6006986 */ /* 0x0005e8000c101908 */
[----:B-1----:R-:W3:Y:S04]  /*4c1f0*/  LDL.LU R249, [R1+0x214] ;  /* 0x0002140001f97983 */ /* 0x002ee80000300800 */
[----:B--2---:R-:W2:Y:S04]  /*4c200*/  LDL.LU R247, [R1+0x114] ;  /* 0x0001140001f77983 */ /* 0x004ea80000300800 */
[----:B------:R-:W3:Y:S01]  /*4c210*/  LDL.LU R238, [R1+0x558] ;  /* 0x0005580001ee7983 */ /* 0x000ee20000300800 */
[----:B------:R-:W-:Y:S01]  /*4c220*/  ISETP.LT.AND P2, PT, R9, UR4, !P2 ;  /* 0x0000000409007c0c */ /* 0x000fe2000d741270 */
[----:B------:R-:W-:-:S02]  /*4c230*/  ULDC UR4, c[0x0][0x228] ;  /* 0x00008a0000047ab9 */ /* 0x000fc40000000800 */
[----:B------:R-:W-:Y:S02]  /*4c240*/  ISETP.LT.AND P0, PT, R8, UR4, !P4 ;  /* 0x0000000408007c0c */ /* 0x000fe4000e701270 */
[C---:B------:R-:W-:Y:S01]  /*4c250*/  IADD3 R0, R2.reuse, UR28, RZ ;  /* 0x0000001c02007c10 */ /* 0x040fe2000fffe0ff */
[----:B------:R-:W-:Y:S01]  /*4c260*/  IMAD.WIDE R240, R2, 0x4, R148 ;  /* 0x0000000402f07825 */ /* 0x000fe200078e0294 */
[----:B------:R-:W-:Y:S01]  /*4c270*/  ULDC UR4, c[0x0][0x228] ;  /* 0x00008a0000047ab9 */ /* 0x000fe20000000800 */
[----:B------:R-:W-:Y:S01]  /*4c280*/  ISETP.LT.AND P6, PT, R11, UR6, !P4 ;  /* 0x000000060b007c0c */ /* 0x000fe2000e7c1270 */
[----:B------:R-:W3:Y:S01]  /*4c290*/  LDL.LU R251, [R1+0x548] ;  /* 0x0005480001fb7983 */ /* 0x000ee20000300800 */
[----:B------:R-:W-:Y:S01]  /*4c2a0*/  VIADD R244, R3, 0xe ;  /* 0x0000000e03f47836 */ /* 0x000fe20000000000 */
[----:B------:R-:W-:Y:S01]  /*4c2b0*/  ISETP.LT.AND P5, PT, R10, UR4, !P4 ;  /* 0x000000040a007c0c */ /* 0x000fe2000e7a1270 */
[----:B------:R-:W-:Y:S01]  /*4c2c0*/  IMAD.WIDE R242, R0, 0x4, R210 ;  /* 0x0000000400f27825 */ /* 0x000fe200078e02d2 */
[----:B------:R-:W-:Y:S01]  /*4c2d0*/  ULDC UR4, c[0x0][0x22c] ;  /* 0x00008b0000047ab9 */ /* 0x000fe20000000800 */
[----:B------:R1:W-:Y:S01]  /*4c2e0*/  @P2 STG.E desc[UR8][R240.64], R250 ;  /* 0x000000faf0002986 */ /* 0x0003e2000c101908 */
[----:B------:R-:W-:Y:S01]  /*4c2f0*/  ISETP.GE.AND P2, PT, R244, UR4, PT ;  /* 0x00000004f4007c0c */ /* 0x000fe2000bf46270 */
[----:B------:R-:W-:Y:S01]  /*4c300*/  ULDC UR4, c[0x0][0x228] ;  /* 0x00008a0000047ab9 */ /* 0x000fe20000000800 */
[----:B------:R-:W-:Y:S01]  /*4c310*/  ISETP.LT.AND P4, PT, R9, UR10, !P4 ;  /* 0x0000000a09007c0c */ /* 0x000fe2000e781270 */
[----:B----4-:R4:W-:Y:S01]  /*4c320*/  @P0 STG.E desc[UR8][R242.64], R239 ;  /* 0x000000eff2000986 */ /* 0x0109e2000c101908 */
[----:B------:R-:W-:Y:S01]  /*4c330*/  ISETP.LT.AND P0, PT, R8, UR4, !P1 ;  /* 0x0000000408007c0c */ /* 0x000fe2000cf01270 */
[C---:B------:R-:W-:Y:S01]  /*4c340*/  VIADD R2, R0.reuse, UR28 ;  /* 0x0000001c00027c36 */ /* 0x040fe20008000000 */
[----:B------:R-:W-:Y:S01]  /*4c350*/  ULDC UR4, c[0x0][0x228] ;  /* 0x00008a0000047ab9 */ /* 0x000fe20000000800 */
[----:B------:R-:W-:Y:S01]  /*4c360*/  ULDC UR6, c[0x0][0x228] ;  /* 0x00008a0000067ab9 */ /* 0x000fe20000000800 */
[----:B-1----:R-:W-:Y:S01]  /*4c370*/  IMAD.WIDE R240, R0, 0x4, R208 ;  /* 0x0000000400f07825 */ /* 0x002fe200078e02d0 */
[----:B------:R-:W3:Y:S01]  /*4c380*/  LDL.LU R250, [R1+0x408] ;  /* 0x0004080001fa7983 */ /* 0x000ee20000300800 */
[----:B------:R-:W-:-:S02]  /*4c390*/  ULDC UR10, c[0x0][0x228] ;  /* 0x00008a00000a7ab9 */ /* 0x000fc40000000800 */
[C---:B----4-:R-:W-:Y:S01]  /*4c3a0*/  IMAD.WIDE R242, R0.reuse, 0x4, R150 ;  /* 0x0000000400f27825 */ /* 0x050fe200078e0296 */
[----:B------:R-:W4:Y:S03]  /*4c3b0*/  LDL.LU R239, [R1+0x318] ;  /* 0x0003180001ef7983 */ /* 0x000f260000300800 */
[----:B------:R-:W-:Y:S01]  /*4c3c0*/  IMAD.WIDE R244, R0, 0x4, R148 ;  /* 0x0000000400f47825 */ /* 0x000fe200078e0294 */
[C---:B------:R-:W-:Y:S01]  /*4c3d0*/  IADD3 R0, R2.reuse, UR28, RZ ;  /* 0x0000001c02007c10 */ /* 0x040fe2000fffe0ff */
[----:B--2---:R1:W-:Y:S04]  /*4c3e0*/  @P6 STG.E desc[UR8][R240.64], R247 ;  /* 0x000000f7f0006986 */ /* 0x0043e8000c101908 */
[----:B---3--:R2:W-:Y:S04]  /*4c3f0*/  @P5 STG.E desc[UR8][R242.64], R248 ;  /* 0x000000f8f2005986 */ /* 0x0085e8000c101908 */
[----:B------:R3:W-:Y:S01]  /*4c400*/  @P4 STG.E desc[UR8][R244.64], R249 ;  /* 0x000000f9f4004986 */ /* 0x0007e2000c101908 */
[----:B-1----:R-:W-:-:S04]  /*4c410*/  IMAD.WIDE R240, R2, 0x4, R210 ;  /* 0x0000000402f07825 */ /* 0x002fc800078e02d2 */
[C---:B--2---:R-:W-:Y:S01]  /*4c420*/  IMAD.WIDE R242, R2.reuse, 0x4, R150 ;  /* 0x0000000402f27825 */ /* 0x044fe200078e0296 */
[----:B------:R1:W-:Y:S03]  /*4c430*/  @P0 STG.E desc[UR8][R240.64], R238 ;  /* 0x000000eef0000986 */ /* 0x0003e6000c101908 */
[C---:B---3--:R-:W-:Y:S01]  /*4c440*/  IMAD.WIDE R244, R2.reuse, 0x4, R148 ;  /* 0x0000000402f47825 */ /* 0x048fe200078e0294 */
[----:B------:R-:W2:Y:S04]  /*4c450*/  LDL.LU R249, [R1+0x118] ;  /* 0x0001180001f97983 */ /* 0x000ea80000300800 */
[----:B-1----:R-:W3:Y:S01]  /*4c460*/  LDL.LU R238, [R1+0x18] ;  /* 0x0000180001ee7983 */ /* 0x002ee20000300800 */
[----:B------:R-:W-:-:S03]  /*4c470*/  IMAD.WIDE R240, R2, 0x4, R208 ;  /* 0x0000000402f07825 */ /* 0x000fc600078e02d0 */
[----:B------:R-:W4:Y:S01]  /*4c480*/  LDL.LU R2, [R1+0x538] ;  /* 0x0005380001027983 */ /* 0x000f220000300800 */
[----:B------:R-:W-:Y:S02]  /*4c490*/  ISETP.LT.AND P4, PT, R11, UR4, !P1 ;  /* 0x000000040b007c0c */ /* 0x000fe4000cf81270 */
[----:B------:R-:W-:Y:S01]  /*4c4a0*/  ISETP.LT.AND P6, PT, R8, UR12, !P3 ;  /* 0x0000000c08007c0c */ /* 0x000fe2000dfc1270 */
[----:B------:R-:W-:Y:S01]  /*4c4b0*/  VIADD R248, R3, 0xf ;  /* 0x0000000f03f87836 */ /* 0x000fe20000000000 */
[----:B------:R-:W-:Y:S01]  /*4c4c0*/  ISETP.LT.AND P5, PT, R10, UR6, !P1 ;  /* 0x000000060a007c0c */ /* 0x000fe2000cfa1270 */
[----:B------:R-:W-:Y:S01]  /*4c4d0*/  IMAD.WIDE R246, R0, 0x4, R210 ;  /* 0x0000000400f67825 */ /* 0x000fe200078e02d2 */
[----:B------:R-:W-:Y:S01]  /*4c4e0*/  ISETP.LT.AND P1, PT, R9, UR10, !P1 ;  /* 0x0000000a09007c0c */ /* 0x000fe2000cf21270 */
[----:B------:R-:W-:Y:S01]  /*4c4f0*/  ULDC UR4, c[0x0][0x22c] ;  /* 0x00008b0000047ab9 */ /* 0x000fe20000000800 */
[----:B------:R-:W-:Y:S01]  /*4c500*/  ULDC UR6, c[0x0][0x228] ;  /* 0x00008a0000067ab9 */ /* 0x000fe20000000800 */
[----:B------:R-:W-:Y:S01]  /*4c510*/  ISETP.GE.AND P0, PT, R248, UR4, PT ;  /* 0x00000004f8007c0c */ /* 0x000fe2000bf06270 */
[----:B------:R-:W-:Y:S01]  /*4c520*/  ULDC UR4, c[0x0][0x228] ;  /* 0x00008a0000047ab9 */ /* 0x000fe20000000800 */
[----:B------:R-:W3:Y:S01]  /*4c530*/  LDL.LU R248, [R1+0x55c] ;  /* 0x00055c0001f87983 */ /* 0x000ee20000300800 */
[----:B------:R-:W-:Y:S01]  /*4c540*/  ULDC UR10, c[0x0][0x228] ;  /* 0x00008a00000a7ab9 */ /* 0x000fe20000000800 */
[----:B------:R-:W-:-:S02]  /*4c550*/  ULDC UR12, c[0x0][0x228] ;  /* 0x00008a00000c7ab9 */ /* 0x000fc40000000800 */
[----:B----4-:R-:W-:Y:S04]  /*4c560*/  @P4 STG.E desc[UR8][R240.64], R2 ;  /* 0x00000002f0004986 */ /* 0x010fe8000c101908 */
[----:B------:R-:W-:Y:S04]  /*4c570*/  @P5 STG.E desc[UR8][R242.64], R251 ;  /* 0x000000fbf2005986 */ /* 0x000fe8000c101908 */
[----:B------:R1:W-:Y:S04]  /*4c580*/  @P1 STG.E desc[UR8][R244.64], R250 ;  /* 0x000000faf4001986 */ /* 0x0003e8000c101908 */
[----:B------:R4:W-:Y:S04]  /*4c590*/  @P6 STG.E desc[UR8][R246.64], R239 ;  /* 0x000000eff6006986 */ /* 0x0009e8000c101908 */
[----:B-1----:R-:W3:Y:S04]  /*4c5a0*/  LDL.LU R250, [R1+0x53c] ;  /* 0x00053c0001fa7983 */ /* 0x002ee80000300800 */
[----:B----4-:R-:W4:Y:S04]  /*4c5b0*/  LDL.LU R247, [R1+0x218] ;  /* 0x0002180001f77983 */ /* 0x010f280000300800 */
[----:B------:R-:W4:Y:S01]  /*4c5c0*/  LDL.LU R239, [R1+0x54c] ;  /* 0x00054c0001ef7983 */ /* 0x000f220000300800 */
[----:B------:R-:W-:Y:S01]  /*4c5d0*/  ISETP.LT.AND P1, PT, R11, UR4, !P3 ;  /* 0x000000040b007c0c */ /* 0x000fe2000df21270 */
[----:B------:R-:W-:-:S02]  /*4c5e0*/  ULDC UR4, c[0x0][0x228] ;  /* 0x00008a0000047ab9 */ /* 0x000fc40000000800 */
[----:B------:R-:W-:Y:S01]  /*4c5f0*/  ISETP.LT.AND P4, PT, R10, UR4, !P3 ;  /* 0x000000040a007c0c */ /* 0x000fe2000df81270 */
[----:B------:R-:W-:Y:S01]  /*4c600*/  IMAD.WIDE R242, R0, 0x4, R208 ;  /* 0x0000000400f27825 */ /* 0x000fe200078e02d0 */
[----:B------:R-:W-:Y:S01]  /*4c610*/  ISETP.LT.AND P3, PT, R9, UR6, !P3 ;  /* 0x0000000609007c0c */ /* 0x000fe2000df61270 */
[----:B------:R-:W-:Y:S02]  /*4c620*/  ULDC UR4, c[0x0][0x22c] ;  /* 0x00008b0000047ab9 */ /* 0x000fe40000000800 */
[----:B------:R-:W-:Y:S01]  /*4c630*/  VIADD R244, R3, 0x10 ;  /* 0x0000001003f47836 */ /* 0x000fe20000000000 */
[----:B------:R-:W-:Y:S01]  /*4c640*/  ISETP.LT.AND P5, PT, R8, UR10, !P2 ;  /* 0x0000000a08007c0c */ /* 0x000fe2000d7a1270 */
[----:B------:R-:W-:Y:S01]  /*4c650*/  IMAD.WIDE R240, R0, 0x4, R150 ;  /* 0x0000000400f07825 */ /* 0x000fe200078e0296 */
[----:B------:R-:W-:Y:S01]  /*4c660*/  ISETP.LT.AND P6, PT, R11, UR12, !P2 ;  /* 0x0000000c0b007c0c */ /* 0x000fe2000d7c1270 */
[----:B------:R-:W-:Y:S01]  /*4c670*/  ULDC UR6, c[0x0][0x228] ;  /* 0x00008a0000067ab9 */ /* 0x000fe20000000800 */
[----:B--2---:R1:W-:Y:S01]  /*4c680*/  @P1 STG.E desc[UR8][R242.64], R249 ;  /* 0x000000f9f2001986 */ /* 0x0043e2000c101908 */
[----:B------:R-:W-:Y:S01]  /*4c690*/  ISETP.GE.AND P1, PT, R244, UR4, PT ;  /* 0x00000004f4007c0c */ /* 0x000fe2000bf26270 */
[----:B------:R-:W-:Y:S01]  /*4c6a0*/  VIADD R2, R0, UR28 ;  /* 0x0000001c00027c36 */ /* 0x000fe20008000000 */
[----:B------:R-:W-:Y:S01]  /*4c6b0*/  ULDC UR4, c[0x0][0x228] ;  /* 0x00008a0000047ab9 */ /* 0x000fe20000000800 */
[----:B---3--:R2:W-:Y:S01]  /*4c6c0*/  @P4 STG.E desc[UR8][R240.64], R238 ;  /* 0x000000eef0004986 */ /* 0x0085e2000c101908 */
[----:B------:R-:W-:Y:S01]  /*4c6d0*/  ISETP.LT.AND P4, PT, R10, UR4, !P2 ;  /* 0x000000040a007c0c */ /* 0x000fe2000d781270 */
[----:B------:R-:W-:Y:S01]  /*4c6e0*/  IMAD.WIDE R244, R2, 0x4, R208 ;  /* 0x0000000402f47825 */ /* 0x000fe200078e02d0 */
[----:B------:R-:W-:Y:S01]  /*4c6f0*/  ULDC UR4, c[0x0][0x228] ;  /* 0x00008a0000047ab9 */ /* 0x000fe20000000800 */
[----:B------:R-:W-:Y:S01]  /*4c700*/  ULDC UR10, c[0x0][0x228] ;  /* 0x00008a00000a7ab9 */ /* 0x000fe20000000800 */
[----:B------:R-:W-:Y:S01]  /*4c710*/  ULDC UR12, c[0x0][0x228] ;  /* 0x00008a00000c7ab9 */ /* 0x000fe20000000800 */
[----:B-1----:R-:W-:-:S04]  /*4c720*/  IMAD.WIDE R242, R0, 0x4, R148 ;  /* 0x0000000400f27825 */ /* 0x002fc800078e0294 */
[C---:B--2---:R-:W-:Y:S01]  /*4c730*/  IMAD.WIDE R240, R2.reuse, 0x4, R210 ;  /* 0x0000000402f07825 */ /* 0x044fe200078e02d2 */
[----:B------:R-:W2:Y:S01]  /*4c740*/  LDL.LU R238, [R1+0x40c] ;  /* 0x00040c0001ee7983 */ /* 0x000ea20000300800 */
[----:B------:R-:W-:-:S03]  /*4c750*/  IADD3 R0, R2, UR28, RZ ;  /* 0x0000001c02007c10 */ /* 0x000fc6000fffe0ff */
[----:B------:R-:W3:Y:S04]  /*4c760*/  LDL.LU R251, [R1+0x11c] ;  /* 0x00011c0001fb7983 */ /* 0x000ee80000300800 */
[----:B------:R-:W3:Y:S04]  /*4c770*/  LDL.LU R249, [R1+0x1c] ;  /* 0x00001c0001f97983 */ /* 0x000ee80000300800 */
[----:B----4-:R-:W-:Y:S04]  /*4c780*/  @P3 STG.E desc[UR8][R242.64], R247 ;  /* 0x000000f7f2003986 */ /* 0x010fe8000c101908 */
[----:B------:R1:W-:Y:S04]  /*4c790*/  @P5 STG.E desc[UR8][R240.64], R248 ;  /* 0x000000f8f0005986 */ /* 0x0003e8000c101908 */
[----:B------:R-:W-:Y:S01]  /*4c7a0*/  @P6 STG.E desc[UR8][R244.64], R250 ;  /* 0x000000faf4006986 */ /* 0x000fe2000c101908 */
[----:B-1----:R-:W-:-:S05]  /*4c7b0*/  IMAD.WIDE R240, R2, 0x4, R150 ;  /* 0x0000000402f07825 */ /* 0x002fca00078e0296 */
[----:B------:R1:W-:Y:S04]  /*4c7c0*/  @P4 STG.E desc[UR8][R240.64], R239 ;  /* 0x000000eff0004986 */ /* 0x0003e8000c101908 */
[----:B-1----:R-:W4:Y:S01]  /*4c7d0*/  LDL.LU R239, [R1+0x21c] ;  /* 0x00021c0001ef7983 */ /* 0x002f220000300800 */
[----:B------:R-:W-:-:S03]  /*4c7e0*/  IMAD.WIDE R240, R2, 0x4, R148 ;  /* 0x0000000402f07825 */ /* 0x000fc600078e0294 */
[----:B------:R-:W4:Y:S04]  /*4c7f0*/  LDL.LU R250, [R1+0x570] ;  /* 0x0005700001fa7983 */ /* 0x000f280000300800 */
[----:B------:R-:W3:Y:S01]  /*4c800*/  LDL.LU R2, [R1+0x31c] ;  /* 0x00031c0001027983 */ /* 0x000ee20000300800 */
        /* <DEDUP_REMOVED lines=8> */
[----:B------:R-:W-:Y:S01]  /*4c890*/  IMAD.WIDE R244, R0, 0x4, R208 ;  /* 0x0000000400f47825 */ /* 0x000fe200078e02d0 */
[----:B------:R-:W-:Y:S01]  /*4c8a0*/  ISETP.GE.AND P4, PT, R248, UR4, PT ;  /* 0x00000004f8007c0c */ /* 0x000fe2000bf86270 */
[----:B------:R-:W-:Y:S01]  /*4c8b0*/  ULDC UR4, c[0x0][0x228] ;  /* 0x00008a0000047ab9 */ /* 0x000fe20000000800 */
[----:B------:R-:W-:Y:S01]  /*4c8c0*/  ULDC UR10, c[0x0][0x228] ;  /* 0x00008a00000a7ab9 */ /* 0x000fe20000000800 */
[----:B--2---:R1:W-:Y:S01]  /*4c8d0*/  @P2 STG.E desc[UR8][R240.64], R238 ;  /* 0x000000eef0002986 */ /* 0x0043e2000c101908 */
[----:B------:R-:W-:Y:S01]  /*4c8e0*/  IMAD.WIDE R246, R0, 0x4, R150 ;  /* 0x0000000400f67825 */ /* 0x000fe200078e0296 */
[----:B------:R-:W-:-:S03]  /*4c8f0*/  ULDC UR12, c[0x0][0x228] ;  /* 0x00008a00000c7ab9 */ /* 0x000fc60000000800 */
[----:B-1----:R-:W-:Y:S01]  /*4c900*/  VIADD R240, R3, 0x12 ;  /* 0x0000001203f07836 */ /* 0x002fe20000000000 */
[----:B------:R-:W2:Y:S04]  /*4c910*/  LDL.LU R238, [R1+0x560] ;  /* 0x0005600001ee7983 */ /* 0x000ea80000300800 */
[----:B---3--:R1:W-:Y:S01]  /*4c920*/  @P3 STG.E desc[UR8][R242.64], R2 ;  /* 0x00000002f2003986 */ /* 0x0083e2000c101908 */
[----:B------:R-:W-:Y:S01]  /*4c930*/  ISETP.LT.AND P3, PT, R9, UR4, !P0 ;  /* 0x0000000409007c0c */ /* 0x000fe2000c761270 */
[----:B------:R-:W-:Y:S02]  /*4c940*/  ULDC UR4, c[0x0][0x22c] ;  /* 0x00008b0000047ab9 */ /* 0x000fe40000000800 */
[----:B------:R3:W-:Y:S01]  /*4c950*/  @P5 STG.E desc[UR8][R244.64], R251 ;  /* 0x000000fbf4005986 */ /* 0x0007e2000c101908 */
[----:B------:R-:W-:Y:S01]  /*4c960*/  ISETP.GE.AND P2, PT, R240, UR4, PT ;  /* 0x00000004f0007c0c */ /* 0x000fe2000bf46270 */
[C---:B------:R-:W-:Y:S01]  /*4c970*/  IMAD.WIDE R240, R0.reuse, 0x4, R148 ;  /* 0x0000000400f07825 */ /* 0x040fe200078e0294 */
[----:B-1----:R-:W-:Y:S01]  /*4c980*/  IADD3 R2, R0, UR28, RZ ;  /* 0x0000001c00027c10 */ /* 0x002fe2000fffe0ff */
[----:B------:R1:W-:Y:S04]  /*4c990*/  @P6 STG.E desc[UR8][R246.64], R249 ;  /* 0x000000f9f6006986 */ /* 0x0003e8000c101908 */
[----:B---3--:R-:W3:Y:S01]  /*4c9a0*/  LDL.LU R251, [R1+0x410] ;  /* 0x0004100001fb7983 */ /* 0x008ee20000300800 */
[----:B------:R-:W-:-:S02]  /*4c9b0*/  ISETP.LT.AND P0, PT, R8, UR6, !P1 ;  /* 0x0000000608007c0c */ /* 0x000fc4000cf01270 */
[----:B------:R-:W-:Y:S01]  /*4c9c0*/  ISETP.LT.AND P5, PT, R11, UR10, !P1 ;  /* 0x0000000a0b007c0c */ /* 0x000fe2000cfa1270 */
[----:B------:R-:W-:Y:S01]  /*4c9d0*/  VIADD R248, R3, 0x13 ;  /* 0x0000001303f87836 */ /* 0x000fe20000000000 */
[----:B------:R-:W-:Y:S01]  /*4c9e0*/  ISETP.LT.AND P6, PT, R10, UR12, !P1 ;  /* 0x0000000c0a007c0c */ /* 0x000fe2000cfc1270 */
[C---:B------:R-:W-:Y:S01]  /*4c9f0*/  IMAD.WIDE R242, R2.reuse, 0x4, R210 ;  /* 0x0000000402f27825 */ /* 0x040fe200078e02d2 */
[----:B----4-:R4:W-:Y:S01]  /*4ca00*/  @P3 STG.E desc[UR8][R240.64], R239 ;  /* 0x000000eff0003986 */ /* 0x0109e2000c101908 */
[----:B------:R-:W-:Y:S01]  /*4ca10*/  ULDC UR4, c[0x0][0x22c] ;  /* 0x00008b0000047ab9 */ /* 0x000fe20000000800 */
[----:B------:R-:W-:Y:S02]  /*4ca20*/  ULDC UR6, c[0x0][0x228] ;  /* 0x00008a0000067ab9 */ /* 0x000fe40000000800 */
[----:B-1----:R-:W3:Y:S01]  /*4ca30*/  LDL.LU R249, [R1+0x320] ;  /* 0x0003200001f97983 */ /* 0x002ee20000300800 */
[C---:B------:R-:W-:Y:S01]  /*4ca40*/  IMAD.WIDE R244, R2.reuse, 0x4, R208 ;  /* 0x0000000402f47825 */ /* 0x040fe200078e02d0 */
[----:B------:R-:W-:Y:S01]  /*4ca50*/  ULDC UR10, c[0x0][0x228] ;  /* 0x00008a00000a7ab9 */ /* 0x000fe20000000800 */
[----:B------:R-:W-:Y:S01]  /*4ca60*/  ULDC UR12, c[0x0][0x228] ;  /* 0x00008a00000c7ab9 */ /* 0x000fe20000000800 */
[----:B------:R-:W2:Y:S01]  /*4ca70*/  LDL.LU R0, [R1+0x580] ;  /* 0x0005800001007983 */ /* 0x000ea20000300800 */
[----:B------:R-:W-:-:S03]  /*4ca80*/  IMAD.WIDE R246, R2, 0x4, R150 ;  /* 0x0000000402f67825 */ /* 0x000fc600078e0296 */
[----:B----4-:R-:W4:Y:S01]  /*4ca90*/  LDL.LU R239, [R1+0x220] ;  /* 0x0002200001ef7983 */ /* 0x010f220000300800 */
[----:B------:R-:W-:Y:S01]  /*4caa0*/  ISETP.GE.AND P3, PT, R248, UR4, PT ;  /* 0x00000004f8007c0c */ /* 0x000fe2000bf66270 */
[----:B------:R-:W-:Y:S02]  /*4cab0*/  ULDC UR4, c[0x0][0x228] ;  /* 0x00008a0000047ab9 */ /* 0x000fe40000000800 */
[----:B------:R-:W4:Y:S01]  /*4cac0*/  LDL.LU R248, [R1+0x120] ;  /* 0x0001200001f87983 */ /* 0x000f220000300800 */
[----:B------:R-:W-:Y:S01]  /*4cad0*/  ISETP.LT.AND P1, PT, R9, UR4, !P1 ;  /* 0x0000000409007c0c */ /* 0x000fe2000cf21270 */
[----:B------:R-:W-:Y:S01]  /*4cae0*/  ULDC UR4, c[0x0][0x228] ;  /* 0x00008a0000047ab9 */ /* 0x000fe20000000800 */
[----:B------:R-:W-:Y:S01]  /*4caf0*/  IMAD.WIDE R240, R2, 0x4, R148 ;  /* 0x0000000402f07825 */ /* 0x000fe200078e0294 */
[----:B--2---:R-:W-:Y:S04]  /*4cb00*/  @P0 STG.E desc[UR8][R242.64], R0 ;  /* 0x00000000f2000986 */ /* 0x004fe8000c101908 */
[----:B------:R1:W-:Y:S04]  /*4cb10*/  @P5 STG.E desc[UR8][R244.64], R250 ;  /* 0x000000faf4005986 */ /* 0x0003e8000c101908 */
[----:B------:R2:W-:Y:S04]  /*4cb20*/  @P6 STG.E desc[UR8][R246.64], R238 ;  /* 0x000000eef6006986 */ /* 0x0005e8000c101908 */
[----:B-1----:R-:W4:Y:S04]  /*4cb30*/  LDL.LU R250, [R1+0x20] ;  /* 0x0000200001fa7983 */ /* 0x002f280000300800 */
[----:B--2---:R-:W2:Y:S01]  /*4cb40*/  LDL.LU R238, [R1+0x584] ;  /* 0x0005840001ee7983 */ /* 0x004ea20000300800 */
[----:B------:R-:W-:-:S02]  /*4cb50*/  ISETP.LT.AND P0, PT, R8, UR4, !P4 ;  /* 0x0000000408007c0c */ /* 0x000fc4000e701270 */
[----:B------:R-:W-:Y:S01]  /*4cb60*/  IADD3 R0, R2, UR28, RZ ;  /* 0x0000001c02007c10 */ /* 0x000fe2000fffe0ff */
[----:B------:R-:W-:Y:S01]  /*4cb70*/  VIADD R244, R3, 0x14 ;  /* 0x0000001403f47836 */ /* 0x000fe20000000000 */
[----:B------:R-:W-:Y:S01]  /*4cb80*/  ULDC UR4, c[0x0][0x228] ;  /* 0x00008a0000047ab9 */ /* 0x000fe20000000800 */
[----:B------:R-:W-:Y:S01]  /*4cb90*/  ISETP.LT.AND P6, PT, R11, UR6, !P4 ;  /* 0x000000060b007c0c */ /* 0x000fe2000e7c1270 */
[----:B---3--:R1:W-:Y:S01]  /*4cba0*/  @P1 STG.E desc[UR8][R240.64], R251 ;  /* 0x000000fbf0001986 */ /* 0x0083e2000c101908 */
[----:B------:R-:W-:Y:S01]  /*4cbb0*/  ISETP.LT.AND P5, PT, R10, UR4, !P4 ;  /* 0x000000040a007c0c */ /* 0x000fe2000e7a1270 */
[----:B------:R-:W-:Y:S01]  /*4cbc0*/  IMAD.WIDE R242, R0, 0x4, R210 ;  /* 0x0000000400f27825 */ /* 0x000fe200078e02d2 */
[----:B------:R-:W-:Y:S01]  /*4cbd0*/  ULDC UR4, c[0x0][0x22c] ;  /* 0x00008b0000047ab9 */ /* 0x000fe20000000800 */
[----:B------:R-:W-:Y:S01]  /*4cbe0*/  ULDC UR6, c[0x0][0x228] ;  /* 0x00008a0000067ab9 */ /* 0x000fe20000000800 */
[----:B------:R-:W-:Y:S01]  /*4cbf0*/  ISETP.GE.AND P1, PT, R244, UR4, PT ;  /* 0x00000004f4007c0c */ /* 0x000fe2000bf26270 */
[----:B------:R-:W-:Y:S01]  /*4cc00*/  ULDC UR4, c[0x0][0x228] ;  /* 0x00008a0000047ab9 */ /* 0x000fe20000000800 */
[----:B------:R-:W-:Y:S01]  /*4cc10*/  ISETP.LT.AND P4, PT, R9, UR10, !P4 ;  /* 0x0000000a09007c0c */ /* 0x000fe2000e781270 */
[----:B------:R3:W-:Y:S01]  /*4cc20*/  @P0 STG.E desc[UR8][R242.64], R249 ;  /* 0x000000f9f2000986 */ /* 0x0007e2000c101908 */
[----:B------:R-:W-:Y:S01]  /*4cc30*/  ISETP.LT.AND P0, PT, R8, UR4, !P2 ;  /* 0x0000000408007c0c */ /* 0x000fe2000d701270 */
[C---:B------:R-:W-:Y:S01]  /*4cc40*/  VIADD R2, R0.reuse, UR28 ;  /* 0x0000001c00027c36 */ /* 0x040fe20008000000 */
[----:B------:R-:W-:Y:S01]  /*4cc50*/  ULDC UR4, c[0x0][0x228] ;  /* 0x00008a0000047ab9 */ /* 0x000fe20000000800 */
[----:B-1----:R-:W-:Y:S01]  /*4cc60*/  IMAD.WIDE R240, R0, 0x4, R208 ;  /* 0x0000000400f07825 */ /* 0x002fe200078e02d0 */
[----:B------:R-:W2:Y:S01]  /*4cc70*/  LDL.LU R251, [R1+0x574] ;  /* 0x0005740001fb7983 */ /* 0x000ea20000300800 */
[----:B------:R-:W-:-:S02]  /*4cc80*/  ULDC UR10, c[0x0][0x228] ;  /* 0x00008a00000a7ab9 */ /* 0x000fc40000000800 */
[C---:B------:R-:W-:Y:S01]  /*4cc90*/  IMAD.WIDE R244, R0.reuse, 0x4, R148 ;  /* 0x0000000400f47825 */ /* 0x040fe200078e0294 */
[----:B----4-:R1:W-:Y:S03]  /*4cca0*/  @P6 STG.E desc[UR8][R240.64], R239 ;  /* 0x000000eff0006986 */ /* 0x0103e6000c101908 */
[----:B---3--:R-:W-:Y:S01]  /*4ccb0*/  IMAD.WIDE R242, R0, 0x4, R150 ;  /* 0x0000000400f27825 */ /* 0x008fe200078e0296 */
[----:B------:R-:W3:Y:S01]  /*4ccc0*/  LDL.LU R249, [R1+0x564] ;  /* 0x0005640001f97983 */ /* 0x000ee20000300800 */
[----:B------:R-:W-:-:S03]  /*4ccd0*/  IADD3 R0, R2, UR28, RZ ;  /* 0x0000001c02007c10 */ /* 0x000fc6000fffe0ff */
[----:B------:R4:W-:Y:S01]  /*4cce0*/  @P5 STG.E desc[UR8][R242.64], R248 ;  /* 0x000000f8f2005986 */ /* 0x0009e2000c101908 */
[----:B-1----:R-:W-:-:S03]  /*4ccf0*/  IMAD.WIDE R240, R2, 0x4, R210 ;  /* 0x0000000402f07825 */ /* 0x002fc600078e02d2 */
[----:B------:R-:W3:Y:S01]  /*4cd00*/  LDL.LU R239, [R1+0x324] ;  /* 0x0003240001ef7983 */ /* 0x000ee20000300800 */
[----:B----4-:R-:W-:-:S03]  /*4cd10*/  IMAD.WIDE R242, R2, 0x4, R150 ;  /* 0x0000000402f27825 */ /* 0x010fc600078e0296 */
[----:B------:R1:W-:Y:S04]  /*4cd20*/  @P4 STG.E desc[UR8][R244.64], R250 ;  /* 0x000000faf4004986 */ /* 0x0003e8000c101908 */
[----:B--2---:R2:W-:Y:S04]  /*4cd30*/  @P0 STG.E desc[UR8][R240.64], R238 ;  /* 0x000000eef0000986 */ /* 0x0045e8000c101908 */
[----:B-1----:R-:W4:Y:S01]  /*4cd40*/  LDL.LU R250, [R1+0x224] ;  /* 0x0002240001fa7983 */ /* 0x002f220000300800 */
[----:B------:R-:W-:-:S03]  /*4cd50*/  IMAD.WIDE R244, R2, 0x4, R148 ;  /* 0x0000000402f47825 */ /* 0x000fc600078e0294 */
[----:B--2---:R-:W2:Y:S01]  /*4cd60*/  LDL.LU R238, [R1+0x124] ;  /* 0x0001240001ee7983 */ /* 0x004ea20000300800 */
[----:B------:R-:W-:-:S03]  /*4cd70*/  IMAD.WIDE R240, R2, 0x4, R208 ;  /* 0x0000000402f07825 */ /* 0x000fc600078e02d0 */
[----:B------:R-:W4:Y:S01]  /*4cd80*/  LDL.LU R2, [R1+0x414] ;  /* 0x0004140001027983 */ /* 0x000f220000300800 */
[----:B------:R-:W-:Y:S01]  /*4cd90*/  ISETP.LT.AND P4, PT, R11, UR4, !P2 ;  /* 0x000000040b007c0c */ /* 0x000fe2000d781270 */
[----:B------:R-:W-:Y:S01]  /*4cda0*/  VIADD R248, R3, 0x15 ;  /* 0x0000001503f87836 */ /* 0x000fe20000000000 */
[----:B------:R-:W-:Y:S01]  /*4cdb0*/  ISETP.LT.AND P5, PT, R10, UR6, !P2 ;  /* 0x000000060a007c0c */ /* 0x000fe2000d7a1270 */
[----:B------:R-:W-:Y:S01]  /*4cdc0*/  ULDC UR4, c[0x0][0x22c] ;  /* 0x00008b0000047ab9 */ /* 0x000fe20000000800 */
[----:B------:R-:W-:Y:S02]  /*4cdd0*/  ISETP.LT.AND P2, PT, R9, UR10, !P2 ;  /* 0x0000000a09007c0c */ /* 0x000fe4000d741270 */
[----:B------:R-:W-:Y:S01]  /*4cde0*/  ISETP.LT.AND P6, PT, R8, UR12, !P3 ;  /* 0x0000000c08007c0c */ /* 0x000fe2000dfc1270 */
[----:B------:R-:W-:Y:S01]  /*4cdf0*/  IMAD.WIDE R246, R0, 0x4, R210 ;  /* 0x0000000400f67825 */ /* 0x000fe200078e02d2 */
[----:B------:R-:W-:Y:S01]  /*4ce00*/  ISETP.GE.AND P0, PT, R248, UR4, PT ;  /* 0x00000004f8007c0c */ /* 0x000fe2000bf06270 */
[----:B------:R-:W-:Y:S01]  /*4ce10*/  ULDC UR4, c[0x0][0x228] ;  /* 0x00008a0000047ab9 */ /* 0x000fe20000000800 */
[----:B------:R-:W2:Y:S01]  /*4ce20*/  LDL.LU R248, [R1+0x24] ;  /* 0x0000240001f87983 */ /* 0x000ea20000300800 */
[----:B------:R-:W-:Y:S01]  /*4ce30*/  ULDC UR6, c[0x0][0x228] ;  /* 0x00008a0000067ab9 */ /* 0x000fe20000000800 */
[----:B------:R-:W-:Y:S01]  /*4ce40*/  ULDC UR10, c[0x0][0x228] ;  /* 0x00008a00000a7ab9 */ /* 0x000fe20000000800 */
[----:B------:R-:W-:Y:S01]  /*4ce50*/  ULDC UR12, c[0x0][0x228] ;  /* 0x00008a00000c7ab9 */ /* 0x000fe20000000800 */
[----:B------:R1:W-:Y:S04]  /*4ce60*/  @P4 STG.E desc[UR8][R240.64], R251 ;  /* 0x000000fbf0004986 */ /* 0x0003e8000c101908 */
[----:B---3--:R3:W-:Y:S04]  /*4ce70*/  @P5 STG.E desc[UR8][R242.64], R249 ;  /* 0x000000f9f2005986 */ /* 0x0087e8000c101908 */
[----:B-1----:R-:W2:Y:S04]  /*4ce80*/  LDL.LU R251, [R1+0x588] ;  /* 0x0005880001fb7983 */ /* 0x002ea80000300800 */
[----:B---3--:R-:W3:Y:S04]  /*4ce90*/  LDL.LU R249, [R1+0x578] ;  /* 0x0005780001f97983 */ /* 0x008ee80000300800 */
[----:B----4-:R-:W-:Y:S04]  /*4cea0*/  @P2 STG.E desc[UR8][R244.64], R2 ;  /* 0x00000002f4002986 */ /* 0x010fe8000c101908 */
[----:B------:R1:W-:Y:S04]  /*4ceb0*/  @P6 STG.E desc[UR8][R246.64], R239 ;  /* 0x000000eff6006986 */ /* 0x0003e8000c101908 */
[----:B-1----:R-:W4:Y:S01]  /*4cec0*/  LDL.LU R239, [R1+0x568] ;  /* 0x0005680001ef7983 */ /* 0x002f220000300800 */
        /* <DEDUP_REMOVED lines=11> */
[----:B------:R1:W-:Y:S01]  /*4cf80*/  @P2 STG.E desc[UR8][R242.64], R250 ;  /* 0x000000faf2002986 */ /* 0x0003e2000c101908 */
[----:B------:R-:W-:Y:S01]  /*4cf90*/  ISETP.GE.AND P2, PT, R244, UR4, PT ;  /* 0x00000004f4007c0c */ /* 0x000fe2000bf46270 */
[----:B------:R-:W-:Y:S01]  /*4cfa0*/  VIADD R2, R0, UR28 ;  /* 0x0000001c00027c36 */ /* 0x000fe20008000000 */
[----:B------:R-:W-:Y:S01]  /*4cfb0*/  ULDC UR4, c[0x0][0x228] ;  /* 0x00008a0000047ab9 */ /* 0x000fe20000000800 */
[----:B--2---:R2:W-:Y:S01]  /*4cfc0*/  @P4 STG.E desc[UR8][R240.64], R238 ;  /* 0x000000eef0004986 */ /* 0x0045e2000c101908 */
[----:B------:R-:W-:Y:S01]  /*4cfd0*/  ISETP.LT.AND P4, PT, R10, UR4, !P1 ;  /* 0x000000040a007c0c */ /* 0x000fe2000cf81270 */
[----:B------:R-:W-:Y:S01]  /*4cfe0*/  IMAD.WIDE R244, R2, 0x4, R208 ;  /* 0x0000000402f47825 */ /* 0x000fe200078e02d0 */
[----:B------:R-:W-:Y:S01]  /*4cff0*/  ULDC UR4, c[0x0][0x228] ;  /* 0x00008a0000047ab9 */ /* 0x000fe20000000800 */
[----:B------:R-:W-:Y:S01]  /*4d000*/  ULDC UR10, c[0x0][0x228] ;  /* 0x00008a00000a7ab9 */ /* 0x000fe20000000800 */
[----:B------:R-:W-:Y:S01]  /*4d010*/  ULDC UR12, c[0x0][0x228] ;  /* 0x00008a00000c7ab9 */ /* 0x000fe20000000800 */
[----:B-1----:R-:W-:Y:S01]  /*4d020*/  IMAD.WIDE R242, R0, 0x4, R148 ;  /* 0x0000000400f27825 */ /* 0x002fe200078e0294 */
[----:B------:R-:W4:Y:S03]  /*4d030*/  LDL.LU R250, [R1+0x228] ;  /* 0x0002280001fa7983 */ /* 0x000f260000300800 */
[----:B--2---:R-:W-:Y:S01]  /*4d040*/  IMAD.WIDE R240, R2, 0x4, R210 ;  /* 0x0000000402f07825 */ /* 0x004fe200078e02d2 */
[----:B------:R1:W-:Y:S04]  /*4d050*/  @P3 STG.E desc[UR8][R242.64], R248 ;  /* 0x000000f8f2003986 */ /* 0x0003e8000c101908 */
[----:B------:R2:W-:Y:S01]  /*4d060*/  @P5 STG.E desc[UR8][R240.64], R251 ;  /* 0x000000fbf0005986 */ /* 0x0005e2000c101908 */
[----:B------:R-:W-:Y:S01]  /*4d070*/  ISETP.LT.AND P1, PT, R9, UR4, !P1 ;  /* 0x0000000409007c0c */ /* 0x000fe2000cf21270 */
[----:B------:R-:W-:-:S02]  /*4d080*/  ULDC UR4, c[0x0][0x22c] ;  /* 0x00008b0000047ab9 */ /* 0x000fc40000000800 */
[----:B------:R-:W4:Y:S01]  /*4d090*/  LDL.LU R238, [R1+0x128] ;  /* 0x0001280001ee7983 */ /* 0x000f220000300800 */
[----:B-1----:R-:W-:Y:S02]  /*4d0a0*/  VIADD R248, R3, 0x17 ;  /* 0x0000001703f87836 */ /* 0x002fe40000000000 */
[C---:B--2---:R-:W-:Y:S01]  /*4d0b0*/  IMAD.WIDE R240, R2.reuse, 0x4, R150 ;  /* 0x0000000402f07825 */ /* 0x044fe200078e0296 */
[----:B---3--:R1:W-:Y:S01]  /*4d0c0*/  @P6 STG.E desc[UR8][R244.64], R249 ;  /* 0x000000f9f4006986 */ /* 0x0083e2000c101908 */
[----:B------:R-:W-:-:S03]  /*4d0d0*/  IADD3 R0, R2, UR28, RZ ;  /* 0x0000001c02007c10 */ /* 0x000fc6000fffe0ff */
[----:B------:R-:W2:Y:S04]  /*4d0e0*/  LDL.LU R251, [R1+0x58c] ;  /* 0x00058c0001fb7983 */ /* 0x000ea80000300800 */
[----:B-1----:R-:W3:Y:S04]  /*4d0f0*/  LDL.LU R249, [R1+0x57c] ;  /* 0x00057c0001f97983 */ /* 0x002ee80000300800 */
[----:B----4-:R1:W-:Y:S01]  /*4d100*/  @P4 STG.E desc[UR8][R240.64], R239 ;  /* 0x000000eff0004986 */ /* 0x0103e2000c101908 */
[----:B------:R-:W-:Y:S02]  /*4d110*/  ISETP.GE.AND P4, PT, R248, UR4, PT ;  /* 0x00000004f8007c0c */ /* 0x000fe4000bf86270 */
[----:B------:R-:W-:-:S02]  /*4d120*/  ISETP.LT.AND P3, PT, R8, UR6, !P0 ;  /* 0x0000000608007c0c */ /* 0x000fc4000c761270 */
[----:B------:R-:W-:Y:S02]  /*4d130*/  ISETP.LT.AND P5, PT, R11, UR10, !P0 ;  /* 0x0000000a0b007c0c */ /* 0x000fe4000c7a1270 */
[----:B------:R-:W-:Y:S01]  /*4d140*/  ISETP.LT.AND P6, PT, R10, UR12, !P0 ;  /* 0x0000000c0a007c0c */ /* 0x000fe2000c7c1270 */
[----:B------:R-:W-:Y:S01]  /*4d150*/  IMAD.WIDE R242, R0, 0x4, R210 ;  /* 0x0000000400f27825 */ /* 0x000fe200078e02d2 */
[----:B------:R-:W-:Y:S01]  /*4d160*/  ULDC UR4, c[0x0][0x228] ;  /* 0x00008a0000047ab9 */ /* 0x000fe20000000800 */
[----:B------:R-:W-:Y:S01]  /*4d170*/  ULDC UR6, c[0x0][0x228] ;  /* 0x00008a0000067ab9 */ /* 0x000fe20000000800 */
[----:B------:R-:W-:Y:S01]  /*4d180*/  ULDC UR10, c[0x0][0x228] ;  /* 0x00008a00000a7ab9 */ /* 0x000fe20000000800 */
[----:B-1----:R-:W4:Y:S01]  /*4d190*/  LDL.LU R239, [R1+0x56c] ;  /* 0x00056c0001ef7983 */ /* 0x002f220000300800 */
[----:B------:R-:W-:Y:S01]  /*4d1a0*/  IMAD.WIDE R240, R2, 0x4, R148 ;  /* 0x0000000402f07825 */ /* 0x000fe200078e0294 */
[----:B------:R-:W-:Y:S02]  /*4d1b0*/  ULDC UR12, c[0x0][0x228] ;  /* 0x00008a00000c7ab9 */ /* 0x000fe40000000800 */
[----:B------:R-:W2:Y:S04]  /*4d1c0*/  LDL.LU R2, [R1+0x328] ;  /* 0x0003280001027983 */ /* 0x000ea80000300800 */
[----:B------:R-:W3:Y:S01]  /*4d1d0*/  LDL.LU R248, [R1+0x418] ;  /* 0x0004180001f87983 */ /* 0x000ee20000300800 */
[----:B------:R-:W-:-:S04]  /*4d1e0*/  IMAD.WIDE R244, R0, 0x4, R208 ;  /* 0x0000000400f47825 */ /* 0x000fc800078e02d0 */
[----:B------:R-:W-:Y:S01]  /*4d1f0*/  IMAD.WIDE R246, R0, 0x4, R150 ;  /* 0x0000000400f67825 */ /* 0x000fe200078e0296 */
[----:B---3--:R1:W-:Y:S04]  /*4d200*/  @P1 STG.E desc[UR8][R240.64], R248 ;  /* 0x000000f8f0001986 */ /* 0x0083e8000c101908 */
[----:B--2---:R2:W-:Y:S01]  /*4d210*/  @P3 STG.E desc[UR8][R242.64], R2 ;  /* 0x00000002f2003986 */ /* 0x0045e2000c101908 */
        /* <DEDUP_REMOVED lines=8> */
[----:B---3--:R-:W2:Y:S01]  /*4d2a0*/  LDL.LU R250, [R1+0x41c] ;  /* 0x00041c0001fa7983 */ /* 0x008ea20000300800 */
[----:B------:R-:W-:Y:S01]  /*4d2b0*/  ISETP.LT.AND P0, PT, R8, UR6, !P2 ;  /* 0x0000000608007c0c */ /* 0x000fe2000d701270 */
[----:B------:R-:W-:Y:S01]  /*4d2c0*/  ULDC UR4, c[0x0][0x22c] ;  /* 0x00008b0000047ab9 */ /* 0x000fe20000000800 */
[----:B------:R-:W-:Y:S02]  /*4d2d0*/  ISETP.LT.AND P5, PT, R11, UR10, !P2 ;  /* 0x0000000a0b007c0c */ /* 0x000fe4000d7a1270 */
[----:B------:R-:W-:Y:S01]  /*4d2e0*/  ISETP.LT.AND P6, PT, R10, UR12, !P2 ;  /* 0x0000000c0a007c0c */ /* 0x000fe2000d7c1270 */
[----:B-1----:R-:W3:Y:S01]  /*4d2f0*/  LDL.LU R238, [R1+0x32c] ;  /* 0x00032c0001ee7983 */ /* 0x002ee20000300800 */
[----:B------:R-:W-:Y:S01]  /*4d300*/  VIADD R248, R3, 0x19 ;  /* 0x0000001903f87836 */ /* 0x000fe20000000000 */
[----:B------:R-:W-:Y:S01]  /*4d310*/  ULDC UR6, c[0x0][0x228] ;  /* 0x00008a0000067ab9 */ /* 0x000fe20000000800 */
[C---:B------:R-:W-:Y:S01]  /*4d320*/  IMAD.WIDE R242, R2.reuse, 0x4, R210 ;  /* 0x0000000402f27825 */ /* 0x040fe200078e02d2 */
[----:B------:R-:W4:Y:S01]  /*4d330*/  LDL.LU R0, [R1+0x28] ;  /* 0x0000280001007983 */ /* 0x000f220000300800 */
[----:B------:R-:W-:Y:S01]  /*4d340*/  ULDC UR10, c[0x0][0x228] ;  /* 0x00008a00000a7ab9 */ /* 0x000fe20000000800 */
[----:B------:R-:W-:Y:S01]  /*4d350*/  ULDC UR12, c[0x0][0x228] ;  /* 0x00008a00000c7ab9 */ /* 0x000fe20000000800 */
[----:B------:R-:W-:-:S04]  /*4d360*/  IMAD.WIDE R244, R2, 0x4, R208 ;  /* 0x0000000402f47825 */ /* 0x000fc800078e02d0 */
[----:B------:R-:W-:Y:S01]  /*4d370*/  IMAD.WIDE R246, R2, 0x4, R150 ;  /* 0x0000000402f67825 */ /* 0x000fe200078e0296 */
[----:B----4-:R-:W-:Y:S01]  /*4d380*/  @P3 STG.E desc[UR8][R240.64], R0 ;  /* 0x00000000f0003986 */ /* 0x010fe2000c101908 */
[----:B------:R-:W-:Y:S01]  /*4d390*/  ISETP.GE.AND P3, PT, R248, UR4, PT ;  /* 0x00000004f8007c0c */ /* 0x000fe2000bf66270 */
[----:B------:R-:W-:Y:S02]  /*4d3a0*/  ULDC UR4, c[0x0][0x228] ;  /* 0x00008a0000047ab9 */ /* 0x000fe40000000800 */
[----:B------:R-:W-:Y:S04]  /*4d3b0*/  @P0 STG.E desc[UR8][R242.64], R251 ;  /* 0x000000fbf2000986 */ /* 0x000fe8000c101908 */
[----:B------:R1:W-:Y:S04]  /*4d3c0*/  @P5 STG.E desc[UR8][R244.64], R249 ;  /* 0x000000f9f4005986 */ /* 0x0003e8000c101908 */
[----:B------:R-:W4:Y:S04]  /*4d3d0*/  LDL.LU R248, [R1+0x12c] ;  /* 0x00012c0001f87983 */ /* 0x000f280000300800 */
[----:B------:R2:W-:Y:S04]  /*4d3e0*/  @P6 STG.E desc[UR8][R246.64], R239 ;  /* 0x000000eff6006986 */ /* 0x0005e8000c101908 */
[----:B-1----:R-:W4:Y:S04]  /*4d3f0*/  LDL.LU R249, [R1+0x2c] ;  /* 0x00002c0001f97983 */ /* 0x002f280000300800 */
[----:B--2---:R-:W2:Y:S04]  /*4d400*/  LDL.LU R247, [R1+0x22c] ;  /* 0x00022c0001f77983 */ /* 0x004ea80000300800 */
[----:B------:R-:W4:Y:S01]  /*4d410*/  LDL.LU R239, [R1+0x590] ;  /* 0x0005900001ef7983 */ /* 0x000f220000300800 */
[----:B------:R-:W-:Y:S01]  /*4d420*/  ISETP.LT.AND P2, PT, R9, UR4, !P2 ;  /* 0x0000000409007c0c */ /* 0x000fe2000d741270 */
[----:B------:R-:W-:-:S02]  /*4d430*/  ULDC UR4, c[0x0][0x228] ;  /* 0x00008a0000047ab9 */ /* 0x000fc40000000800 */
[----:B------:R-:W-:Y:S02]  /*4d440*/  ISETP.LT.AND P0, PT, R8, UR4, !P4 ;  /* 0x0000000408007c0c */ /* 0x000fe4000e701270 */
[C---:B------:R-:W-:Y:S01]  /*4d450*/  IADD3 R0, R2.reuse, UR28, RZ ;  /* 0x0000001c02007c10 */ /* 0x040fe2000fffe0ff */
[----:B------:R-:W-:Y:S01]  /*4d460*/  IMAD.WIDE R240, R2, 0x4, R148 ;  /* 0x0000000402f07825 */ /* 0x000fe200078e0294 */
[----:B------:R-:W-:Y:S01]  /*4d470*/  ULDC UR4, c[0x0][0x228] ;  /* 0x00008a0000047ab9 */ /* 0x000fe20000000800 */
[----:B------:R-:W-:Y:S01]  /*4d480*/  ISETP.LT.AND P6, PT, R11, UR6, !P4 ;  /* 0x000000060b007c0c */ /* 0x000fe2000e7c1270 */
[----:B------:R-:W4:Y:S01]  /*4d490*/  LDL.LU R251, [R1+0x5a0] ;  /* 0x0005a00001fb7983 */ /* 0x000f220000300800 */
        /* <DEDUP_REMOVED lines=8> */
[----:B---3--:R3:W-:Y:S01]  /*4d520*/  @P0 STG.E desc[UR8][R242.64], R238 ;  /* 0x000000eef2000986 */ /* 0x0087e2000c101908 */
[----:B------:R-:W-:Y:S01]  /*4d530*/  ISETP.LT.AND P0, PT, R8, UR4, !P1 ;  /* 0x0000000408007c0c */ /* 0x000fe2000cf01270 */
[C---:B------:R-:W-:Y:S01]  /*4d540*/  VIADD R2, R0.reuse, UR28 ;  /* 0x0000001c00027c36 */ /* 0x040fe20008000000 */
[----:B------:R-:W-:Y:S01]  /*4d550*/  ULDC UR4, c[0x0][0x228] ;  /* 0x00008a0000047ab9 */ /* 0x000fe20000000800 */
[----:B------:R-:W-:Y:S01]  /*4d560*/  ULDC UR6, c[0x0][0x228] ;  /* 0x00008a0000067ab9 */ /* 0x000fe20000000800 */
[----:B-1----:R-:W-:Y:S01]  /*4d570*/  IMAD.WIDE R240, R0, 0x4, R208 ;  /* 0x0000000400f07825 */ /* 0x002fe200078e02d0 */
[----:B------:R-:W4:Y:S01]  /*4d580*/  LDL.LU R250, [R1+0x420] ;  /* 0x0004200001fa7983 */ /* 0x000f220000300800 */
[----:B------:R-:W-:-:S02]  /*4d590*/  ULDC UR10, c[0x0][0x228] ;  /* 0x00008a00000a7ab9 */ /* 0x000fc40000000800 */
[C---:B---3--:R-:W-:Y:S01]  /*4d5a0*/  IMAD.WIDE R242, R0.reuse, 0x4, R150 ;  /* 0x0000000400f27825 */ /* 0x048fe200078e0296 */
[----:B------:R-:W3:Y:S03]  /*4d5b0*/  LDL.LU R238, [R1+0x330] ;  /* 0x0003300001ee7983 */ /* 0x000ee60000300800 */
[----:B------:R-:W-:Y:S01]  /*4d5c0*/  IMAD.WIDE R244, R0, 0x4, R148 ;  /* 0x0000000400f47825 */ /* 0x000fe200078e0294 */
[C---:B------:R-:W-:Y:S01]  /*4d5d0*/  IADD3 R0, R2.reuse, UR28, RZ ;  /* 0x0000001c02007c10 */ /* 0x040fe2000fffe0ff */
[----:B--2---:R1:W-:Y:S04]  /*4d5e0*/  @P6 STG.E desc[UR8][R240.64], R247 ;  /* 0x000000f7f0006986 */ /* 0x0043e8000c101908 */
[----:B----4-:R2:W-:Y:S04]  /*4d5f0*/  @P5 STG.E desc[UR8][R242.64], R248 ;  /* 0x000000f8f2005986 */ /* 0x0105e8000c101908 */
[----:B------:R4:W-:Y:S01]  /*4d600*/  @P4 STG.E desc[UR8][R244.64], R249 ;  /* 0x000000f9f4004986 */ /* 0x0009e2000c101908 */
[----:B-1----:R-:W-:-:S04]  /*4d610*/  IMAD.WIDE R240, R2, 0x4, R210 ;  /* 0x0000000402f07825 */ /* 0x002fc800078e02d2 */
[C---:B--2---:R-:W-:Y:S01]  /*4d620*/  IMAD.WIDE R242, R2.reuse, 0x4, R150 ;  /* 0x0000000402f27825 */ /* 0x044fe200078e0296 */
[----:B------:R1:W-:Y:S03]  /*4d630*/  @P0 STG.E desc[UR8][R240.64], R239 ;  /* 0x000000eff0000986 */ /* 0x0003e6000c101908 */
[C---:B----4-:R-:W-:Y:S01]  /*4d640*/  IMAD.WIDE R244, R2.reuse, 0x4, R148 ;  /* 0x0000000402f47825 */ /* 0x050fe200078e0294 */
[----:B------:R-:W2:Y:S04]  /*4d650*/  LDL.LU R249, [R1+0x230] ;  /* 0x0002300001f97983 */ /* 0x000ea80000300800 */
[----:B-1----:R-:W4:Y:S01]  /*4d660*/  LDL.LU R239, [R1+0x130] ;  /* 0x0001300001ef7983 */ /* 0x002f220000300800 */
[----:B------:R-:W-:-:S03]  /*4d670*/  IMAD.WIDE R240, R2, 0x4, R208 ;  /* 0x0000000402f07825 */ /* 0x000fc600078e02d0 */
        /* <DEDUP_REMOVED lines=11> */
[----:B------:R-:W4:Y:S01]  /*4d730*/  LDL.LU R248, [R1+0x594] ;  /* 0x0005940001f87983 */ /* 0x000f220000300800 */
[----:B------:R-:W-:Y:S01]  /*4d740*/  ULDC UR10, c[0x0][0x228] ;  /* 0x00008a00000a7ab9 */ /* 0x000fe20000000800 */
[----:B------:R-:W-:-:S02]  /*4d750*/  ULDC UR12, c[0x0][0x228] ;  /* 0x00008a00000c7ab9 */ /* 0x000fc40000000800 */
[----:B---3--:R-:W-:Y:S04]  /*4d760*/  @P4 STG.E desc[UR8][R240.64], R2 ;  /* 0x00000002f0004986 */ /* 0x008fe8000c101908 */
[----:B------:R-:W-:Y:S04]  /*4d770*/  @P5 STG.E desc[UR8][R242.64], R251 ;  /* 0x000000fbf2005986 */ /* 0x000fe8000c101908 */
[----:B------:R1:W-:Y:S04]  /*4d780*/  @P1 STG.E desc[UR8][R244.64], R250 ;  /* 0x000000faf4001986 */ /* 0x0003e8000c101908 */
[----:B------:R3:W-:Y:S04]  /*4d790*/  @P6 STG.E desc[UR8][R246.64], R238 ;  /* 0x000000eef6006986 */ /* 0x0007e8000c101908 */
[----:B-1----:R-:W4:Y:S04]  /*4d7a0*/  LDL.LU R250, [R1+0x5b4] ;  /* 0x0005b40001fa7983 */ /* 0x002f280000300800 */
[----:B---3--:R-:W3:Y:S04]  /*4d7b0*/  LDL.LU R247, [R1+0x30] ;  /* 0x0000300001f77983 */ /* 0x008ee80000300800 */
[----:B------:R-:W3:Y:S01]  /*4d7c0*/  LDL.LU R238, [R1+0x5a4] ;  /* 0x0005a40001ee7983 */ /* 0x000ee20000300800 */
        /* <DEDUP_REMOVED lines=15> */
[----:B----4-:R2:W-:Y:S01]  /*4d8c0*/  @P4 STG.E desc[UR8][R240.64], R239 ;  /* 0x000000eff0004986 */ /* 0x0105e2000c101908 */
        /* <DEDUP_REMOVED lines=9> */
[----:B------:R-:W4:Y:S04]  /*4d960*/  LDL.LU R251, [R1+0x234] ;  /* 0x0002340001fb7983 */ /* 0x000f280000300800 */
[----:B------:R-:W4:Y:S04]  /*4d970*/  LDL.LU R249, [R1+0x134] ;  /* 0x0001340001f97983 */ /* 0x000f280000300800 */
[----:B---3--:R-:W-:Y:S04]  /*4d980*/  @P3 STG.E desc[UR8][R242.64], R247 ;  /* 0x000000f7f2003986 */ /* 0x008fe8000c101908 */
[----:B------:R1:W-:Y:S04]  /*4d990*/  @P5 STG.E desc[UR8][R240.64], R248 ;  /* 0x000000f8f0005986 */ /* 0x0003e8000c101908 */
[----:B------:R-:W-:Y:S01]  /*4d9a0*/  @P6 STG.E desc[UR8][R244.64], R250 ;  /* 0x000000faf4006986 */ /* 0x000fe2000c101908 */
[----:B-1----:R-:W-:-:S05]  /*4d9b0*/  IMAD.WIDE R240, R2, 0x4, R150 ;  /* 0x0000000402f07825 */ /* 0x002fca00078e0296 */
[----:B------:R1:W-:Y:S04]  /*4d9c0*/  @P4 STG.E desc[UR8][R240.64], R238 ;  /* 0x000000eef0004986 */ /* 0x0003e8000c101908 */
[----:B-1----:R-:W3:Y:S01]  /*4d9d0*/  LDL.LU R238, [R1+0x34] ;  /* 0x0000340001ee7983 */ /* 0x002ee20000300800 */
[----:B------:R-:W-:-:S03]  /*4d9e0*/  IMAD.WIDE R240, R2, 0x4, R148 ;  /* 0x0000000402f07825 */ /* 0x000fc600078e0294 */
[----:B------:R-:W3:Y:S04]  /*4d9f0*/  LDL.LU R250, [R1+0x5b8] ;  /* 0x0005b80001fa7983 */ /* 0x000ee80000300800 */
        /* <DEDUP_REMOVED lines=18> */
[----:B----4-:R1:W-:Y:S01]  /*4db20*/  @P3 STG.E desc[UR8][R242.64], R2 ;  /* 0x00000002f2003986 */ /* 0x0103e2000c101908 */
[----:B------:R-:W-:Y:S01]  /*4db30*/  ISETP.LT.AND P3, PT, R9, UR4, !P0 ;  /* 0x0000000409007c0c */ /* 0x000fe2000c761270 */
[----:B------:R-:W-:Y:S02]  /*4db40*/  ULDC UR4, c[0x0][0x22c] ;  /* 0x00008b0000047ab9 */ /* 0x000fe40000000800 */
[----:B------:R4:W-:Y:S01]  /*4db50*/  @P5 STG.E desc[UR8][R244.64], R251 ;  /* 0x000000fbf4005986 */ /* 0x0009e2000c101908 */
[----:B------:R-:W-:Y:S01]  /*4db60*/  ISETP.GE.AND P2, PT, R240, UR4, PT ;  /* 0x00000004f0007c0c */ /* 0x000fe2000bf46270 */
[C---:B------:R-:W-:Y:S01]  /*4db70*/  IMAD.WIDE R240, R0.reuse, 0x4, R148 ;  /* 0x0000000400f07825 */ /* 0x040fe200078e0294 */
[----:B-1----:R-:W-:Y:S01]  /*4db80*/  IADD3 R2, R0, UR28, RZ ;  /* 0x0000001c00027c10 */ /* 0x002fe2000fffe0ff */
[----:B------:R1:W-:Y:S04]  /*4db90*/  @P6 STG.E desc[UR8][R246.64], R249 ;  /* 0x000000f9f6006986 */ /* 0x0003e8000c101908 */
[----:B----4-:R-:W4:Y:S01]  /*4dba0*/  LDL.LU R251, [R1+0x428] ;  /* 0x0004280001fb7983 */ /* 0x010f220000300800 */
[----:B------:R-:W-:-:S02]  /*4dbb0*/  ISETP.LT.AND P0, PT, R8, UR6, !P1 ;  /* 0x0000000608007c0c */ /* 0x000fc4000cf01270 */
[----:B------:R-:W-:Y:S01]  /*4dbc0*/  ISETP.LT.AND P5, PT, R11, UR10, !P1 ;  /* 0x0000000a0b007c0c */ /* 0x000fe2000cfa1270 */
[----:B------:R-:W-:Y:S01]  /*4dbd0*/  VIADD R248, R3, 0x1f ;  /* 0x0000001f03f87836 */ /* 0x000fe20000000000 */
[----:B------:R-:W-:Y:S01]  /*4dbe0*/  ISETP.LT.AND P6, PT, R10, UR12, !P1 ;  /* 0x0000000c0a007c0c */ /* 0x000fe2000cfc1270 */
[C---:B------:R-:W-:Y:S01]  /*4dbf0*/  IMAD.WIDE R242, R2.reuse, 0x4, R210 ;  /* 0x0000000402f27825 */ /* 0x040fe200078e02d2 */
[----:B---3--:R3:W-:Y:S01]  /*4dc00*/  @P3 STG.E desc[UR8][R240.64], R238 ;  /* 0x000000eef0003986 */ /* 0x0087e2000c101908 */
[----:B------:R-:W-:Y:S01]  /*4dc10*/  ULDC UR4, c[0x0][0x22c] ;  /* 0x00008b0000047ab9 */ /* 0x000fe20000000800 */
[----:B------:R-:W-:Y:S02]  /*4dc20*/  ULDC UR6, c[0x0][0x228] ;  /* 0x00008a0000067ab9 */ /* 0x000fe40000000800 */
[----:B-1----:R-:W4:Y:S01]  /*4dc30*/  LDL.LU R249, [R1+0x338] ;  /* 0x0003380001f97983 */ /* 0x002f220000300800 */
[C---:B------:R-:W-:Y:S01]  /*4dc40*/  IMAD.WIDE R244, R2.reuse, 0x4, R208 ;  /* 0x0000000402f47825 */ /* 0x040fe200078e02d0 */
[----:B------:R-:W-:Y:S01]  /*4dc50*/  ULDC UR10, c[0x0][0x228] ;  /* 0x00008a00000a7ab9 */ /* 0x000fe20000000800 */
[----:B------:R-:W-:Y:S01]  /*4dc60*/  ULDC UR12, c[0x0][0x228] ;  /* 0x00008a00000c7ab9 */ /* 0x000fe20000000800 */
[----:B------:R-:W2:Y:S01]  /*4dc70*/  LDL.LU R0, [R1+0x598] ;  /* 0x0005980001007983 */ /* 0x000ea20000300800 */
[----:B------:R-:W-:-:S03]  /*4dc80*/  IMAD.WIDE R246, R2, 0x4, R150 ;  /* 0x0000000402f67825 */ /* 0x000fc600078e0296 */
[----:B---3--:R-:W3:Y:S01]  /*4dc90*/  LDL.LU R238, [R1+0x238] ;  /* 0x0002380001ee7983 */ /* 0x008ee20000300800 */
[----:B------:R-:W-:Y:S01]  /*4dca0*/  ISETP.GE.AND P3, PT, R248, UR4, PT ;  /* 0x00000004f8007c0c */ /* 0x000fe2000bf66270 */
[----:B------:R-:W-:Y:S02]  /*4dcb0*/  ULDC UR4, c[0x0][0x228] ;  /* 0x00008a0000047ab9 */ /* 0x000fe40000000800 */
[----:B------:R-:W3:Y:S01]  /*4dcc0*/  LDL.LU R248, [R1+0x138] ;  /* 0x0001380001f87983 */ /* 0x000ee20000300800 */
[----:B------:R-:W-:Y:S01]  /*4dcd0*/  ISETP.LT.AND P1, PT, R9, UR4, !P1 ;  /* 0x0000000409007c0c */ /* 0x000fe2000cf21270 */
[----:B------:R-:W-:Y:S01]  /*4dce0*/  ULDC UR4, c[0x0][0x228] ;  /* 0x00008a0000047ab9 */ /* 0x000fe20000000800 */
[----:B------:R-:W-:Y:S01]  /*4dcf0*/  IMAD.WIDE R240, R2, 0x4, R148 ;  /* 0x0000000402f07825 */ /* 0x000fe200078e0294 */
[----:B--2---:R-:W-:Y:S04]  /*4dd00*/  @P0 STG.E desc[UR8][R242.64], R0 ;  /* 0x00000000f2000986 */ /* 0x004fe8000c101908 */
[----:B------:R1:W-:Y:S04]  /*4dd10*/  @P5 STG.E desc[UR8][R244.64], R250 ;  /* 0x000000faf4005986 */ /* 0x0003e8000c101908 */
[----:B------:R2:W-:Y:S04]  /*4dd20*/  @P6 STG.E desc[UR8][R246.64], R239 ;  /* 0x000000eff6006986 */ /* 0x0005e8000c101908 */
[----:B-1----:R-:W3:Y:S04]  /*4dd30*/  LDL.LU R250, [R1+0x38] ;  /* 0x0000380001fa7983 */ /* 0x002ee80000300800 */
[----:B--2---:R-:W2:Y:S01]  /*4dd40*/  LDL.LU R239, [R1+0x59c] ;  /* 0x00059c0001ef7983 */ /* 0x004ea20000300800 */
[----:B------:R-:W-:-:S02]  /*4dd50*/  ISETP.LT.AND P0, PT, R8, UR4, !P4 ;  /* 0x0000000408007c0c */ /* 0x000fc4000e701270 */
[----:B------:R-:W-:Y:S01]  /*4dd60*/  IADD3 R0, R2, UR28, RZ ;  /* 0x0000001c02007c10 */ /* 0x000fe2000fffe0ff */
[----:B------:R-:W-:Y:S01]  /*4dd70*/  VIADD R244, R3, 0x20 ;  /* 0x0000002003f47836 */ /* 0x000fe20000000000 */
[----:B------:R-:W-:Y:S01]  /*4dd80*/  ULDC UR4, c[0x0][0x228] ;  /* 0x00008a0000047ab9 */ /* 0x000fe20000000800 */
[----:B------:R-:W-:Y:S01]  /*4dd90*/  ISETP.LT.AND P6, PT, R11, UR6, !P4 ;  /* 0x000000060b007c0c */ /* 0x000fe2000e7c1270 */
[----:B----4-:R1:W-:Y:S01]  /*4dda0*/  @P1 STG.E desc[UR8][R240.64], R251 ;  /* 0x000000fbf0001986 */ /* 0x0103e2000c101908 */
        /* <DEDUP_REMOVED lines=15> */
[----:B---3--:R1:W-:Y:S03]  /*4dea0*/  @P6 STG.E desc[UR8][R240.64], R238 ;  /* 0x000000eef0006986 */ /* 0x0083e6000c101908 */
[----:B----4-:R-:W-:Y:S01]  /*4deb0*/  IMAD.WIDE R242, R0, 0x4, R150 ;  /* 0x0000000400f27825 */ /* 0x010fe200078e0296 */
        /* <DEDUP_REMOVED lines=13> */
[----:B------:R-:W-:Y:S02]  /*4df90*/  ISETP.LT.AND P4, PT, R11, UR4, !P2 ;  /* 0x000000040b007c0c */ /* 0x000fe4000d781270 */
[----:B------:R-:W-:Y:S01]  /*4dfa0*/  ISETP.LT.AND P6, PT, R8, UR12, !P3 ;  /* 0x0000000c08007c0c */ /* 0x000fe2000dfc1270 */
[----:B------:R-:W-:Y:S01]  /*4dfb0*/  VIADD R248, R3, 0x21 ;  /* 0x0000002103f87836 */ /* 0x000fe20000000000 */
[----:B------:R-:W-:Y:S01]  /*4dfc0*/  ISETP.LT.AND P5, PT, R10, UR6, !P2 ;  /* 0x000000060a007c0c */ /* 0x000fe2000d7a1270 */
[----:B------:R-:W-:Y:S01]  /*4dfd0*/  ULDC UR4, c[0x0][0x22c] ;  /* 0x00008b0000047ab9 */ /* 0x000fe20000000800 */
        /* <DEDUP_REMOVED lines=29> */
[----:B--2---:R2:W-:Y:S01]  /*4e1b0*/  @P4 STG.E desc[UR8][R242.64], R239 ;  /* 0x000000eff2004986 */ /* 0x0045e2000c101908 */
[----:B------:R-:W-:Y:S01]  /*4e1c0*/  ISETP.LT.AND P4, PT, R10, UR4, !P1 ;  /* 0x000000040a007c0c */ /* 0x000fe2000cf81270 */
[C---:B------:R-:W-:Y:S01]  /*4e1d0*/  VIADD R2, R0.reuse, UR28 ;  /* 0x0000001c00027c36 */ /* 0x040fe20008000000 */
[----:B------:R-:W-:Y:S01]  /*4e1e0*/  ULDC UR4, c[0x0][0x228] ;  /* 0x00008a0000047ab9 */ /* 0x000fe20000000800 */
[----:B------:R-:W-:Y:S01]  /*4e1f0*/  ULDC UR10, c[0x0][0x228] ;  /* 0x00008a00000a7ab9 */ /* 0x000fe20000000800 */
[----:B------:R-:W-:Y:S01]  /*4e200*/  ULDC UR12, c[0x0][0x228] ;  /* 0x00008a00000c7ab9 */ /* 0x000fe20000000800 */
[----:B-1----:R-:W-:Y:S01]  /*4e210*/  IMAD.WIDE R240, R0, 0x4, R148 ;  /* 0x0000000400f07825 */ /* 0x002fe200078e0294 */
[----:B------:R-:W4:Y:S03]  /*4e220*/  LDL.LU R250, [R1+0x140] ;  /* 0x0001400001fa7983 */ /* 0x000f260000300800 */
[C---:B--2---:R-:W-:Y:S01]  /*4e230*/  IMAD.WIDE R242, R2.reuse, 0x4, R210 ;  /* 0x0000000402f27825 */ /* 0x044fe200078e02d2 */
[----:B------:R1:W-:Y:S03]  /*4e240*/  @P3 STG.E desc[UR8][R240.64], R248 ;  /* 0x000000f8f0003986 */ /* 0x0003e6000c101908 */
[----:B------:R-:W-:Y:S01]  /*4e250*/  IMAD.WIDE R244, R2, 0x4, R208 ;  /* 0x0000000402f47825 */ /* 0x000fe200078e02d0 */
[----:B------:R-:W2:Y:S01]  /*4e260*/  LDL.LU R239, [R1+0x40] ;  /* 0x0000400001ef7983 */ /* 0x000ea20000300800 */
[----:B------:R-:W-:Y:S01]  /*4e270*/  ISETP.LT.AND P1, PT, R9, UR4, !P1 ;  /* 0x0000000409007c0c */ /* 0x000fe2000cf21270 */
[----:B------:R-:W-:-:S02]  /*4e280*/  ULDC UR4, c[0x0][0x22c] ;  /* 0x00008b0000047ab9 */ /* 0x000fc40000000800 */
[----:B------:R3:W-:Y:S01]  /*4e290*/  @P5 STG.E desc[UR8][R242.64], R251 ;  /* 0x000000fbf2005986 */ /* 0x0007e2000c101908 */
[----:B-1----:R-:W-:-:S03]  /*4e2a0*/  IMAD.WIDE R240, R2, 0x4, R150 ;  /* 0x0000000402f07825 */ /* 0x002fc600078e0296 */
[----:B---3--:R1:W-:Y:S01]  /*4e2b0*/  @P6 STG.E desc[UR8][R244.64], R249 ;  /* 0x000000f9f4006986 */ /* 0x0083e2000c101908 */
[----:B------:R-:W-:Y:S01]  /*4e2c0*/  VIADD R248, R3, 0x23 ;  /* 0x0000002303f87836 */ /* 0x000fe20000000000 */
[----:B------:R-:W-:Y:S02]  /*4e2d0*/  IADD3 R0, R2, UR28, RZ ;  /* 0x0000001c02007c10 */ /* 0x000fe4000fffe0ff */
[----:B------:R-:W3:Y:S04]  /*4e2e0*/  LDL.LU R251, [R1+0x5e4] ;  /* 0x0005e40001fb7983 */ /* 0x000ee80000300800 */
[----:B-1----:R-:W3:Y:S04]  /*4e2f0*/  LDL.LU R249, [R1+0x5c4] ;  /* 0x0005c40001f97983 */ /* 0x002ee80000300800 */
[----:B----4-:R1:W-:Y:S01]  /*4e300*/  @P4 STG.E desc[UR8][R240.64], R238 ;  /* 0x000000eef0004986 */ /* 0x0103e2000c101908 */
[----:B------:R-:W-:-:S02]  /*4e310*/  ISETP.GE.AND P4, PT, R248, UR4, PT ;  /* 0x00000004f8007c0c */ /* 0x000fc4000bf86270 */
[----:B------:R-:W-:Y:S02]  /*4e320*/  ISETP.LT.AND P3, PT, R8, UR6, !P0 ;  /* 0x0000000608007c0c */ /* 0x000fe4000c761270 */
        /* <DEDUP_REMOVED lines=8> */
[----:B------:R-:W-:-:S02]  /*4e3b0*/  ULDC UR12, c[0x0][0x228] ;  /* 0x00008a00000c7ab9 */ /* 0x000fc40000000800 */
        /* <DEDUP_REMOVED lines=406> */
[----:B-1----:R-:W-:Y:S01]  /*4fd20*/  IMAD.WIDE R242, R0, 0x4, R148 ;  /* 0x0000000400f27825 */ /* 0x002fe200078e0294 */
[----:B------:R-:W4:Y:S03]  /*4fd30*/  LDL.LU R249, [R1+0x454] ;  /* 0x0004540001f97983 */ /* 0x000f260000300800 */
[C---:B--2---:R-:W-:Y:S01]  /*4fd40*/  IMAD.WIDE R240, R2.reuse, 0x4, R210 ;  /* 0x0000000402f07825 */ /* 0x044fe200078e02d2 */
[----:B------:R-:W2:Y:S01]  /*4fd50*/  LDL.LU R251, [R1+0x264] ;  /* 0x0002640001fb7983 */ /* 0x000ea20000300800 */
[----:B------:R-:W-:-:S03]  /*4fd60*/  IADD3 R0, R2, UR28, RZ ;  /* 0x0000001c02007c10 */ /* 0x000fc6000fffe0ff */
[----:B------:R-:W2:Y:S04]  /*4fd70*/  LDL.LU R239, [R1+0x164] ;  /* 0x0001640001ef7983 */ /* 0x000ea80000300800 */
        /* <DEDUP_REMOVED lines=8> */
[----:B------:R-:W2:Y:S01]  /*4fe00*/  LDL.LU R2, [R1+0x364] ;  /* 0x0003640001027983 */ /* 0x000ea20000300800 */
        /* <DEDUP_REMOVED lines=12> */
[----:B----4-:R1:W-:Y:S01]  /*4fed0*/  @P2 STG.E desc[UR8][R240.64], R249 ;  /* 0x000000f9f0002986 */ /* 0x0103e2000c101908 */
[----:B------:R-:W-:Y:S01]  /*4fee0*/  IMAD.WIDE R246, R0, 0x4, R150 ;  /* 0x0000000400f67825 */ /* 0x000fe200078e0296 */
[----:B------:R-:W-:-:S03]  /*4fef0*/  ULDC UR12, c[0x0][0x228] ;  /* 0x00008a00000c7ab9 */ /* 0x000fc60000000800 */
[----:B-1----:R-:W-:Y:S01]  /*4ff00*/  VIADD R240, R3, 0x36 ;  /* 0x0000003603f07836 */ /* 0x002fe20000000000 */
[----:B------:R-:W4:Y:S04]  /*4ff10*/  LDL.LU R249, [R1+0x638] ;  /* 0x0006380001f97983 */ /* 0x000f280000300800 */
[----:B--2---:R1:W-:Y:S01]  /*4ff20*/  @P3 STG.E desc[UR8][R242.64], R2 ;  /* 0x00000002f2003986 */ /* 0x0043e2000c101908 */
[----:B------:R-:W-:Y:S01]  /*4ff30*/  ISETP.LT.AND P3, PT, R9, UR4, !P0 ;  /* 0x0000000409007c0c */ /* 0x000fe2000c761270 */
[----:B------:R-:W-:Y:S02]  /*4ff40*/  ULDC UR4, c[0x0][0x22c] ;  /* 0x00008b0000047ab9 */ /* 0x000fe40000000800 */
[----:B------:R2:W-:Y:S01]  /*4ff50*/  @P5 STG.E desc[UR8][R244.64], R251 ;  /* 0x000000fbf4005986 */ /* 0x0005e2000c101908 */
[----:B------:R-:W-:Y:S01]  /*4ff60*/  ISETP.GE.AND P2, PT, R240, UR4, PT ;  /* 0x00000004f0007c0c */ /* 0x000fe2000bf46270 */
[C---:B------:R-:W-:Y:S01]  /*4ff70*/  IMAD.WIDE R240, R0.reuse, 0x4, R148 ;  /* 0x0000000400f07825 */ /* 0x040fe200078e0294 */
[----:B-1----:R-:W-:Y:S01]  /*4ff80*/  IADD3 R2, R0, UR28, RZ ;  /* 0x0000001c00027c10 */ /* 0x002fe2000fffe0ff */
[----:B------:R1:W-:Y:S04]  /*4ff90*/  @P6 STG.E desc[UR8][R246.64], R239 ;  /* 0x000000eff6006986 */ /* 0x0003e8000c101908 */
[----:B--2---:R-:W2:Y:S01]  /*4ffa0*/  LDL.LU R251, [R1+0x458] ;  /* 0x0004580001fb7983 */ /* 0x004ea20000300800 */
[----:B------:R-:W-:-:S02]  /*4ffb0*/  ISETP.LT.AND P0, PT, R8, UR6, !P1 ;  /* 0x0000000608007c0c */ /* 0x000fc4000cf01270 */
[----:B------:R-:W-:Y:S01]  /*4ffc0*/  ISETP.LT.AND P5, PT, R11, UR10, !P1 ;  /* 0x0000000a0b007c0c */ /* 0x000fe2000cfa1270 */
[----:B------:R-:W-:Y:S01]  /*4ffd0*/  VIADD R248, R3, 0x37 ;  /* 0x0000003703f87836 */ /* 0x000fe20000000000 */
[----:B------:R-:W-:Y:S01]  /*4ffe0*/  ULDC UR4, c[0x0][0x22c] ;  /* 0x00008b0000047ab9 */ /* 0x000fe20000000800 */
[----:B------:R-:W-:Y:S01]  /*4fff0*/  IMAD.WIDE R242, R2, 0x4, R210 ;  /* 0x0000000402f27825 */ /* 0x000fe200078e02d2 */
[----:B------:R-:W-:Y:S01]  /*50000*/  ISETP.LT.AND P6, PT, R10, UR12, !P1 ;  /* 0x0000000c0a007c0c */ /* 0x000fe2000cfc1270 */
[----:B-1----:R-:W2:Y:S01]  /*50010*/  LDL.LU R239, [R1+0x368] ;  /* 0x0003680001ef7983 */ /* 0x002ea20000300800 */
[----:B------:R-:W-:Y:S01]  /*50020*/  ULDC UR6, c[0x0][0x228] ;  /* 0x00008a0000067ab9 */ /* 0x000fe20000000800 */
[----:B------:R-:W-:Y:S01]  /*50030*/  IMAD.WIDE R244, R2, 0x4, R208 ;  /* 0x0000000402f47825 */ /* 0x000fe200078e02d0 */
[----:B------:R-:W-:Y:S01]  /*50040*/  ULDC UR10, c[0x0][0x228] ;  /* 0x00008a00000a7ab9 */ /* 0x000fe20000000800 */
[----:B------:R-:W4:Y:S01]  /*50050*/  LDL.LU R0, [R1+0x628] ;  /* 0x0006280001007983 */ /* 0x000f220000300800 */
[----:B------:R-:W-:-:S03]  /*50060*/  ULDC UR12, c[0x0][0x228] ;  /* 0x00008a00000c7ab9 */ /* 0x000fc60000000800 */
[----:B---3--:R1:W-:Y:S01]  /*50070*/  @P3 STG.E desc[UR8][R240.64], R238 ;  /* 0x000000eef0003986 */ /* 0x0083e2000c101908 */
[----:B------:R-:W-:Y:S01]  /*50080*/  ISETP.GE.AND P3, PT, R248, UR4, PT ;  /* 0x00000004f8007c0c */ /* 0x000fe2000bf66270 */
[----:B------:R-:W-:Y:S01]  /*50090*/  IMAD.WIDE R246, R2, 0x4, R150 ;  /* 0x0000000402f67825 */ /* 0x000fe200078e0296 */
[----:B------:R-:W-:Y:S01]  /*500a0*/  ULDC UR4, c[0x0][0x228] ;  /* 0x00008a0000047ab9 */ /* 0x000fe20000000800 */
[----:B-1----:R-:W3:Y:S04]  /*500b0*/  LDL.LU R238, [R1+0x268] ;  /* 0x0002680001ee7983 */ /* 0x002ee80000300800 */
[----:B------:R-:W3:Y:S01]  /*500c0*/  LDL.LU R248, [R1+0x168] ;  /* 0x0001680001f87983 */ /* 0x000ee20000300800 */
[----:B------:R-:W-:Y:S01]  /*500d0*/  ISETP.LT.AND P1, PT, R9, UR4, !P1 ;  /* 0x0000000409007c0c */ /* 0x000fe2000cf21270 */
[----:B------:R-:W-:-:S02]  /*500e0*/  ULDC UR4, c[0x0][0x228] ;  /* 0x00008a0000047ab9 */ /* 0x000fc40000000800 */
[----:B----4-:R-:W-:Y:S04]  /*500f0*/  @P0 STG.E desc[UR8][R242.64], R0 ;  /* 0x00000000f2000986 */ /* 0x010fe8000c101908 */
[----:B------:R1:W-:Y:S04]  /*50100*/  @P5 STG.E desc[UR8][R244.64], R250 ;  /* 0x000000faf4005986 */ /* 0x0003e8000c101908 */
[----:B-1----:R-:W4:Y:S04]  /*50110*/  LDL.LU R250, [R1+0x68] ;  /* 0x0000680001fa7983 */ /* 0x002f280000300800 */
[----:B------:R1:W-:Y:S04]  /*50120*/  @P6 STG.E desc[UR8][R246.64], R249 ;  /* 0x000000f9f6006986 */ /* 0x0003e8000c101908 */
[----:B-1----:R-:W4:Y:S01]  /*50130*/  LDL.LU R249, [R1+0x62c] ;  /* 0x00062c0001f97983 */ /* 0x002f220000300800 */
[----:B------:R-:W-:Y:S01]  /*50140*/  ISETP.LT.AND P0, PT, R8, UR4, !P4 ;  /* 0x0000000408007c0c */ /* 0x000fe2000e701270 */
[----:B------:R-:W-:Y:S01]  /*50150*/  ULDC UR4, c[0x0][0x228] ;  /* 0x00008a0000047ab9 */ /* 0x000fe20000000800 */
[----:B------:R-:W-:-:S02]  /*50160*/  IADD3 R0, R2, UR28, RZ ;  /* 0x0000001c02007c10 */ /* 0x000fc4000fffe0ff */
[----:B------:R-:W-:Y:S01]  /*50170*/  ISETP.LT.AND P6, PT, R11, UR6, !P4 ;  /* 0x000000060b007c0c */ /* 0x000fe2000e7c1270 */
[----:B------:R-:W-:Y:S01]  /*50180*/  IMAD.WIDE R240, R2, 0x4, R148 ;  /* 0x0000000402f07825 */ /* 0x000fe200078e0294 */
[----:B------:R-:W-:Y:S01]  /*50190*/  ISETP.LT.AND P5, PT, R10, UR4, !P4 ;  /* 0x000000040a007c0c */ /* 0x000fe2000e7a1270 */
[----:B------:R-:W-:Y:S01]  /*501a0*/  ULDC UR4, c[0x0][0x22c] ;  /* 0x00008b0000047ab9 */ /* 0x000fe20000000800 */
[----:B------:R-:W-:Y:S01]  /*501b0*/  ISETP.LT.AND P4, PT, R9, UR10, !P4 ;  /* 0x0000000a09007c0c */ /* 0x000fe2000e781270 */
[----:B------:R-:W-:Y:S01]  /*501c0*/  IMAD.WIDE R242, R0, 0x4, R210 ;  /* 0x0000000400f27825 */ /* 0x000fe200078e02d2 */
[----:B--2---:R1:W-:Y:S01]  /*501d0*/  @P1 STG.E desc[UR8][R240.64], R251 ;  /* 0x000000fbf0001986 */ /* 0x0043e2000c101908 */
[----:B------:R-:W-:Y:S01]  /*501e0*/  ULDC UR6, c[0x0][0x228] ;  /* 0x00008a0000067ab9 */ /* 0x000fe20000000800 */
[----:B------:R-:W-:Y:S01]  /*501f0*/  ULDC UR10, c[0x0][0x228] ;  /* 0x00008a00000a7ab9 */ /* 0x000fe20000000800 */
[----:B------:R-:W-:Y:S01]  /*50200*/  VIADD R244, R3, 0x38 ;  /* 0x0000003803f47836 */ /* 0x000fe20000000000 */
[----:B------:R2:W-:Y:S04]  /*50210*/  @P0 STG.E desc[UR8][R242.64], R239 ;  /* 0x000000eff2000986 */ /* 0x0005e8000c101908 */
[----:B------:R-:W-:Y:S01]  /*50220*/  ISETP.GE.AND P1, PT, R244, UR4, PT ;  /* 0x00000004f4007c0c */ /* 0x000fe2000bf26270 */
[C---:B------:R-:W-:Y:S01]  /*50230*/  IMAD.WIDE R244, R0.reuse, 0x4, R148 ;  /* 0x0000000400f47825 */ /* 0x040fe200078e0294 */
[----:B------:R-:W-:Y:S01]  /*50240*/  ULDC UR4, c[0x0][0x228] ;  /* 0x00008a0000047ab9 */ /* 0x000fe20000000800 */
[----:B-1----:R-:W4:Y:S02]  /*50250*/  LDL.LU R251, [R1+0x64c] ;  /* 0x00064c0001fb7983 */ /* 0x002f240000300800 */
[----:B------:R-:W-:Y:S01]  /*50260*/  IMAD.WIDE R240, R0, 0x4, R208 ;  /* 0x0000000400f07825 */ /* 0x000fe200078e02d0 */
[----:B------:R-:W-:Y:S01]  /*50270*/  ISETP.LT.AND P0, PT, R8, UR4, !P2 ;  /* 0x0000000408007c0c */ /* 0x000fe2000d701270 */
[----:B------:R-:W-:Y:S01]  /*50280*/  ULDC UR4, c[0x0][0x228] ;  /* 0x00008a0000047ab9 */ /* 0x000fe20000000800 */
[----:B--2---:R-:W2:Y:S01]  /*50290*/  LDL.LU R239, [R1+0x63c] ;  /* 0x00063c0001ef7983 */ /* 0x004ea20000300800 */
[----:B------:R-:W-:-:S03]  /*502a0*/  IMAD.WIDE R242, R0, 0x4, R150 ;  /* 0x0000000400f27825 */ /* 0x000fc600078e0296 */
[----:B---3--:R1:W-:Y:S04]  /*502b0*/  @P6 STG.E desc[UR8][R240.64], R238 ;  /* 0x000000eef0006986 */ /* 0x0083e8000c101908 */
[----:B------:R-:W-:Y:S01]  /*502c0*/  @P5 STG.E desc[UR8][R242.64], R248 ;  /* 0x000000f8f2005986 */ /* 0x000fe2000c101908 */
[----:B------:R-:W-:-:S03]  /*502d0*/  VIADD R2, R3, 0x39 ;  /* 0x0000003903027836 */ /* 0x000fc60000000000 */
[----:B-1----:R-:W3:Y:S04]  /*502e0*/  LDL.LU R238, [R1+0x36c] ;  /* 0x00036c0001ee7983 */ /* 0x002ee80000300800 */
[----:B----4-:R1:W-:Y:S01]  /*502f0*/  @P4 STG.E desc[UR8][R244.64], R250 ;  /* 0x000000faf4004986 */ /* 0x0103e2000c101908 */
[----:B------:R-:W-:Y:S01]  /*50300*/  ISETP.LT.AND P4, PT, R11, UR4, !P2 ;  /* 0x000000040b007c0c */ /* 0x000fe2000d781270 */
[----:B------:R-:W-:Y:S01]  /*50310*/  ULDC UR4, c[0x0][0x22c] ;  /* 0x00008b0000047ab9 */ /* 0x000fe20000000800 */
[----:B-1----:R-:W-:Y:S01]  /*50320*/  VIADD R244, R0, UR28 ;  /* 0x0000001c00f47c36 */ /* 0x002fe20008000000 */
[----:B------:R-:W4:Y:S03]  /*50330*/  LDL.LU R250, [R1+0x26c] ;  /* 0x00026c0001fa7983 */ /* 0x000f260000300800 */
[----:B------:R-:W-:-:S05]  /*50340*/  IMAD.WIDE R240, R244, 0x4, R210 ;  /* 0x00000004f4f07825 */ /* 0x000fca00078e02d2 */
[----:B------:R1:W-:Y:S01]  /*50350*/  @P0 STG.E desc[UR8][R240.64], R249 ;  /* 0x000000f9f0000986 */ /* 0x0003e2000c101908 */
[----:B------:R-:W-:Y:S02]  /*50360*/  ISETP.GE.AND P0, PT, R2, UR4, PT ;  /* 0x0000000402007c0c */ /* 0x000fe4000bf06270 */
[----:B------:R-:W-:Y:S02]  /*50370*/  ISETP.LT.AND P5, PT, R10, UR6, !P2 ;  /* 0x000000060a007c0c */ /* 0x000fe4000d7a1270 */
[----:B------:R-:W-:Y:S01]  /*50380*/  ISETP.LT.AND P6, PT, R8, UR12, !P3 ;  /* 0x0000000c08007c0c */ /* 0x000fe2000dfc1270 */
[C---:B------:R-:W-:Y:S01]  /*50390*/  IMAD.WIDE R242, R244.reuse, 0x4, R150 ;  /* 0x00000004f4f27825 */ /* 0x040fe200078e0296 */
[----:B-1----:R-:W4:Y:S01]  /*503a0*/  LDL.LU R249, [R1+0x16c] ;  /* 0x00016c0001f97983 */ /* 0x002f220000300800 */
[----:B------:R-:W-:Y:S02]  /*503b0*/  ISETP.LT.AND P2, PT, R9, UR10, !P2 ;  /* 0x0000000a09007c0c */ /* 0x000fe4000d741270 */
[C---:B------:R-:W-:Y:S01]  /*503c0*/  IADD3 R0, R244.reuse, UR28, RZ ;  /* 0x0000001cf4007c10 */ /* 0x040fe2000fffe0ff */
[----:B------:R-:W3:Y:S01]  /*503d0*/  LDL.LU R2, [R1+0x45c] ;  /* 0x00045c0001027983 */ /* 0x000ee20000300800 */
[C---:B------:R-:W-:Y:S01]  /*503e0*/  IMAD.WIDE R240, R244.reuse, 0x4, R208 ;  /* 0x00000004f4f07825 */ /* 0x040fe200078e02d0 */
[----:B------:R-:W-:Y:S01]  /*503f0*/  ULDC UR4, c[0x0][0x228] ;  /* 0x00008a0000047ab9 */ /* 0x000fe20000000800 */
[----:B------:R-:W-:Y:S01]  /*50400*/  ULDC UR6, c[0x0][0x228] ;  /* 0x00008a0000067ab9 */ /* 0x000fe20000000800 */
[----:B------:R-:W4:Y:S01]  /*50410*/  LDL.LU R248, [R1+0x6c] ;  /* 0x00006c0001f87983 */ /* 0x000f220000300800 */
[----:B------:R-:W-:Y:S01]  /*50420*/  IMAD.WIDE R244, R244, 0x4, R148 ;  /* 0x00000004f4f47825 */ /* 0x000fe200078e0294 */
[----:B------:R-:W-:Y:S01]  /*50430*/  ULDC UR10, c[0x0][0x228] ;  /* 0x00008a00000a7ab9 */ /* 0x000fe20000000800 */
[----:B------:R-:W-:-:S02]  /*50440*/  ULDC UR12, c[0x0][0x228] ;  /* 0x00008a00000c7ab9 */ /* 0x000fc40000000800 */
[----:B------:R-:W-:Y:S01]  /*50450*/  IMAD.WIDE R246, R0, 0x4, R210 ;  /* 0x0000000400f67825 */ /* 0x000fe200078e02d2 */
[----:B------:R1:W-:Y:S04]  /*50460*/  @P4 STG.E desc[UR8][R240.64], R251 ;  /* 0x000000fbf0004986 */ /* 0x0003e8000c101908 */
[----:B--2---:R2:W-:Y:S04]  /*50470*/  @P5 STG.E desc[UR8][R242.64], R239 ;  /* 0x000000eff2005986 */ /* 0x0045e8000c101908 */
[----:B-1----:R-:W4:Y:S04]  /*50480*/  LDL.LU R251, [R1+0x670] ;  /* 0x0006700001fb7983 */ /* 0x002f280000300800 */
[----:B--2---:R-:W2:Y:S04]  /*50490*/  LDL.LU R239, [R1+0x650] ;  /* 0x0006500001ef7983 */ /* 0x004ea80000300800 */
[----:B---3--:R-:W-:Y:S04]  /*504a0*/  @P2 STG.E desc[UR8][R244.64], R2 ;  /* 0x00000002f4002986 */ /* 0x008fe8000c101908 */
[----:B------:R1:W-:Y:S04]  /*504b0*/  @P6 STG.E desc[UR8][R246.64], R238 ;  /* 0x000000eef6006986 */ /* 0x0003e8000c101908 */
[----:B-1----:R-:W3:Y:S01]  /*504c0*/  LDL.LU R238, [R1+0x660] ;  /* 0x0006600001ee7983 */ /* 0x002ee20000300800 */
        /* <DEDUP_REMOVED lines=10> */
[----:B----4-:R1:W-:Y:S01]  /*50570*/  @P2 STG.E desc[UR8][R240.64], R250 ;  /* 0x000000faf0002986 */ /* 0x0103e2000c101908 */
[----:B------:R-:W-:Y:S01]  /*50580*/  ISETP.GE.AND P2, PT, R244, UR4, PT ;  /* 0x00000004f4007c0c */ /* 0x000fe2000bf46270 */
[----:B------:R-:W-:Y:S01]  /*50590*/  ULDC UR4, c[0x0][0x228] ;  /* 0x00008a0000047ab9 */ /* 0x000fe20000000800 */
[----:B------:R-:W-:Y:S01]  /*505a0*/  ISETP.LT.AND P6, PT, R11, UR12, !P1 ;  /* 0x0000000c0b007c0c */ /* 0x000fe2000cfc1270 */
[----:B------:R4:W-:Y:S01]  /*505b0*/  @P4 STG.E desc[UR8][R242.64], R249 ;  /* 0x000000f9f2004986 */ /* 0x0009e2000c101908 */
[----:B------:R-:W-:Y:S01]  /*505c0*/  ISETP.LT.AND P4, PT, R10, UR4, !P1 ;  /* 0x000000040a007c0c */ /* 0x000fe2000cf81270 */
[C---:B------:R-:W-:Y:S01]  /*505d0*/  VIADD R2, R0.reuse, UR28 ;  /* 0x0000001c00027c36 */ /* 0x040fe20008000000 */
[----:B------:R-:W-:Y:S01]  /*505e0*/  ULDC UR4, c[0x0][0x228] ;  /* 0x00008a0000047ab9 */ /* 0x000fe20000000800 */
[----:B------:R-:W-:Y:S01]  /*505f0*/  ULDC UR10, c[0x0][0x228] ;  /* 0x00008a00000a7ab9 */ /* 0x000fe20000000800 */
[----:B------:R-:W-:Y:S01]  /*50600*/  ULDC UR12, c[0x0][0x228] ;  /* 0x00008a00000c7ab9 */ /* 0x000fe20000000800 */
[----:B-1----:R-:W-:Y:S01]  /*50610*/  IMAD.WIDE R240, R0, 0x4, R148 ;  /* 0x0000000400f07825 */ /* 0x002fe200078e0294 */
[----:B------:R-:W3:Y:S03]  /*50620*/  LDL.LU R250, [R1+0x270] ;  /* 0x0002700001fa7983 */ /* 0x000ee60000300800 */
[C---:B----4-:R-:W-:Y:S01]  /*50630*/  IMAD.WIDE R242, R2.reuse, 0x4, R210 ;  /* 0x0000000402f27825 */ /* 0x050fe200078e02d2 */
[----:B------:R1:W-:Y:S03]  /*50640*/  @P3 STG.E desc[UR8][R240.64], R248 ;  /* 0x000000f8f0003986 */ /* 0x0003e6000c101908 */
[----:B------:R-:W-:Y:S01]  /*50650*/  IMAD.WIDE R244, R2, 0x4, R208 ;  /* 0x0000000402f47825 */ /* 0x000fe200078e02d0 */
[----:B------:R4:W-:Y:S01]  /*50660*/  @P5 STG.E desc[UR8][R242.64], R251 ;  /* 0x000000fbf2005986 */ /* 0x0009e2000c101908 */
[----:B------:R-:W-:Y:S01]  /*50670*/  ISETP.LT.AND P1, PT, R9, UR4, !P1 ;  /* 0x0000000409007c0c */ /* 0x000fe2000cf21270 */
[----:B------:R-:W-:-:S02]  /*50680*/  ULDC UR4, c[0x0][0x22c] ;  /* 0x00008b0000047ab9 */ /* 0x000fc40000000800 */
[----:B--2---:R-:W-:Y:S01]  /*50690*/  @P6 STG.E desc[UR8][R244.64], R239 ;  /* 0x000000eff4006986 */ /* 0x004fe2000c101908 */
[----:B-1----:R-:W-:-:S03]  /*506a0*/  IMAD.WIDE R240, R2, 0x4, R150 ;  /* 0x0000000402f07825 */ /* 0x002fc600078e0296 */
[----:B------:R-:W2:Y:S01]  /*506b0*/  LDL.LU R249, [R1+0x170] ;  /* 0x0001700001f97983 */ /* 0x000ea20000300800 */
[----:B------:R-:W-:Y:S01]  /*506c0*/  VIADD R248, R3, 0x3b ;  /* 0x0000003b03f87836 */ /* 0x000fe20000000000 */
[----:B------:R-:W-:Y:S02]  /*506d0*/  IADD3 R0, R2, UR28, RZ ;  /* 0x0000001c02007c10 */ /* 0x000fe4000fffe0ff */
[----:B---3--:R1:W-:Y:S02]  /*506e0*/  @P4 STG.E desc[UR8][R240.64], R238 ;  /* 0x000000eef0004986 */ /* 0x0083e4000c101908 */
[----:B------:R-:W-:Y:S02]  /*506f0*/  ISETP.GE.AND P4, PT, R248, UR4, PT ;  /* 0x00000004f8007c0c */ /* 0x000fe4000bf86270 */
[----:B------:R-:W-:Y:S02]  /*50700*/  ISETP.LT.AND P3, PT, R8, UR6, !P0 ;  /* 0x0000000608007c0c */ /* 0x000fe4000c761270 */
[----:B------:R-:W-:-:S02]  /*50710*/  ISETP.LT.AND P5, PT, R11, UR10, !P0 ;  /* 0x0000000a0b007c0c */ /* 0x000fc4000c7a1270 */
[----:B------:R-:W-:Y:S01]  /*50720*/  ISETP.LT.AND P6, PT, R10, UR12, !P0 ;  /* 0x0000000c0a007c0c */ /* 0x000fe2000c7c1270 */
[----:B----4-:R-:W-:Y:S01]  /*50730*/  IMAD.WIDE R242, R0, 0x4, R210 ;  /* 0x0000000400f27825 */ /* 0x010fe200078e02d2 */
[----:B------:R-:W-:Y:S01]  /*50740*/  ULDC UR4, c[0x0][0x228] ;  /* 0x00008a0000047ab9 */ /* 0x000fe20000000800 */
[----:B------:R-:W-:Y:S01]  /*50750*/  ULDC UR6, c[0x0][0x228] ;  /* 0x00008a0000067ab9 */ /* 0x000fe20000000800 */
[----:B------:R-:W-:Y:S01]  /*50760*/  ULDC UR10, c[0x0][0x228] ;  /* 0x00008a00000a7ab9 */ /* 0x000fe20000000800 */
[----:B-1----:R-:W3:Y:S01]  /*50770*/  LDL.LU R238, [R1+0x370] ;  /* 0x0003700001ee7983 */ /* 0x002ee20000300800 */
[----:B------:R-:W-:Y:S01]  /*50780*/  IMAD.WIDE R240, R2, 0x4, R148 ;  /* 0x0000000402f07825 */ /* 0x000fe200078e0294 */
[----:B------:R-:W-:Y:S02]  /*50790*/  ULDC UR12, c[0x0][0x228] ;  /* 0x00008a00000c7ab9 */ /* 0x000fe40000000800 */
[----:B------:R-:W4:Y:S04]  /*507a0*/  LDL.LU R251, [R1+0x654] ;  /* 0x0006540001fb7983 */ /* 0x000f280000300800 */
[----:B------:R-:W4:Y:S04]  /*507b0*/  LDL.LU R239, [R1+0x664] ;  /* 0x0006640001ef7983 */ /* 0x000f280000300800 */
        /* <DEDUP_REMOVED lines=20> */
[C---:B------:R-:W-:Y:S01]  /*50900*/  IMAD.WIDE R242, R2.reuse, 0x4, R210 ;  /* 0x0000000402f27825 */ /* 0x040fe200078e02d2 */
[----:B------:R-:W-:Y:S01]  /*50910*/  ULDC UR6, c[0x0][0x228] ;  /* 0x00008a0000067ab9 */ /* 0x000fe20000000800 */
[----:B------:R-:W-:Y:S01]  /*50920*/  ULDC UR10, c[0x0][0x228] ;  /* 0x00008a00000a7ab9 */ /* 0x000fe20000000800 */
[----:B------:R-:W4:Y:S01]  /*50930*/  LDL.LU R0, [R1+0x674] ;  /* 0x0006740001007983 */ /* 0x000f220000300800 */
[----:B------:R-:W-:Y:S01]  /*50940*/  IMAD.WIDE R244, R2, 0x4, R208 ;  /* 0x0000000402f47825 */ /* 0x000fe200078e02d0 */
[----:B------:R-:W-:-:S03]  /*50950*/  ULDC UR12, c[0x0][0x228] ;  /* 0x00008a00000c7ab9 */ /* 0x000fc60000000800 */
[----:B------:R-:W-:Y:S01]  /*50960*/  IMAD.WIDE R246, R2, 0x4, R150 ;  /* 0x0000000402f67825 */ /* 0x000fe200078e0296 */
[----:B------:R1:W-:Y:S04]  /*50970*/  @P3 STG.E desc[UR8][R240.64], R238 ;  /* 0x000000eef0003986 */ /* 0x0003e8000c101908 */
[----:B-1----:R-:W3:Y:S01]  /*50980*/  LDL.LU R238, [R1+0x1d1c] ;  /* 0x001d1c0001ee7983 */ /* 0x002ee20000300800 */
[----:B------:R-:W-:-:S03]  /*50990*/  VIADD R248, R3, 0x3d ;  /* 0x0000003d03f87836 */ /* 0x000fc60000000000 */
[----:B----4-:R-:W-:Y:S04]  /*509a0*/  @P0 STG.E desc[UR8][R242.64], R0 ;  /* 0x00000000f2000986 */ /* 0x010fe8000c101908 */
[----:B------:R1:W-:Y:S04]  /*509b0*/  @P5 STG.E desc[UR8][R244.64], R251 ;  /* 0x000000fbf4005986 */ /* 0x0003e8000c101908 */
[----:B------:R4:W-:Y:S04]  /*509c0*/  @P6 STG.E desc[UR8][R246.64], R239 ;  /* 0x000000eff6006986 */ /* 0x0009e8000c101908 */
[----:B-1----:R-:W3:Y:S04]  /*509d0*/  LDL.LU R251, [R1+0x374] ;  /* 0x0003740001fb7983 */ /* 0x002ee80000300800 */
[----:B----4-:R-:W4:Y:S04]  /*509e0*/  LDL.LU R246, [R1+0x274] ;  /* 0x0002740001f67983 */ /* 0x010f280000300800 */
[----:B------:R-:W4:Y:S04]  /*509f0*/  LDL.LU R247, [R1+0x174] ;  /* 0x0001740001f77983 */ /* 0x000f280000300800 */
[----:B------:R-:W4:Y:S01]  /*50a00*/  LDL.LU R239, [R1+0x678] ;  /* 0x0006780001ef7983 */ /* 0x000f220000300800 */
[----:B------:R-:W-:Y:S01]  /*50a10*/  ISETP.GE.AND P3, PT, R248, UR4, PT ;  /* 0x00000004f8007c0c */ /* 0x000fe2000bf66270 */
[----:B------:R-:W-:-:S02]  /*50a20*/  ULDC UR4, c[0x0][0x228] ;  /* 0x00008a0000047ab9 */ /* 0x000fc40000000800 */
[----:B------:R-:W-:Y:S01]  /*50a30*/  ISETP.LT.AND P2, PT, R9, UR4, !P2 ;  /* 0x0000000409007c0c */ /* 0x000fe2000d741270 */
[----:B------:R-:W-:Y:S01]  /*50a40*/  ULDC UR4, c[0x0][0x228] ;  /* 0x00008a0000047ab9 */ /* 0x000fe20000000800 */
[C---:B------:R-:W-:Y:S01]  /*50a50*/  IADD3 R0, R2.reuse, UR28, RZ ;  /* 0x0000001c02007c10 */ /* 0x040fe2000fffe0ff */
[----:B------:R-:W-:Y:S01]  /*50a60*/  IMAD.WIDE R240, R2, 0x4, R148 ;  /* 0x0000000402f07825 */ /* 0x000fe200078e0294 */
[----:B------:R-:W-:Y:S01]  /*50a70*/  ISETP.LT.AND P0, PT, R8, UR4, !P4 ;  /* 0x0000000408007c0c */ /* 0x000fe2000e701270 */
[----:B------:R-:W-:Y:S01]  /*50a80*/  ULDC UR4, c[0x0][0x228] ;  /* 0x00008a0000047ab9 */ /* 0x000fe20000000800 */
[----:B------:R-:W-:Y:S01]  /*50a90*/  ISETP.LT.AND P6, PT, R11, UR6, !P4 ;  /* 0x000000060b007c0c */ /* 0x000fe2000e7c1270 */
[----:B------:R-:W-:Y:S01]  /*50aa0*/  IMAD.WIDE R242, R0, 0x4, R210 ;  /* 0x0000000400f27825 */ /* 0x000fe200078e02d2 */
[----:B------:R-:W-:Y:S01]  /*50ab0*/  ISETP.LT.AND P5, PT, R10, UR4, !P4 ;  /* 0x000000040a007c0c */ /* 0x000fe2000e7a1270 */
[----:B------:R-:W-:Y:S01]  /*50ac0*/  ULDC UR4, c[0x0][0x22c] ;  /* 0x00008b0000047ab9 */ /* 0x000fe20000000800 */
[----:B------:R-:W-:Y:S01]  /*50ad0*/  ISETP.LT.AND P4, PT, R9, UR10, !P4 ;  /* 0x0000000a09007c0c */ /* 0x000fe2000e781270 */
[C---:B------:R-:W-:Y:S01]  /*50ae0*/  VIADD R244, R3.reuse, 0x3e ;  /* 0x0000003e03f47836 */ /* 0x040fe20000000000 */
[----:B------:R-:W4:Y:S01]  /*50af0*/  LDL.LU R248, [R1+0x658] ;  /* 0x0006580001f87983 */ /* 0x000f220000300800 */
[----:B------:R-:W-:Y:S01]  /*50b00*/  VIADD R2, R3, 0x3f ;  /* 0x0000003f03027836 */ /* 0x000fe20000000000 */
[----:B------:R-:W-:Y:S01]  /*50b10*/  ULDC UR6, c[0x0][0x228] ;  /* 0x00008a0000067ab9 */ /* 0x000fe20000000800 */
[----:B------:R-:W-:Y:S01]  /*50b20*/  ULDC UR10, c[0x0][0x228] ;  /* 0x00008a00000a7ab9 */ /* 0x000fe20000000800 */
[----:B--2---:R1:W-:Y:S01]  /*50b30*/  @P2 STG.E desc[UR8][R240.64], R250 ;  /* 0x000000faf0002986 */ /* 0x0043e2000c101908 */
[----:B------:R-:W-:Y:S01]  /*50b40*/  ISETP.GE.AND P2, PT, R244, UR4, PT ;  /* 0x00000004f4007c0c */ /* 0x000fe2000bf46270 */
[----:B------:R-:W-:Y:S01]  /*50b50*/  IMAD.WIDE R244, R0, 0x4, R148 ;  /* 0x0000000400f47825 */ /* 0x000fe200078e0294 */
[----:B------:R-:W-:Y:S01]  /*50b60*/  ULDC UR4, c[0x0][0x228] ;  /* 0x00008a0000047ab9 */ /* 0x000fe20000000800 */
[----:B---3--:R2:W-:Y:S01]  /*50b70*/  @P0 STG.E desc[UR8][R242.64], R249 ;  /* 0x000000f9f2000986 */ /* 0x0085e2000c101908 */
[----:B------:R-:W-:Y:S01]  /*50b80*/  ISETP.LT.AND P0, PT, R8, UR4, !P1 ;  /* 0x0000000408007c0c */ /* 0x000fe2000cf01270 */
[----:B------:R-:W-:Y:S01]  /*50b90*/  ULDC UR4, c[0x0][0x228] ;  /* 0x00008a0000047ab9 */ /* 0x000fe20000000800 */
[C---:B-1----:R-:W-:Y:S01]  /*50ba0*/  IMAD.WIDE R240, R0.reuse, 0x4, R208 ;  /* 0x0000000400f07825 */ /* 0x042fe200078e02d0 */
[----:B------:R-:W3:Y:S03]  /*50bb0*/  LDL.LU R250, [R1+0x668] ;  /* 0x0006680001fa7983 */ /* 0x000ee60000300800 */
[C---:B--2---:R-:W-:Y:S01]  /*50bc0*/  IMAD.WIDE R242, R0.reuse, 0x4, R150 ;  /* 0x0000000400f27825 */ /* 0x044fe200078e0296 */
[----:B------:R-:W2:Y:S04]  /*50bd0*/  LDL.LU R249, [R1+0x468] ;  /* 0x0004680001f97983 */ /* 0x000ea80000300800 */
[----:B----4-:R-:W-:Y:S04]  /*50be0*/  @P6 STG.E desc[UR8][R240.64], R246 ;  /* 0x000000f6f0006986 */ /* 0x010fe8000c101908 */
[----:B------:R-:W-:Y:S04]  /*50bf0*/  @P5 STG.E desc[UR8][R242.64], R247 ;  /* 0x000000f7f2005986 */ /* 0x000fe8000c101908 */
[----:B------:R1:W-:Y:S01]  /*50c00*/  @P4 STG.E desc[UR8][R244.64], R251 ;  /* 0x000000fbf4004986 */ /* 0x0003e2000c101908 */
        /* <DEDUP_REMOVED lines=13> */
[----:B------:R-:W2:Y:S01]  /*50ce0*/  LDL.LU R2, [R1+0x478] ;  /* 0x0004780001027983 */ /* 0x000ea20000300800 */
[C---:B------:R-:W-:Y:S01]  /*50cf0*/  IMAD.WIDE R240, R244.reuse, 0x4, R208 ;  /* 0x00000004f4f07825 */ /* 0x040fe200078e02d0 */
[----:B------:R-:W-:Y:S01]  /*50d00*/  ULDC UR4, c[0x0][0x228] ;  /* 0x00008a0000047ab9 */ /* 0x000fe20000000800 */
[----:B------:R-:W-:Y:S01]  /*50d10*/  ULDC UR6, c[0x0][0x228] ;  /* 0x00008a0000067ab9 */ /* 0x000fe20000000800 */
[----:B------:R-:W-:Y:S01]  /*50d20*/  ULDC UR10, c[0x0][0x228] ;  /* 0x00008a00000a7ab9 */ /* 0x000fe20000000800 */
[----:B------:R-:W-:Y:S01]  /*50d30*/  IMAD.WIDE R244, R244, 0x4, R148 ;  /* 0x00000004f4f47825 */ /* 0x000fe200078e0294 */
[----:B------:R1:W-:Y:S01]  /*50d40*/  @P4 STG.E desc[UR8][R240.64], R248 ;  /* 0x000000f8f0004986 */ /* 0x0003e2000c101908 */
[----:B------:R-:W-:-:S02]  /*50d50*/  ULDC UR12, c[0x0][0x228] ;  /* 0x00008a00000c7ab9 */ /* 0x000fc40000000800 */
[----:B------:R-:W-:Y:S01]  /*50d60*/  IMAD.WIDE R246, R0, 0x4, R210 ;  /* 0x0000000400f67825 */ /* 0x000fe200078e02d2 */
[----:B---3--:R3:W-:Y:S04]  /*50d70*/  @P5 STG.E desc[UR8][R242.64], R250 ;  /* 0x000000faf2005986 */ /* 0x0087e8000c101908 */
[----:B-1----:R-:W4:Y:S04]  /*50d80*/  LDL.LU R248, [R1+0x67c] ;  /* 0x00067c0001f87983 */ /* 0x002f280000300800 */
[----:B---3--:R-:W3:Y:S04]  /*50d90*/  LDL.LU R250, [R1+0x65c] ;  /* 0x00065c0001fa7983 */ /* 0x008ee80000300800 */
[----:B--2---:R-:W-:Y:S04]  /*50da0*/  @P1 STG.E desc[UR8][R244.64], R2 ;  /* 0x00000002f4001986 */ /* 0x004fe8000c101908 */
[----:B------:R1:W-:Y:S04]  /*50db0*/  @P6 STG.E desc[UR8][R246.64], R249 ;  /* 0x000000f9f6006986 */ /* 0x0003e8000c101908 */
[----:B-1----:R-:W2:Y:S04]  /*50dc0*/  LDL.LU R247, [R1+0x378] ;  /* 0x0003780001f77983 */ /* 0x002ea80000300800 */
        /* <DEDUP_REMOVED lines=12> */
[----:B----4-:R1:W-:Y:S01]  /*50e90*/  @P1 STG.E desc[UR8][R242.64], R251 ;  /* 0x000000fbf2001986 */ /* 0x0103e2000c101908 */
[----:B------:R-:W-:Y:S01]  /*50ea0*/  ISETP.GE.AND P1, PT, R244, UR4, PT ;  /* 0x00000004f4007c0c */ /* 0x000fe2000bf26270 */
[----:B------:R-:W-:Y:S01]  /*50eb0*/  VIADD R2, R0, UR28 ;  /* 0x0000001c00027c36 */ /* 0x000fe20008000000 */
[----:B------:R-:W-:Y:S01]  /*50ec0*/  ULDC UR4, c[0x0][0x228] ;  /* 0x00008a0000047ab9 */ /* 0x000fe20000000800 */
[----:B------:R4:W-:Y:S01]  /*50ed0*/  @P4 STG.E desc[UR8][R240.64], R239 ;  /* 0x000000eff0004986 */ /* 0x0009e2000c101908 */
[----:B------:R-:W-:Y:S01]  /*50ee0*/  ISETP.LT.AND P4, PT, R10, UR4, !P2 ;  /* 0x000000040a007c0c */ /* 0x000fe2000d781270 */
[----:B------:R-:W-:Y:S01]  /*50ef0*/  IMAD.WIDE R244, R2, 0x4, R208 ;  /* 0x0000000402f47825 */ /* 0x000fe200078e02d0 */
[----:B------:R-:W-:Y:S01]  /*50f00*/  ULDC UR4, c[0x0][0x228] ;  /* 0x00008a0000047ab9 */ /* 0x000fe20000000800 */
[----:B------:R-:W-:Y:S01]  /*50f10*/  ULDC UR10, c[0x0][0x228] ;  /* 0x00008a00000a7ab9 */ /* 0x000fe20000000800 */
[----:B------:R-:W-:Y:S01]  /*50f20*/  ULDC UR12, c[0x0][0x228] ;  /* 0x00008a00000c7ab9 */ /* 0x000fe20000000800 */
[----:B-1----:R-:W-:-:S04]  /*50f30*/  IMAD.WIDE R242, R0, 0x4, R148 ;  /* 0x0000000400f27825 */ /* 0x002fc800078e0294 */
[C---:B----4-:R-:W-:Y:S01]  /*50f40*/  IMAD.WIDE R240, R2.reuse, 0x4, R210 ;  /* 0x0000000402f07825 */ /* 0x050fe200078e02d2 */
[----:B------:R-:W4:Y:S01]  /*50f50*/  LDL.LU R239, [R1+0x47c] ;  /* 0x00047c0001ef7983 */ /* 0x000f220000300800 */
[----:B------:R-:W-:Y:S01]  /*50f60*/  ISETP.LT.AND P2, PT, R9, UR4, !P2 ;  /* 0x0000000409007c0c */ /* 0x000fe2000d741270 */
[----:B------:R-:W-:Y:S02]  /*50f70*/  ULDC UR4, c[0x0][0x22c] ;  /* 0x00008b0000047ab9 */ /* 0x000fe40000000800 */
[----:B------:R-:W4:Y:S01]  /*50f80*/  LDL.LU R251, [R1+0x17c] ;  /* 0x00017c0001fb7983 */ /* 0x000f220000300800 */
[----:B------:R-:W-:-:S03]  /*50f90*/  IADD3 R0, R2, UR28, RZ ;  /* 0x0000001c02007c10 */ /* 0x000fc6000fffe0ff */
[----:B--2---:R-:W-:Y:S04]  /*50fa0*/  @P3 STG.E desc[UR8][R242.64], R247 ;  /* 0x000000f7f2003986 */ /* 0x004fe8000c101908 */
[----:B------:R1:W-:Y:S04]  /*50fb0*/  @P5 STG.E desc[UR8][R240.64], R248 ;  /* 0x000000f8f0005986 */ /* 0x0003e8000c101908 */
[----:B---3--:R-:W-:Y:S01]  /*50fc0*/  @P6 STG.E desc[UR8][R244.64], R250 ;  /* 0x000000faf4006986 */ /* 0x008fe2000c101908 */
[----:B-1----:R-:W-:-:S04]  /*50fd0*/  IMAD.WIDE R240, R2, 0x4, R150 ;  /* 0x0000000402f07825 */ /* 0x002fc800078e0296 */
[----:B------:R-:W-:Y:S01]  /*50fe0*/  VIADD R248, R3, 0x41 ;  /* 0x0000004103f87836 */ /* 0x000fe20000000000 */
[----:B------:R1:W-:Y:S04]  /*50ff0*/  @P4 STG.E desc[UR8][R240.64], R249 ;  /* 0x000000f9f0004986 */ /* 0x0003e8000c101908 */
[----:B------:R-:W-:Y:S01]  /*51000*/  ISETP.GE.AND P4, PT, R248, UR4, PT ;  /* 0x00000004f8007c0c */ /* 0x000fe2000bf86270 */
[----:B------:R-:W-:Y:S01]  /*51010*/  ULDC UR4, c[0x0][0x228] ;  /* 0x00008a0000047ab9 */ /* 0x000fe20000000800 */
[----:B-1----:R-:W2:Y:S01]  /*51020*/  LDL.LU R249, [R1+0x37c] ;  /* 0x00037c0001f97983 */ /* 0x002ea20000300800 */
[----:B------:R-:W-:-:S03]  /*51030*/  IMAD.WIDE R240, R2, 0x4, R148 ;  /* 0x0000000402f07825 */ /* 0x000fc600078e0294 */
[----:B------:R-:W3:Y:S04]  /*51040*/  LDL.LU R250, [R1+0x680] ;  /* 0x0006800001fa7983 */ /* 0x000ee80000300800 */
[----:B------:R-:W2:Y:S04]  /*51050*/  LDL.LU R2, [R1+0x27c] ;  /* 0x00027c0001027983 */ /* 0x000ea80000300800 */
[----:B------:R-:W3:Y:S01]  /*51060*/  LDL.LU R248, [R1+0x46c] ;  /* 0x00046c0001f87983 */ /* 0x000ee20000300800 */
[----:B------:R-:W-:Y:S02]  /*51070*/  ISETP.LT.AND P3, PT, R8, UR6, !P0 ;  /* 0x0000000608007c0c */ /* 0x000fe4000c761270 */
[----:B------:R-:W-:Y:S01]  /*51080*/  ISETP.LT.AND P5, PT, R11, UR10, !P0 ;  /* 0x0000000a0b007c0c */ /* 0x000fe2000c7a1270 */
[----:B----4-:R1:W-:Y:S01]  /*51090*/  @P2 STG.E desc[UR8][R240.64], R239 ;  /* 0x000000eff0002986 */ /* 0x0103e2000c101908 */
[----:B------:R-:W-:Y:S01]  /*510a0*/  ISETP.LT.AND P6, PT, R10, UR12, !P0 ;  /* 0x0000000c0a007c0c */ /* 0x000fe2000c7c1270 */
[C---:B------:R-:W-:Y:S01]  /*510b0*/  IMAD.WIDE R242, R0.reuse, 0x4, R210 ;  /* 0x0000000400f27825 */ /* 0x040fe200078e02d2 */
[----:B------:R-:W-:Y:S01]  /*510c0*/  ISETP.LT.AND P2, PT, R9, UR4, !P0 ;  /* 0x0000000409007c0c */ /* 0x000fe2000c741270 */
[----:B------:R-:W-:Y:S01]  /*510d0*/  ULDC UR4, c[0x0][0x22c] ;  /* 0x00008b0000047ab9 */ /* 0x000fe20000000800 */
[----:B------:R-:W-:Y:S01]  /*510e0*/  ULDC UR6, c[0x0][0x228] ;  /* 0x00008a0000067ab9 */ /* 0x000fe20000000800 */
[----:B------:R-:W-:Y:S01]  /*510f0*/  IMAD.WIDE R244, R0, 0x4, R208 ;  /* 0x0000000400f47825 */ /* 0x000fe200078e02d0 */
[----:B------:R-:W-:Y:S01]  /*51100*/  ULDC UR10, c[0x0][0x228] ;  /* 0x00008a00000a7ab9 */ /* 0x000fe20000000800 */
[----:B------:R-:W-:-:S02]  /*51110*/  ULDC UR12, c[0x0][0x228] ;  /* 0x00008a00000c7ab9 */ /* 0x000fc40000000800 */
[----:B-1----:R-:W-:Y:S01]  /*51120*/  VIADD R240, R3, 0x42 ;  /* 0x0000004203f07836 */ /* 0x002fe20000000000 */
[----:B------:R-:W4:Y:S01]  /*51130*/  LDL.LU R239, [R1+0x1d18] ;  /* 0x001d180001ef7983 */ /* 0x000f220000300800 */
[----:B------:R-:W-:-:S03]  /*51140*/  IMAD.WIDE R246, R0, 0x4, R150 ;  /* 0x0000000400f67825 */ /* 0x000fc600078e0296 */
[----:B---3--:R-:W-:Y:S01]  /*51150*/  @P3 STG.E desc[UR8][R242.64], R248 ;  /* 0x000000f8f2003986 */ /* 0x008fe2000c101908 */
[----:B------:R-:W-:Y:S01]  /*51160*/  ISETP.GE.AND P3, PT, R240, UR4, PT ;  /* 0x00000004f0007c0c */ /* 0x000fe2000bf66270 */
[----:B------:R-:W-:Y:S01]  /*51170*/  IMAD.WIDE R240, R0, 0x4, R148 ;  /* 0x0000000400f07825 */ /* 0x000fe200078e0294 */
[----:B------:R-:W-:Y:S01]  /*51180*/  ISETP.LT.AND P0, PT, R8, UR6, !P1 ;  /* 0x0000000608007c0c */ /* 0x000fe2000cf01270 */
[----:B--2---:R1:W-:Y:S01]  /*51190*/  @P5 STG.E desc[UR8][R244.64], R2 ;  /* 0x00000002f4005986 */ /* 0x0043e2000c101908 */
[----:B------:R-:W-:Y:S01]  /*511a0*/  ULDC UR4, c[0x0][0x22c] ;  /* 0x00008b0000047ab9 */ /* 0x000fe20000000800 */
[----:B------:R-:W-:Y:S02]  /*511b0*/  ULDC UR6, c[0x0][0x228] ;  /* 0x00008a0000067ab9 */ /* 0x000fe40000000800 */
[----:B------:R2:W-:Y:S04]  /*511c0*/  @P6 STG.E desc[UR8][R246.64], R251 ;  /* 0x000000fbf6006986 */ /* 0x0005e8000c101908 */
[----:B------:R3:W-:Y:S01]  /*511d0*/  @P2 STG.E desc[UR8][R240.64], R249 ;  /* 0x000000f9f0002986 */ /* 0x0007e2000c101908 */
[----:B-1----:R-:W-:-:S03]  /*511e0*/  IADD3 R2, R0, UR28, RZ ;  /* 0x0000001c00027c10 */ /* 0x002fc6000fffe0ff */
[----:B--2---:R-:W2:Y:S04]  /*511f0*/  LDL.LU R251, [R1+0x180] ;  /* 0x0001800001fb7983 */ /* 0x004ea80000300800 */
[----:B------:R-:W4:Y:S04]  /*51200*/  LDL.LU R0, [R1+0x690] ;  /* 0x0006900001007983 */ /* 0x000f280000300800 */
[----:B---3--:R-:W3:Y:S01]  /*51210*/  LDL.LU R241, [R1+0x6a0] ;  /* 0x0006a00001f17983 */ /* 0x008ee20000300800 */
[----:B------:R-:W-:Y:S02]  /*51220*/  ISETP.LT.AND P5, PT, R11, UR10, !P1 ;  /* 0x0000000a0b007c0c */ /* 0x000fe4000cfa1270 */
[----:B------:R-:W-:Y:S01]  /*51230*/  ISETP.LT.AND P6, PT, R10, UR12, !P1 ;  /* 0x0000000c0a007c0c */ /* 0x000fe2000cfc1270 */
[----:B------:R-:W-:Y:S01]  /*51240*/  VIADD R248, R3, 0x43 ;  /* 0x0000004303f87836 */ /* 0x000fe20000000000 */
[----:B------:R-:W2:Y:S01]  /*51250*/  LDL.LU R249, [R1+0x78] ;  /* 0x0000780001f97983 */ /* 0x000ea20000300800 */
[----:B------:R-:W-:Y:S01]  /*51260*/  IMAD.WIDE R242, R2, 0x4, R210 ;  /* 0x0000000402f27825 */ /* 0x000fe200078e02d2 */
[----:B------:R-:W-:Y:S01]  /*51270*/  ULDC UR10, c[0x0][0x228] ;  /* 0x00008a00000a7ab9 */ /* 0x000fe20000000800 */
[----:B------:R-:W-:Y:S01]  /*51280*/  ULDC UR12, c[0x0][0x228] ;  /* 0x00008a00000c7ab9 */ /* 0x000fe20000000800 */
[----:B------:R-:W-:Y:S01]  /*51290*/  ISETP.GE.AND P2, PT, R248, UR4, PT ;  /* 0x00000004f8007c0c */ /* 0x000fe2000bf46270 */
[----:B------:R-:W-:Y:S01]  /*512a0*/  IMAD.WIDE R244, R2, 0x4, R208 ;  /* 0x0000000402f47825 */ /* 0x000fe200078e02d0 */
[----:B------:R-:W2:Y:S01]  /*512b0*/  LDL.LU R248, [R1+0x280] ;  /* 0x0002800001f87983 */ /* 0x000ea20000300800 */
[----:B------:R-:W-:-:S02]  /*512c0*/  ULDC UR4, c[0x0][0x228] ;  /* 0x00008a0000047ab9 */ /* 0x000fc40000000800 */
[----:B------:R-:W-:Y:S01]  /*512d0*/  IMAD.WIDE R246, R2, 0x4, R150 ;  /* 0x0000000402f67825 */ /* 0x000fe200078e0296 */
[----:B------:R-:W-:Y:S01]  /*512e0*/  ISETP.LT.AND P1, PT, R9, UR4, !P1 ;  /* 0x0000000409007c0c */ /* 0x000fe2000cf21270 */
[----:B------:R-:W-:Y:S01]  /*512f0*/  ULDC UR4, c[0x0][0x228] ;  /* 0x00008a0000047ab9 */ /* 0x000fe20000000800 */
[----:B---3--:R-:W-:Y:S04]  /*51300*/  @P0 STG.E desc[UR8][R242.64], R241 ;  /* 0x000000f1f2000986 */ /* 0x008fe8000c101908 */
[----:B----4-:R-:W-:Y:S04]  /*51310*/  @P5 STG.E desc[UR8][R244.64], R0 ;  /* 0x00000000f4005986 */ /* 0x010fe8000c101908 */
[----:B------:R1:W-:Y:S04]  /*51320*/  @P6 STG.E desc[UR8][R246.64], R250 ;  /* 0x000000faf6006986 */ /* 0x0003e8000c101908 */
[----:B-1----:R-:W3:Y:S04]  /*51330*/  LDL.LU R246, [R1+0x80] ;  /* 0x0000800001f67983 */ /* 0x002ee80000300800 */
[----:B------:R-:W4:Y:S04]  /*51340*/  LDL.LU R247, [R1+0x70] ;  /* 0x0000700001f77983 */ /* 0x000f280000300800 */
[----:B------:R-:W4:Y:S01]  /*51350*/  LDL.LU R250, [R1+0x6a4] ;  /* 0x0006a40001fa7983 */ /* 0x000f220000300800 */
        /* <DEDUP_REMOVED lines=22> */
[----:B------:R-:W-:-:S04]  /*514c0*/  IMAD.WIDE R242, R0, 0x4, R150 ;  /* 0x0000000400f27825 */ /* 0x000fc800078e0296 */
[----:B------:R-:W-:Y:S01]  /*514d0*/  VIADD R2, R3, 0x45 ;  /* 0x0000004503027836 */ /* 0x000fe20000000000 */
[----:B---3--:R-:W-:Y:S04]  /*514e0*/  @P6 STG.E desc[UR8][R240.64], R246 ;  /* 0x000000f6f0006986 */ /* 0x008fe8000c101908 */
[----:B----4-:R-:W-:Y:S04]  /*514f0*/  @P5 STG.E desc[UR8][R242.64], R247 ;  /* 0x000000f7f2005986 */ /* 0x010fe8000c101908 */
[----:B------:R1:W-:Y:S01]  /*51500*/  @P4 STG.E desc[UR8][R244.64], R236 ;  /* 0x000000ecf4004986 */ /* 0x0003e2000c101908 */
[----:B------:R-:W-:Y:S01]  /*51510*/  ISETP.LT.AND P4, PT, R11, UR4, !P3 ;  /* 0x000000040b007c0c */ /* 0x000fe2000df81270 */
[----:B------:R-:W-:Y:S01]  /*51520*/  ULDC UR4, c[0x0][0x22c] ;  /* 0x00008b0000047ab9 */ /* 0x000fe20000000800 */
[----:B-1----:R-:W-:Y:S01]  /*51530*/  VIADD R244, R0, UR28 ;  /* 0x0000001c00f47c36 */ /* 0x002fe20008000000 */
[----:B------:R-:W3:Y:S03]  /*51540*/  LDL.LU R236, [R1+0x684] ;  /* 0x0006840001ec7983 */ /* 0x000ee60000300800 */
[----:B------:R-:W-:-:S05]  /*51550*/  IMAD.WIDE R240, R244, 0x4, R210 ;  /* 0x00000004f4f07825 */ /* 0x000fca00078e02d2 */
[----:B------:R1:W-:Y:S01]  /*51560*/  @P0 STG.E desc[UR8][R240.64], R250 ;  /* 0x000000faf0000986 */ /* 0x0003e2000c101908 */
[----:B------:R-:W-:Y:S02]  /*51570*/  ISETP.GE.AND P0, PT, R2, UR4, PT ;  /* 0x0000000402007c0c */ /* 0x000fe4000bf06270 */
[----:B------:R-:W-:Y:S01]  /*51580*/  ISETP.LT.AND P5, PT, R10, UR6, !P3 ;  /* 0x000000060a007c0c */ /* 0x000fe2000dfa1270 */
[C---:B------:R-:W-:Y:S01]  /*51590*/  IMAD.WIDE R242, R244.reuse, 0x4, R150 ;  /* 0x00000004f4f27825 */ /* 0x040fe200078e0296 */
[----:B-1----:R-:W4:Y:S03]  /*515a0*/  LDL.LU R250, [R1+0x84] ;  /* 0x0000840001fa7983 */ /* 0x002f260000300800 */
[C---:B------:R-:W-:Y:S01]  /*515b0*/  IMAD.WIDE R240, R244.reuse, 0x4, R208 ;  /* 0x00000004f4f07825 */ /* 0x040fe200078e02d0 */
[C---:B------:R-:W-:Y:S01]  /*515c0*/  IADD3 R0, R244.reuse, UR28, RZ ;  /* 0x0000001cf4007c10 */ /* 0x040fe2000fffe0ff */
[----:B------:R-:W-:Y:S01]  /*515d0*/  ULDC UR4, c[0x0][0x228] ;  /* 0x00008a0000047ab9 */ /* 0x000fe20000000800 */
[----:B------:R-:W2:Y:S01]  /*515e0*/  LDL.LU R2, [R1+0x694] ;  /* 0x0006940001027983 */ /* 0x000ea20000300800 */
[----:B------:R-:W-:Y:S01]  /*515f0*/  ISETP.LT.AND P3, PT, R9, UR10, !P3 ;  /* 0x0000000a09007c0c */ /* 0x000fe2000df61270 */
[----:B------:R-:W-:Y:S01]  /*51600*/  IMAD.WIDE R244, R244, 0x4, R148 ;  /* 0x00000004f4f47825 */ /* 0x000fe200078e0294 */
[----:B------:R-:W-:Y:S01]  /*51610*/  ISETP.LT.AND P6, PT, R8, UR12, !P2 ;  /* 0x0000000c08007c0c */ /* 0x000fe2000d7c1270 */
[----:B------:R-:W-:Y:S01]  /*51620*/  ULDC UR6, c[0x0][0x228] ;  /* 0x00008a0000067ab9 */ /* 0x000fe20000000800 */
[----:B------:R-:W-:Y:S01]  /*51630*/  ULDC UR10, c[0x0][0x228] ;  /* 0x00008a00000a7ab9 */ /* 0x000fe20000000800 */
[C---:B------:R-:W-:Y:S01]  /*51640*/  IMAD.WIDE R246, R0.reuse, 0x4, R210 ;  /* 0x0000000400f67825 */ /* 0x040fe200078e02d2 */
[----:B------:R-:W-:Y:S01]  /*51650*/  ULDC UR12, c[0x0][0x228] ;  /* 0x00008a00000c7ab9 */ /* 0x000fe20000000800 */
[----:B--2---:R1:W-:Y:S04]  /*51660*/  @P4 STG.E desc[UR8][R240.64], R2 ;  /* 0x00000002f0004986 */ /* 0x0043e8000c101908 */
[----:B---3--:R2:W-:Y:S04]  /*51670*/  @P5 STG.E desc[UR8][R242.64], R236 ;  /* 0x000000ecf2005986 */ /* 0x0085e8000c101908 */
[----:B------:R3:W-:Y:S01]  /*51680*/  @P3 STG.E desc[UR8][R244.64], R248 ;  /* 0x000000f8f4003986 */ /* 0x0007e2000c101908 */
[----:B------:R-:W-:Y:S01]  /*51690*/  ISETP.LT.AND P3, PT, R11, UR4, !P2 ;  /* 0x000000040b007c0c */ /* 0x000fe2000d761270 */
[----:B------:R-:W-:Y:S01]  /*516a0*/  ULDC UR4, c[0x0][0x228] ;  /* 0x00008a0000047ab9 */ /* 0x000fe20000000800 */
[----:B-1----:R-:W-:Y:S01]  /*516b0*/  IMAD.WIDE R240, R0, 0x4, R208 ;  /* 0x0000000400f07825 */ /* 0x002fe200078e02d0 */
[----:B------:R1:W-:Y:S01]  /*516c0*/  @P6 STG.E desc[UR8][R246.64], R251 ;  /* 0x000000fbf6006986 */ /* 0x0003e2000c101908 */
[----:B------:R-:W-:Y:S01]  /*516d0*/  ISETP.LT.AND P4, PT, R10, UR4, !P2 ;  /* 0x000000040a007c0c */ /* 0x000fe2000d781270 */
[----:B------:R-:W-:Y:S01]  /*516e0*/  ULDC UR4, c[0x0][0x22c] ;  /* 0x00008b0000047ab9 */ /* 0x000fe20000000800 */
[----:B--2---:R-:W-:Y:S01]  /*516f0*/  VIADD R236, R3, 0x46 ;  /* 0x0000004603ec7836 */ /* 0x004fe20000000000 */
[----:B---3--:R-:W2:Y:S04]  /*51700*/  LDL.LU R245, [R1+0x74] ;  /* 0x0000740001f57983 */ /* 0x008ea80000300800 */
[----:B-1----:R-:W3:Y:S04]  /*51710*/  LDL.LU R246, [R1+0x698] ;  /* 0x0006980001f67983 */ /* 0x002ee80000300800 */
[----:B------:R-:W3:Y:S04]  /*51720*/  LDL.LU R247, [R1+0x688] ;  /* 0x0006880001f77983 */ /* 0x000ee80000300800 */
[----:B------:R-:W3:Y:S04]  /*51730*/  LDL.LU R248, [R1+0x288] ;  /* 0x0002880001f87983 */ /* 0x000ee80000300800 */
[----:B----4-:R1:W-:Y:S01]  /*51740*/  @P3 STG.E desc[UR8][R240.64], R250 ;  /* 0x000000faf0003986 */ /* 0x0103e2000c101908 */
[----:B------:R-:W-:Y:S01]  /*51750*/  ISETP.GE.AND P3, PT, R236, UR4, PT ;  /* 0x00000004ec007c0c */ /* 0x000fe2000bf66270 */
[----:B------:R-:W-:Y:S01]  /*51760*/  IMAD.WIDE R242, R0, 0x4, R150 ;  /* 0x0000000400f27825 */ /* 0x000fe200078e0296 */
[----:B------:R-:W-:Y:S01]  /*51770*/  ISETP.LT.AND P2, PT, R9, UR6, !P2 ;  /* 0x0000000609007c0c */ /* 0x000fe2000d741270 */
[----:B------:R-:W4:Y:S01]  /*51780*/  LDL.LU R251, [R1+0x188] ;  /* 0x0001880001fb7983 */ /* 0x000f220000300800 */
[----:B------:R-:W-:Y:S01]  /*51790*/  ISETP.LT.AND P5, PT, R8, UR10, !P1 ;  /* 0x0000000a08007c0c */ /* 0x000fe2000cfa1270 */
[C---:B------:R-:W-:Y:S01]  /*517a0*/  VIADD R2, R0.reuse, UR28 ;  /* 0x0000001c00027c36 */ /* 0x040fe20008000000 */
[----:B------:R-:W-:Y:S01]  /*517b0*/  ISETP.LT.AND P6, PT, R11, UR12, !P1 ;  /* 0x0000000c0b007c0c */ /* 0x000fe2000cfc1270 */
[----:B------:R-:W-:Y:S01]  /*517c0*/  ULDC UR4, c[0x0][0x228] ;  /* 0x00008a0000047ab9 */ /* 0x000fe20000000800 */
[----:B------:R-:W-:Y:S01]  /*517d0*/  ULDC UR6, c[0x0][0x228] ;  /* 0x00008a0000067ab9 */ /* 0x000fe20000000800 */
[----:B------:R-:W-:Y:S01]  /*517e0*/  ULDC UR10, c[0x0][0x228] ;  /* 0x00008a00000a7ab9 */ /* 0x000fe20000000800 */
[----:B------:R-:W-:Y:S01]  /*517f0*/  ULDC UR12, c[0x0][0x228] ;  /* 0x00008a00000c7ab9 */ /* 0x000fe20000000800 */
[----:B-1----:R-:W4:Y:S04]  /*51800*/  LDL.LU R250, [R1+0x88] ;  /* 0x0000880001fa7983 */ /* 0x002f280000300800 */
[----:B------:R-:W3:Y:S01]  /*51810*/  LDL.LU R236, [R1+0x6a8] ;  /* 0x0006a80001ec7983 */ /* 0x000ee20000300800 */
[----:B------:R-:W-:Y:S01]  /*51820*/  IMAD.WIDE R240, R0, 0x4, R148 ;  /* 0x0000000400f07825 */ /* 0x000fe200078e0294 */
[----:B------:R-:W-:-:S02]  /*51830*/  IADD3 R0, R2, UR28, RZ ;  /* 0x0000001c02007c10 */ /* 0x000fc4000fffe0ff */
[----:B--2---:R1:W-:Y:S04]  /*51840*/  @P4 STG.E desc[UR8][R242.64], R245 ;  /* 0x000000f5f2004986 */ /* 0x0043e8000c101908 */
[----:B------:R2:W-:Y:S01]  /*51850*/  @P2 STG.E desc[UR8][R240.64], R237 ;  /* 0x000000edf0002986 */ /* 0x0005e2000c101908 */
[----:B------:R-:W-:Y:S01]  /*51860*/  ISETP.LT.AND P2, PT, R10, UR4, !P1 ;  /* 0x000000040a007c0c */ /* 0x000fe2000cf41270 */
[----:B------:R-:W-:Y:S01]  /*51870*/  ULDC UR4, c[0x0][0x228] ;  /* 0x00008a0000047ab9 */ /* 0x000fe20000000800 */
[----:B-1----:R-:W-:-:S04]  /*51880*/  IMAD.WIDE R242, R2, 0x4, R210 ;  /* 0x0000000402f27825 */ /* 0x002fc800078e02d2 */
[----:B------:R-:W-:Y:S01]  /*51890*/  IMAD.WIDE R244, R2, 0x4, R208 ;  /* 0x0000000402f47825 */ /* 0x000fe200078e02d0 */
[----:B------:R-:W-:Y:S01]  /*518a0*/  ISETP.LT.AND P1, PT, R9, UR4, !P1 ;  /* 0x0000000409007c0c */ /* 0x000fe2000cf21270 */
[----:B------:R-:W-:Y:S01]  /*518b0*/  ULDC UR4, c[0x0][0x22c] ;  /* 0x00008b0000047ab9 */ /* 0x000fe20000000800 */
[----:B------:R-:W-:Y:S01]  /*518c0*/  ISETP.LT.AND P4, PT, R10, UR12, !P0 ;  /* 0x0000000c0a007c0c */ /* 0x000fe2000c781270 */
[----:B--2---:R-:W-:Y:S01]  /*518d0*/  IMAD.WIDE R240, R0, 0x4, R210 ;  /* 0x0000000400f07825 */ /* 0x004fe200078e02d2 */
[----:B------:R-:W-:Y:S01]  /*518e0*/  ULDC UR12, c[0x0][0x228] ;  /* 0x00008a00000c7ab9 */ /* 0x000fe20000000800 */
[----:B---3--:R1:W-:Y:S04]  /*518f0*/  @P5 STG.E desc[UR8][R242.64], R236 ;  /* 0x000000ecf2005986 */ /* 0x0083e8000c101908 */
[----:B------:R2:W-:Y:S01]  /*51900*/  @P6 STG.E desc[UR8][R244.64], R246 ;  /* 0x000000f6f4006986 */ /* 0x0005e2000c101908 */
[----:B------:R-:W-:Y:S01]  /*51910*/  ISETP.LT.AND P6, PT, R8, UR6, !P0 ;  /* 0x0000000608007c0c */ /* 0x000fe2000c7c1270 */
[----:B------:R-:W-:Y:S01]  /*51920*/  ULDC UR6, c[0x0][0x228] ;  /* 0x00008a0000067ab9 */ /* 0x000fe20000000800 */
[----:B-1----:R-:W-:-:S04]  /*51930*/  IMAD.WIDE R236, R2, 0x4, R150 ;  /* 0x0000000402ec7825 */ /* 0x002fc800078e0296 */
[----:B--2---:R-:W-:Y:S01]  /*51940*/  VIADD R246, R3, 0x47 ;  /* 0x0000004703f67836 */ /* 0x004fe20000000000 */
[----:B------:R1:W-:Y:S01]  /*51950*/  @P2 STG.E desc[UR8][R236.64], R247 ;  /* 0x000000f7ec002986 */ /* 0x0003e2000c101908 */
[----:B------:R-:W-:Y:S01]  /*51960*/  ISETP.LT.AND P5, PT, R11, UR10, !P0 ;  /* 0x0000000a0b007c0c */ /* 0x000fe2000c7a1270 */
[----:B------:R-:W-:Y:S01]  /*51970*/  IMAD.WIDE R242, R0, 0x4, R208 ;  /* 0x0000000400f27825 */ /* 0x000fe200078e02d0 */
[----:B------:R-:W-:Y:S01]  /*51980*/  ULDC UR10, c[0x0][0x228] ;  /* 0x00008a00000a7ab9 */ /* 0x000fe20000000800 */
[----:B------:R-:W-:Y:S01]  /*51990*/  ISETP.GE.AND P2, PT, R246, UR4, PT ;  /* 0x00000004f6007c0c */ /* 0x000fe2000bf46270 */
[----:B------:R-:W-:Y:S02]  /*519a0*/  ULDC UR4, c[0x0][0x228] ;  /* 0x00008a0000047ab9 */ /* 0x000fe40000000800 */
[----:B------:R-:W-:Y:S01]  /*519b0*/  ISETP.LT.AND P0, PT, R9, UR4, !P0 ;  /* 0x0000000409007c0c */ /* 0x000fe2000c701270 */
[----:B------:R-:W-:Y:S01]  /*519c0*/  IMAD.WIDE R244, R0, 0x4, R150 ;  /* 0x0000000400f47825 */ /* 0x000fe200078e0296 */
[----:B------:R-:W-:-:S03]  /*519d0*/  ULDC UR4, c[0x0][0x22c] ;  /* 0x00008b0000047ab9 */ /* 0x000fc60000000800 */
[----:B-1----:R-:W-:Y:S01]  /*519e0*/  IMAD.WIDE R236, R2, 0x4, R148 ;  /* 0x0000000402ec7825 */ /* 0x002fe200078e0294 */
[----:B------:R-:W2:Y:S04]  /*519f0*/  LDL.LU R247, [R1+0x68c] ;  /* 0x00068c0001f77983 */ /* 0x000ea80000300800 */
[----:B------:R1:W-:Y:S01]  /*51a00*/  @P1 STG.E desc[UR8][R236.64], R248 ;  /* 0x000000f8ec001986 */ /* 0x0003e2000c101908 */
[----:B------:R-:W-:-:S03]  /*51a10*/  IADD3 R2, R0, UR28, RZ ;  /* 0x0000001c00027c10 */ /* 0x000fc6000fffe0ff */
[----:B----4-:R3:W-:Y:S04]  /*51a20*/  @P6 STG.E desc[UR8][R240.64], R251 ;  /* 0x000000fbf0006986 */ /* 0x0107e8000c101908 */
[----:B------:R4:W-:Y:S01]  /*51a30*/  @P5 STG.E desc[UR8][R242.64], R250 ;  /* 0x000000faf2005986 */ /* 0x0009e2000c101908 */
[----:B-1----:R-:W-:-:S03]  /*51a40*/  IMAD.WIDE R236, R0, 0x4, R148 ;  /* 0x0000000400ec7825 */ /* 0x002fc600078e0294 */
[----:B------:R-:W2:Y:S04]  /*51a50*/  LDL.LU R248, [R1+0x28c] ;  /* 0x00028c0001f87983 */ /* 0x000ea80000300800 */
[----:B---3--:R-:W3:Y:S04]  /*51a60*/  LDL.LU R251, [R1+0x18c] ;  /* 0x00018c0001fb7983 */ /* 0x008ee80000300800 */
[----:B------:R1:W-:Y:S04]  /*51a70*/  @P4 STG.E desc[UR8][R244.64], R249 ;  /* 0x000000f9f4004986 */ /* 0x0003e8000c101908 */
[----:B----4-:R-:W4:Y:S04]  /*51a80*/  LDL.LU R250, [R1+0x8c] ;  /* 0x00008c0001fa7983 */ /* 0x010f280000300800 */
[----:B------:R1:W-:Y:S04]  /*51a90*/  @P0 STG.E desc[UR8][R236.64], R238 ;  /* 0x000000eeec000986 */ /* 0x0003e8000c101908 */
[----:B-1----:R-:W4:Y:S04]  /*51aa0*/  LDL.LU R249, [R1+0x7c] ;  /* 0x00007c0001f97983 */ /* 0x002f280000300800 */
[----:B------:R-:W2:Y:S04]  /*51ab0*/  LDL.LU R0, [R1+0x69c] ;  /* 0x00069c0001007983 */ /* 0x000ea80000300800 */
[----:B------:R-:W3:Y:S01]  /*51ac0*/  LDL.LU R237, [R1+0x6ac] ;  /* 0x0006ac0001ed7983 */ /* 0x000ee20000300800 */
[----:B------:R-:W-:Y:S01]  /*51ad0*/  VIADD R246, R3, 0x48 ;  /* 0x0000004803f67836 */ /* 0x000fe20000000000 */
[----:B------:R-:W-:-:S02]  /*51ae0*/  ISETP.LT.AND P4, PT, R8, UR6, !P3 ;  /* 0x0000000608007c0c */ /* 0x000fc4000df81270 */
[----:B------:R-:W-:Y:S02]  /*51af0*/  ISETP.LT.AND P5, PT, R11, UR10, !P3 ;  /* 0x0000000a0b007c0c */ /* 0x000fe4000dfa1270 */
[----:B------:R-:W-:Y:S01]  /*51b00*/  ISETP.LT.AND P6, PT, R10, UR12, !P3 ;  /* 0x0000000c0a007c0c */ /* 0x000fe2000dfc1270 */
[----:B------:R-:W-:Y:S01]  /*51b10*/  IMAD.WIDE R240, R2, 0x4, R210 ;  /* 0x0000000402f07825 */ /* 0x000fe200078e02d2 */
[----:B------:R-:W-:Y:S01]  /*51b20*/  ISETP.GE.AND P1, PT, R246, UR4, PT ;  /* 0x00000004f6007c0c */ /* 0x000fe2000bf26270 */
[----:B------:R-:W-:Y:S01]  /*51b30*/  ULDC UR4, c[0x0][0x22c] ;  /* 0x00008b0000047ab9 */ /* 0x000fe20000000800 */
[----:B------:R-:W-:Y:S01]  /*51b40*/  ULDC UR6, c[0x0][0x228] ;  /* 0x00008a0000067ab9 */ /* 0x000fe20000000800 */
[----:B------:R-:W-:Y:S01]  /*51b50*/  VIADD R246, R3, 0x49 ;  /* 0x0000004903f67836 */ /* 0x000fe20000000000 */
[----:B------:R-:W-:Y:S01]  /*51b60*/  ULDC UR10, c[0x0][0x228] ;  /* 0x00008a00000a7ab9 */ /* 0x000fe20000000800 */
[----:B------:R-:W-:Y:S01]  /*51b70*/  IMAD.WIDE R242, R2, 0x4, R208 ;  /* 0x0000000402f27825 */ /* 0x000fe200078e02d0 */
[----:B------:R-:W-:-:S02]  /*51b80*/  ULDC UR12, c[0x0][0x228] ;  /* 0x00008a00000c7ab9 */ /* 0x000fc40000000800 */
[----:B------:R-:W-:Y:S01]  /*51b90*/  ISETP.GE.AND P0, PT, R246, UR4, PT ;  /* 0x00000004f6007c0c */ /* 0x000fe2000bf06270 */
[----:B------:R-:W-:Y:S01]  /*51ba0*/  ULDC UR4, c[0x0][0x228] ;  /* 0x00008a0000047ab9 */ /* 0x000fe20000000800 */
[----:B------:R-:W-:Y:S01]  /*51bb0*/  IMAD.WIDE R244, R2, 0x4, R150 ;  /* 0x0000000402f47825 */ /* 0x000fe200078e0296 */
[----:B------:R-:W-:Y:S01]  /*51bc0*/  ISETP.LT.AND P3, PT, R9, UR4, !P3 ;  /* 0x0000000409007c0c */ /* 0x000fe2000df61270 */
[----:B------:R-:W-:Y:S01]  /*51bd0*/  ULDC UR4, c[0x0][0x228] ;  /* 0x00008a0000047ab9 */ /* 0x000fe20000000800 */
[----:B---3--:R1:W-:Y:S01]  /*51be0*/  @P4 STG.E desc[UR8][R240.64], R237 ;  /* 0x000000edf0004986 */ /* 0x0083e2000c101908 */
[----:B------:R-:W-:Y:S01]  /*51bf0*/  ISETP.LT.AND P4, PT, R8, UR4, !P2 ;  /* 0x0000000408007c0c */ /* 0x000fe2000d781270 */
[----:B------:R-:W-:Y:S02]  /*51c00*/  ULDC UR4, c[0x0][0x228] ;  /* 0x00008a0000047ab9 */ /* 0x000fe40000000800 */
[----:B--2---:R-:W-:Y:S04]  /*51c10*/  @P5 STG.E desc[UR8][R242.64], R0 ;  /* 0x00000000f2005986 */ /* 0x004fe8000c101908 */
[----:B------:R2:W-:Y:S01]  /*51c20*/  @P6 STG.E desc[UR8][R244.64], R247 ;  /* 0x000000f7f4006986 */ /* 0x0005e2000c101908 */
[----:B------:R-:W-:Y:S01]  /*51c30*/  ISETP.LT.AND P6, PT, R11, UR6, !P2 ;  /* 0x000000060b007c0c */ /* 0x000fe2000d7c1270 */
[----:B------:R-:W-:Y:S01]  /*51c40*/  ULDC UR6, c[0x0][0x228] ;  /* 0x00008a0000067ab9 */ /* 0x000fe20000000800 */
[----:B------:R-:W-:Y:S01]  /*51c50*/  ISETP.LT.AND P5, PT, R10, UR4, !P2 ;  /* 0x000000040a007c0c */ /* 0x000fe2000d7a1270 */
[C---:B-1----:R-:W-:Y:S01]  /*51c60*/  IMAD.WIDE R236, R2.reuse, 0x4, R148 ;  /* 0x0000000402ec7825 */ /* 0x042fe200078e0294 */
[----:B------:R-:W-:Y:S01]  /*51c70*/  ISETP.LT.AND P2, PT, R9, UR10, !P2 ;  /* 0x0000000a09007c0c */ /* 0x000fe2000d741270 */
[----:B------:R-:W-:Y:S01]  /*51c80*/  ULDC UR4, c[0x0][0x22c] ;  /* 0x00008b0000047ab9 */ /* 0x000fe20000000800 */
[----:B------:R-:W-:Y:S01]  /*51c90*/  ULDC UR10, c[0x0][0x228] ;  /* 0x00008a00000a7ab9 */ /* 0x000fe20000000800 */
[----:B--2---:R-:W-:Y:S01]  /*51ca0*/  IADD3 R247, R2, UR28, RZ ;  /* 0x0000001c02f77c10 */ /* 0x004fe2000fffe0ff */
[----:B------:R-:W-:-:S04]  /*51cb0*/  VIADD R0, R3, 0x4a ;  /* 0x0000004a03007836 */ /* 0x000fc80000000000 */
[C---:B------:R-:W-:Y:S01]  /*51cc0*/  IMAD.WIDE R240, R247.reuse, 0x4, R210 ;  /* 0x00000004f7f07825 */ /* 0x040fe200078e02d2 */
[----:B------:R1:W-:Y:S01]  /*51cd0*/  @P3 STG.E desc[UR8][R236.64], R248 ;  /* 0x000000f8ec003986 */ /* 0x0003e2000c101908 */
[----:B------:R-:W-:Y:S01]  /*51ce0*/  ISETP.GE.AND P3, PT, R0, UR4, PT ;  /* 0x0000000400007c0c */ /* 0x000fe2000bf66270 */
[----:B------:R-:W-:Y:S02]  /*51cf0*/  ULDC UR4, c[0x0][0x228] ;  /* 0x00008a0000047ab9 */ /* 0x000fe40000000800 */
[----:B------:R2:W-:Y:S01]  /*51d00*/  @P4 STG.E desc[UR8][R240.64], R251 ;  /* 0x000000fbf0004986 */ /* 0x0005e2000c101908 */
[C---:B------:R-:W-:Y:S01]  /*51d10*/  IMAD.WIDE R242, R247.reuse, 0x4, R148 ;  /* 0x00000004f7f27825 */ /* 0x040fe200078e0294 */
[----:B------:R-:W-:Y:S01]  /*51d20*/  ISETP.LT.AND P4, PT, R8, UR4, !P1 ;  /* 0x0000000408007c0c */ /* 0x000fe2000cf81270 */
[----:B------:R-:W-:Y:S02]  /*51d30*/  ULDC UR4, c[0x0][0x228] ;  /* 0x00008a0000047ab9 */ /* 0x000fe40000000800 */
[----:B-1----:R-:W-:-:S04]  /*51d40*/  IMAD.WIDE R236, R247, 0x4, R208 ;  /* 0x00000004f7ec7825 */ /* 0x002fc800078e02d0 */
[C---:B--2---:R-:W-:Y:S01]  /*51d50*/  IMAD.WIDE R240, R247.reuse, 0x4, R150 ;  /* 0x00000004f7f07825 */ /* 0x044fe200078e0296 */
[----:B----4-:R1:W-:Y:S04]  /*51d60*/  @P6 STG.E desc[UR8][R236.64], R250 ;  /* 0x000000faec006986 */ /* 0x0103e8000c101908 */
[----:B------:R2:W-:Y:S01]  /*51d70*/  @P5 STG.E desc[UR8][R240.64], R249 ;  /* 0x000000f9f0005986 */ /* 0x0005e2000c101908 */
[----:B------:R-:W-:-:S03]  /*51d80*/  VIADD R247, R247, UR28 ;  /* 0x0000001cf7f77c36 */ /* 0x000fc60008000000 */
[----:B------:R3:W-:Y:S01]  /*51d90*/  @P2 STG.E desc[UR8][R242.64], R239 ;  /* 0x000000eff2002986 */ /* 0x0007e2000c101908 */
[----:B------:R-:W-:Y:S02]  /*51da0*/  ISETP.LT.AND P2, PT, R11, UR4, !P1 ;  /* 0x000000040b007c0c */ /* 0x000fe4000cf41270 */
[----:B------:R-:W-:Y:S01]  /*51db0*/  ISETP.LT.AND P5, PT, R10, UR6, !P1 ;  /* 0x000000060a007c0c */ /* 0x000fe2000cfa1270 */
[----:B------:R-:W-:Y:S01]  /*51dc0*/  IMAD.WIDE R244, R247, 0x4, R210 ;  /* 0x00000004f7f47825 */ /* 0x000fe200078e02d2 */
[----:B------:R-:W-:Y:S01]  /*51dd0*/  ISETP.LT.AND P1, PT, R9, UR10, !P1 ;  /* 0x0000000a09007c0c */ /* 0x000fe2000cf21270 */
[----:B------:R-:W-:Y:S02]  /*51de0*/  ULDC UR4, c[0x0][0x22c] ;  /* 0x00008b0000047ab9 */ /* 0x000fe40000000800 */
[----:B------:R-:W-:Y:S01]  /*51df0*/  VIADD R0, R3, 0x4b ;  /* 0x0000004b03007836 */ /* 0x000fe20000000000 */
[----:B------:R-:W-:Y:S01]  /*51e00*/  ISETP.LT.AND P6, PT, R8, UR12, !P0 ;  /* 0x0000000c08007c0c */ /* 0x000fe2000c7c1270 */
[C---:B-1----:R-:W-:Y:S01]  /*51e10*/  IMAD.WIDE R236, R247.reuse, 0x4, R208 ;  /* 0x00000004f7ec7825 */ /* 0x042fe200078e02d0 */
[----:B------:R-:W-:Y:S01]  /*51e20*/  @P4 STG.E desc[UR8][R244.64], R232 ;  /* 0x000000e8f4004986 */ /* 0x000fe2000c101908 */
[C---:B--2---:R-:W-:Y:S01]  /*51e30*/  IADD3 R249, R247.reuse, UR28, RZ ;  /* 0x0000001cf7f97c10 */ /* 0x044fe2000fffe0ff */
[----:B------:R-:W-:Y:S01]  /*51e40*/  ULDC UR6, c[0x0][0x228] ;  /* 0x00008a0000067ab9 */ /* 0x000fe20000000800 */
[----:B---3--:R-:W-:Y:S01]  /*51e50*/  IMAD.WIDE R238, R247, 0x4, R150 ;  /* 0x00000004f7ee7825 */ /* 0x008fe200078e0296 */
[----:B------:R-:W-:Y:S01]  /*51e60*/  ISETP.GE.AND P4, PT, R0, UR4, PT ;  /* 0x0000000400007c0c */ /* 0x000fe2000bf86270 */
[----:B------:R-:W-:-:S02]  /*51e70*/  ULDC UR4, c[0x0][0x228] ;  /* 0x00008a0000047ab9 */ /* 0x000fc40000000800 */
[----:B------:R-:W-:Y:S01]  /*51e80*/  IMAD.WIDE R240, R247, 0x4, R148 ;  /* 0x00000004f7f07825 */ /* 0x000fe200078e0294 */
[----:B------:R1:W-:Y:S01]  /*51e90*/  @P2 STG.E desc[UR8][R236.64], R228 ;  /* 0x000000e4ec002986 */ /* 0x0003e2000c101908 */
[----:B------:R-:W-:Y:S01]  /*51ea0*/  ISETP.LT.AND P2, PT, R11, UR4, !P0 ;  /* 0x000000040b007c0c */ /* 0x000fe2000c741270 */
[----:B------:R-:W-:Y:S01]  /*51eb0*/  ULDC UR4, c[0x0][0x228] ;  /* 0x00008a0000047ab9 */ /* 0x000fe20000000800 */
[----:B------:R-:W-:Y:S01]  /*51ec0*/  IMAD.WIDE R242, R249, 0x4, R210 ;  /* 0x00000004f9f27825 */ /* 0x000fe200078e02d2 */
[----:B------:R2:W-:Y:S01]  /*51ed0*/  @P5 STG.E desc[UR8][R238.64], R220 ;  /* 0x000000dcee005986 */ /* 0x0005e2000c101908 */
[----:B------:R-:W-:Y:S01]  /*51ee0*/  ULDC UR10, c[0x0][0x228] ;  /* 0x00008a00000a7ab9 */ /* 0x000fe20000000800 */
[----:B------:R-:W-:Y:S02]  /*51ef0*/  ULDC UR12, c[0x0][0x228] ;  /* 0x00008a00000c7ab9 */ /* 0x000fe40000000800 */
[----:B------:R3:W-:Y:S01]  /*51f00*/  @P1 STG.E desc[UR8][R240.64], R184 ;  /* 0x000000b8f0001986 */ /* 0x0007e2000c101908 */
[----:B------:R-:W-:Y:S01]  /*51f10*/  ISETP.LT.AND P1, PT, R10, UR4, !P0 ;  /* 0x000000040a007c0c */ /* 0x000fe2000c721270 */
[----:B------:R-:W-:Y:S01]  /*51f20*/  VIADD R0, R3, 0x4c ;  /* 0x0000004c03007836 */ /* 0x000fe20000000000 */
[----:B------:R-:W-:Y:S01]  /*51f30*/  ISETP.LT.AND P0, PT, R9, UR6, !P0 ;  /* 0x0000000609007c0c */ /* 0x000fe2000c701270 */
[----:B------:R4:W-:Y:S01]  /*51f40*/  @P6 STG.E desc[UR8][R242.64], R4 ;  /* 0x00000004f2006986 */ /* 0x0009e2000c101908 */
[----:B------:R-:W-:Y:S01]  /*51f50*/  ISETP.LT.AND P5, PT, R8, UR10, !P3 ;  /* 0x0000000a08007c0c */ /* 0x000fe2000dfa1270 */
[----:B-1----:R-:W-:Y:S01]  /*51f60*/  IMAD.WIDE R236, R249, 0x4, R150 ;  /* 0x00000004f9ec7825 */ /* 0x002fe200078e0296 */
[----:B------:R-:W-:Y:S01]  /*51f70*/  ISETP.LT.AND P6, PT, R11, UR12, !P3 ;  /* 0x0000000c0b007c0c */ /* 0x000fe2000dfc1270 */
[----:B------:R-:W-:Y:S01]  /*51f80*/  ULDC UR4, c[0x0][0x22c] ;  /* 0x00008b0000047ab9 */ /* 0x000fe20000000800 */
[----:B------:R-:W-:Y:S01]  /*51f90*/  ULDC UR6, c[0x0][0x228] ;  /* 0x00008a0000067ab9 */ /* 0x000fe20000000800 */
[----:B--2---:R-:W-:Y:S01]  /*51fa0*/  IMAD.WIDE R238, R249, 0x4, R208 ;  /* 0x00000004f9ee7825 */ /* 0x004fe200078e02d0 */
[----:B------:R-:W-:Y:S01]  /*51fb0*/  ULDC UR10, c[0x0][0x228] ;  /* 0x00008a00000a7ab9 */ /* 0x000fe20000000800 */
[----:B------:R-:W-:-:S02]  /*51fc0*/  ULDC UR12, c[0x0][0x228] ;  /* 0x00008a00000c7ab9 */ /* 0x000fc40000000800 */
[C---:B------:R-:W-:Y:S02]  /*51fd0*/  VIADD R247, R249.reuse, UR28 ;  /* 0x0000001cf9f77c36 */ /* 0x040fe40008000000 */
[----:B---3--:R-:W-:Y:S01]  /*51fe0*/  IMAD.WIDE R240, R249, 0x4, R148 ;  /* 0x00000004f9f07825 */ /* 0x008fe200078e0294 */
[----:B------:R-:W-:Y:S01]  /*51ff0*/  @P2 STG.E desc[UR8][R238.64], R24 ;  /* 0x00000018ee002986 */ /* 0x000fe2000c101908 */
[----:B------:R-:W-:Y:S01]  /*52000*/  ISETP.GE.AND P2, PT, R0, UR4, PT ;  /* 0x0000000400007c0c */ /* 0x000fe2000bf46270 */
[----:B------:R-:W-:Y:S01]  /*52010*/  ULDC UR4, c[0x0][0x228] ;  /* 0x00008a0000047ab9 */ /* 0x000fe20000000800 */
[C---:B----4-:R-:W-:Y:S01]  /*52020*/  IMAD.WIDE R242, R247.reuse, 0x4, R210 ;  /* 0x00000004f7f27825 */ /* 0x050fe200078e02d2 */
[----:B------:R1:W-:Y:S03]  /*52030*/  @P1 STG.E desc[UR8][R236.64], R32 ;  /* 0x00000020ec001986 */ /* 0x0003e6000c101908 */
[----:B------:R-:W-:Y:S01]  /*52040*/  IMAD.WIDE R244, R247, 0x4, R208 ;  /* 0x00000004f7f47825 */ /* 0x000fe200078e02d0 */
[----:B------:R-:W-:Y:S01]  /*52050*/  @P0 STG.E desc[UR8][R240.64], R28 ;  /* 0x0000001cf0000986 */ /* 0x000fe2000c101908 */
[----:B------:R-:W-:Y:S01]  /*52060*/  ISETP.LT.AND P0, PT, R10, UR4, !P3 ;  /* 0x000000040a007c0c */ /* 0x000fe2000df01270 */
[----:B------:R-:W-:-:S02]  /*52070*/  ULDC UR4, c[0x0][0x228] ;  /* 0x00008a0000047ab9 */ /* 0x000fc40000000800 */
[----:B------:R2:W-:Y:S01]  /*52080*/  @P5 STG.E desc[UR8][R242.64], R233 ;  /* 0x000000e9f2005986 */ /* 0x0005e2000c101908 */
[----:B------:R-:W-:Y:S01]  /*52090*/  ISETP.LT.AND P3, PT, R9, UR4, !P3 ;  /* 0x0000000409007c0c */ /* 0x000fe2000df61270 */
[----:B------:R-:W-:Y:S01]  /*520a0*/  VIADD R0, R3, 0x4d ;  /* 0x0000004d03007836 */ /* 0x000fe20000000000 */
[----:B------:R-:W-:Y:S01]  /*520b0*/  ISETP.LT.AND P5, PT, R11, UR10, !P4 ;  /* 0x0000000a0b007c0c */ /* 0x000fe2000e7a1270 */
[----:B------:R3:W-:Y:S01]  /*520c0*/  @P6 STG.E desc[UR8][R244.64], R229 ;  /* 0x000000e5f4006986 */ /* 0x0007e2000c101908 */
[----:B------:R-:W-:Y:S01]  /*520d0*/  ISETP.LT.AND P6, PT, R8, UR6, !P4 ;  /* 0x0000000608007c0c */ /* 0x000fe2000e7c1270 */
[C---:B-1----:R-:W-:Y:S01]  /*520e0*/  IMAD.WIDE R236, R247.reuse, 0x4, R150 ;  /* 0x00000004f7ec7825 */ /* 0x042fe200078e0296 */
[----:B------:R-:W-:Y:S01]  /*520f0*/  ISETP.LT.AND P1, PT, R10, UR12, !P4 ;  /* 0x0000000c0a007c0c */ /* 0x000fe2000e721270 */
[----:B------:R-:W-:Y:S01]  /*52100*/  ULDC UR4, c[0x0][0x22c] ;  /* 0x00008b0000047ab9 */ /* 0x000fe20000000800 */
[----:B------:R-:W-:Y:S01]  /*52110*/  ULDC UR6, c[0x0][0x228] ;  /* 0x00008a0000067ab9 */ /* 0x000fe20000000800 */
[----:B------:R-:W-:Y:S01]  /*52120*/  ULDC UR10, c[0x0][0x228] ;  /* 0x00008a00000a7ab9 */ /* 0x000fe20000000800 */
[C---:B--2---:R-:W-:Y:S01]  /*52130*/  IADD3 R243, R247.reuse, UR28, RZ ;  /* 0x0000001cf7f37c10 */ /* 0x044fe2000fffe0ff */
[----:B---3--:R-:W-:Y:S01]  /*52140*/  IMAD.WIDE R228, R247, 0x4, R148 ;  /* 0x00000004f7e47825 */ /* 0x008fe200078e0294 */
[----:B------:R-:W-:Y:S01]  /*52150*/  @P0 STG.E desc[UR8][R236.64], R221 ;  /* 0x000000ddec000986 */ /* 0x000fe2000c101908 */
[----:B------:R-:W-:-:S02]  /*52160*/  ULDC UR12, c[0x0][0x228] ;  /* 0x00008a00000c7ab9 */ /* 0x000fc40000000800 */
[C---:B------:R-:W-:Y:S01]  /*52170*/  IMAD.WIDE R232, R243.reuse, 0x4, R210 ;  /* 0x00000004f3e87825 */ /* 0x040fe200078e02d2 */
[----:B------:R-:W-:Y:S03]  /*52180*/  @P3 STG.E desc[UR8][R228.64], R185 ;  /* 0x000000b9e4003986 */ /* 0x000fe6000c101908 */
[----:B------:R-:W-:Y:S01]  /*52190*/  IMAD.WIDE R238, R243, 0x4, R208 ;  /* 0x00000004f3ee7825 */ /* 0x000fe200078e02d0 */
[----:B------:R-:W-:-:S03]  /*521a0*/  ISETP.GE.AND P0, PT, R0, UR4, PT ;  /* 0x0000000400007c0c */ /* 0x000fc6000bf06270 */
[----:B------:R-:W-:Y:S01]  /*521b0*/  IMAD.WIDE R240, R243, 0x4, R150 ;  /* 0x00000004f3f07825 */ /* 0x000fe200078e0296 */
[----:B------:R1:W-:Y:S01]  /*521c0*/  @P6 STG.E desc[UR8][R232.64], R5 ;  /* 0x00000005e8006986 */ /* 0x0003e2000c101908 */
[----:B------:R-:W-:-:S03]  /*521d0*/  ULDC UR4, c[0x0][0x228] ;  /* 0x00008a0000047ab9 */ /* 0x000fc60000000800 */
[----:B------:R2:W-:Y:S04]  /*521e0*/  @P5 STG.E desc[UR8][R238.64], R25 ;  /* 0x00000019ee005986 */ /* 0x0005e8000c101908 */
[----:B------:R3:W-:Y:S01]  /*521f0*/  @P1 STG.E desc[UR8][R240.64], R33 ;  /* 0x00000021f0001986 */ /* 0x0007e2000c101908 */
[----:B------:R-:W-:Y:S01]  /*52200*/  ISETP.LT.AND P1, PT, R9, UR4, !P4 ;  /* 0x0000000409007c0c */ /* 0x000fe2000e721270 */
[----:B------:R-:W-:Y:S01]  /*52210*/  VIADD R0, R3, 0x4e ;  /* 0x0000004e03007836 */ /* 0x000fe20000000000 */
[----:B------:R-:W-:Y:S01]  /*52220*/  ULDC UR4, c[0x0][0x22c] ;  /* 0x00008b0000047ab9 */ /* 0x000fe20000000800 */
[----:B------:R-:W-:Y:S01]  /*52230*/  ISETP.LT.AND P4, PT, R8, UR6, !P2 ;  /* 0x0000000608007c0c */ /* 0x000fe2000d781270 */
[----:B-1----:R-:W-:Y:S01]  /*52240*/  IMAD.WIDE R4, R243, 0x4, R148 ;  /* 0x00000004f3047825 */ /* 0x002fe200078e0294 */
[----:B------:R-:W-:Y:S01]  /*52250*/  ISETP.LT.AND P5, PT, R11, UR10, !P2 ;  /* 0x0000000a0b007c0c */ /* 0x000fe2000d7a1270 */
[----:B------:R-:W-:Y:S01]  /*52260*/  ULDC UR6, c[0x0][0x228] ;  /* 0x00008a0000067ab9 */ /* 0x000fe20000000800 */
[----:B------:R-:W-:Y:S01]  /*52270*/  ISETP.LT.AND P6, PT, R10, UR12, !P2 ;  /* 0x0000000c0a007c0c */ /* 0x000fe2000d7c1270 */
[----:B------:R-:W-:Y:S01]  /*52280*/  ULDC UR10, c[0x0][0x228] ;  /* 0x00008a00000a7ab9 */ /* 0x000fe20000000800 */
[----:B------:R-:W-:Y:S01]  /*52290*/  ISETP.GE.AND P3, PT, R0, UR4, PT ;  /* 0x0000000400007c0c */ /* 0x000fe2000bf66270 */
[----:B------:R-:W-:Y:S01]  /*522a0*/  VIADD R0, R3, 0x4f ;  /* 0x0000004f03007836 */ /* 0x000fe20000000000 */
[----:B------:R-:W-:Y:S01]  /*522b0*/  IADD3 R221, R243, UR28, RZ ;  /* 0x0000001cf3dd7c10 */ /* 0x000fe2000fffe0ff */
[----:B------:R-:W-:Y:S01]  /*522c0*/  ULDC UR4, c[0x0][0x22c] ;  /* 0x00008b0000047ab9 */ /* 0x000fe20000000800 */
[----:B------:R1:W-:Y:S01]  /*522d0*/  @P1 STG.E desc[UR8][R4.64], R29 ;  /* 0x0000001d04001986 */ /* 0x0003e2000c101908 */
[----:B------:R-:W-:Y:S01]  /*522e0*/  ULDC UR12, c[0x0][0x228] ;  /* 0x00008a00000c7ab9 */ /* 0x000fe20000000800 */
[----:B------:R-:W-:Y:S01]  /*522f0*/  ISETP.GE.AND P1, PT, R0, UR4, PT ;  /* 0x0000000400007c0c */ /* 0x000fe2000bf26270 */
[----:B--2---:R-:W-:Y:S01]  /*52300*/  IMAD.WIDE R24, R221, 0x4, R210 ;  /* 0x00000004dd187825 */ /* 0x004fe200078e02d2 */
[----:B------:R-:W-:-:S03]  /*52310*/  ULDC UR4, c[0x0][0x228] ;  /* 0x00008a0000047ab9 */ /* 0x000fc60000000800 */
[----:B---3--:R-:W-:Y:S01]  /*52320*/  IMAD.WIDE R32, R221, 0x4, R208 ;  /* 0x00000004dd207825 */ /* 0x008fe200078e02d0 */
[----:B------:R-:W-:Y:S01]  /*52330*/  ISETP.LT.AND P2, PT, R9, UR4, !P2 ;  /* 0x0000000409007c0c */ /* 0x000fe2000d741270 */
[----:B------:R-:W-:Y:S02]  /*52340*/  ULDC UR4, c[0x0][0x228] ;  /* 0x00008a0000047ab9 */ /* 0x000fe40000000800 */
[----:B------:R-:W-:Y:S01]  /*52350*/  IMAD.WIDE R184, R221, 0x4, R150 ;  /* 0x00000004ddb87825 */ /* 0x000fe200078e0296 */
[----:B------:R2:W-:Y:S01]  /*52360*/  @P4 STG.E desc[UR8][R24.64], R234 ;  /* 0x000000ea18004986 */ /* 0x0005e2000c101908 */
[----:B------:R-:W-:Y:S01]  /*52370*/  ISETP.LT.AND P4, PT, R8, UR4, !P0 ;  /* 0x0000000408007c0c */ /* 0x000fe2000c781270 */
[----:B------:R-:W-:Y:S02]  /*52380*/  ULDC UR4, c[0x0][0x228] ;  /* 0x00008a0000047ab9 */ /* 0x000fe40000000800 */
[----:B------:R3:W-:Y:S01]  /*52390*/  @P5 STG.E desc[UR8][R32.64], R230 ;  /* 0x000000e620005986 */ /* 0x0007e2000c101908 */
[----:B------:R-:W-:-:S02]  /*523a0*/  ISETP.LT.AND P5, PT, R10, UR4, !P0 ;  /* 0x000000040a007c0c */ /* 0x000fc4000c7a1270 */
[----:B------:R-:W-:Y:S01]  /*523b0*/  IADD3 R229, R221, UR28, RZ ;  /* 0x0000001cdde57c10 */ /* 0x000fe2000fffe0ff */
[----:B------:R4:W-:Y:S01]  /*523c0*/  @P6 STG.E desc[UR8][R184.64], R222 ;  /* 0x000000deb8006986 */ /* 0x0009e2000c101908 */
[----:B------:R-:W-:Y:S01]  /*523d0*/  ISETP.LT.AND P6, PT, R11, UR6, !P0 ;  /* 0x000000060b007c0c */ /* 0x000fe2000c7c1270 */
[----:B-1----:R-:W-:Y:S01]  /*523e0*/  IMAD.WIDE R4, R221, 0x4, R148 ;  /* 0x00000004dd047825 */ /* 0x002fe200078e0294 */
[----:B------:R-:W-:Y:S01]  /*523f0*/  ISETP.LT.AND P0, PT, R9, UR10, !P0 ;  /* 0x0000000a09007c0c */ /* 0x000fe2000c701270 */
[----:B------:R-:W-:Y:S01]  /*52400*/  ULDC UR4, c[0x0][0x22c] ;  /* 0x00008b0000047ab9 */ /* 0x000fe20000000800 */
[----:B------:R-:W-:Y:S01]  /*52410*/  ULDC UR6, c[0x0][0x228] ;  /* 0x00008a0000067ab9 */ /* 0x000fe20000000800 */
[----:B------:R-:W-:Y:S02]  /*52420*/  VIADD R0, R3, 0x50 ;  /* 0x0000005003007836 */ /* 0x000fe40000000000 */
[----:B--2---:R-:W-:Y:S01]  /*52430*/  IMAD.WIDE R24, R229, 0x4, R210 ;  /* 0x00000004e5187825 */ /* 0x004fe200078e02d2 */
[----:B------:R1:W-:Y:S01]  /*52440*/  @P2 STG.E desc[UR8][R4.64], R186 ;  /* 0x000000ba04002986 */ /* 0x0003e2000c101908 */
[----:B------:R-:W-:-:S02]  /*52450*/  ULDC UR10, c[0x0][0x228] ;  /* 0x00008a00000a7ab9 */ /* 0x000fc40000000800 */
[C---:B------:R-:W-:Y:S01]  /*52460*/  IMAD.WIDE R28, R229.reuse, 0x4, R208 ;  /* 0x00000004e51c7825 */ /* 0x040fe200078e02d0 */
[----:B------:R-:W-:Y:S01]  /*52470*/  ISETP.GE.AND P2, PT, R0, UR4, PT ;  /* 0x0000000400007c0c */ /* 0x000fe2000bf46270 */
[----:B------:R-:W-:Y:S02]  /*52480*/  ULDC UR4, c[0x0][0x228] ;  /* 0x00008a0000047ab9 */ /* 0x000fe40000000800 */
[C---:B---3--:R-:W-:Y:S01]  /*52490*/  IMAD.WIDE R32, R229.reuse, 0x4, R150 ;  /* 0x00000004e5207825 */ /* 0x048fe200078e0296 */
[----:B------:R2:W-:Y:S03]  /*524a0*/  @P4 STG.E desc[UR8][R24.64], R6 ;  /* 0x0000000618004986 */ /* 0x0005e6000c101908 */
[----:B----4-:R-:W-:Y:S01]  /*524b0*/  IMAD.WIDE R184, R229, 0x4, R148 ;  /* 0x00000004e5b87825 */ /* 0x010fe200078e0294 */
[----:B------:R3:W-:Y:S01]  /*524c0*/  @P6 STG.E desc[UR8][R28.64], R26 ;  /* 0x0000001a1c006986 */ /* 0x0007e2000c101908 */
[----:B------:R-:W-:Y:S01]  /*524d0*/  ISETP.LT.AND P4, PT, R8, UR4, !P3 ;  /* 0x0000000408007c0c */ /* 0x000fe2000df81270 */
[----:B------:R-:W-:-:S02]  /*524e0*/  ULDC UR4, c[0x0][0x228] ;  /* 0x00008a0000047ab9 */ /* 0x000fc40000000800 */
[----:B------:R4:W-:Y:S01]  /*524f0*/  @P5 STG.E desc[UR8][R32.64], R34 ;  /* 0x0000002220005986 */ /* 0x0009e2000c101908 */
[----:B------:R-:W-:Y:S01]  /*52500*/  ISETP.LT.AND P5, PT, R10, UR6, !P3 ;  /* 0x000000060a007c0c */ /* 0x000fe2000dfa1270 */
[----:B------:R-:W-:Y:S01]  /*52510*/  VIADD R229, R229, UR28 ;  /* 0x0000001ce5e57c36 */ /* 0x000fe20008000000 */
[----:B------:R-:W-:Y:S01]  /*52520*/  ISETP.LT.AND P6, PT, R8, UR12, !P1 ;  /* 0x0000000c08007c0c */ /* 0x000fe2000cfc1270 */
[----:B------:R4:W-:Y:S01]  /*52530*/  @P0 STG.E desc[UR8][R184.64], R30 ;  /* 0x0000001eb8000986 */ /* 0x0009e2000c101908 */
[----:B------:R-:W-:Y:S01]  /*52540*/  ISETP.LT.AND P0, PT, R11, UR4, !P3 ;  /* 0x000000040b007c0c */ /* 0x000fe2000df01270 */
[----:B-1----:R-:W-:Y:S01]  /*52550*/  IMAD.WIDE R4, R229, 0x4, R210 ;  /* 0x00000004e5047825 */ /* 0x002fe200078e02d2 */
[----:B------:R-:W-:Y:S01]  /*52560*/  ISETP.LT.AND P3, PT, R9, UR10, !P3 ;  /* 0x0000000a09007c0c */ /* 0x000fe2000df61270 */
[----:B------:R-:W-:Y:S01]  /*52570*/  ULDC UR4, c[0x0][0x22c] ;  /* 0x00008b0000047ab9 */ /* 0x000fe20000000800 */
[----:B------:R-:W-:Y:S01]  /*52580*/  ULDC UR6, c[0x0][0x228] ;  /* 0x00008a0000067ab9 */ /* 0x000fe20000000800 */
[----:B------:R-:W-:-:S02]  /*52590*/  VIADD R0, R3, 0x51 ;  /* 0x0000005103007836 */ /* 0x000fc40000000000 */
[C---:B--2---:R-:W-:Y:S01]  /*525a0*/  IMAD.WIDE R24, R229.reuse, 0x4, R208 ;  /* 0x00000004e5187825 */ /* 0x044fe200078e02d0 */
[----:B------:R1:W-:Y:S03]  /*525b0*/  @P4 STG.E desc[UR8][R4.64], R235 ;  /* 0x000000eb04004986 */ /* 0x0003e6000c101908 */
[C---:B---3--:R-:W-:Y:S01]  /*525c0*/  IMAD.WIDE R28, R229.reuse, 0x4, R150 ;  /* 0x00000004e51c7825 */ /* 0x048fe200078e0296 */
[----:B------:R-:W-:-:S03]  /*525d0*/  IADD3 R221, R229, UR28, RZ ;  /* 0x0000001ce5dd7c10 */ /* 0x000fc6000fffe0ff */
[----:B----4-:R-:W-:Y:S01]  /*525e0*/  IMAD.WIDE R32, R229, 0x4, R148 ;  /* 0x00000004e5207825 */ /* 0x010fe200078e0294 */
[----:B------:R-:W-:Y:S01]  /*525f0*/  ISETP.GE.AND P4, PT, R0, UR4, PT ;  /* 0x0000000400007c0c */ /* 0x000fe2000bf86270 */
[----:B------:R2:W-:Y:S01]  /*52600*/  @P0 STG.E desc[UR8][R24.64], R231 ;  /* 0x000000e718000986 */ /* 0x0005e2000c101908 */
[----:B------:R-:W-:Y:S01]  /*52610*/  ULDC UR4, c[0x0][0x228] ;  /* 0x00008a0000047ab9 */ /* 0x000fe20000000800 */
[----:B------:R-:W-:Y:S01]  /*52620*/  ULDC UR10, c[0x0][0x228] ;  /* 0x00008a00000a7ab9 */ /* 0x000fe20000000800 */
[----:B------:R-:W-:Y:S01]  /*52630*/  ULDC UR12, c[0x0][0x228] ;  /* 0x00008a00000c7ab9 */ /* 0x000fe20000000800 */
[----:B------:R-:W-:Y:S01]  /*52640*/  @P5 STG.E desc[UR8][R28.64], R223 ;  /* 0x000000df1c005986 */ /* 0x000fe2000c101908 */
[----:B------:R-:W-:-:S03]  /*52650*/  IMAD.WIDE R184, R221, 0x4, R210 ;  /* 0x00000004ddb87825 */ /* 0x000fc600078e02d2 */
[----:B------:R-:W-:Y:S01]  /*52660*/  @P3 STG.E desc[UR8][R32.64], R187 ;  /* 0x000000bb20003986 */ /* 0x000fe2000c101908 */
[----:B------:R-:W-:Y:S01]  /*52670*/  ISETP.LT.AND P3, PT, R11, UR4, !P1 ;  /* 0x000000040b007c0c */ /* 0x000fe2000cf61270 */
[----:B------:R-:W-:Y:S02]  /*52680*/  ULDC UR4, c[0x0][0x228] ;  /* 0x00008a0000047ab9 */ /* 0x000fe40000000800 */
[----:B------:R-:W-:Y:S01]  /*52690*/  ISETP.LT.AND P0, PT, R10, UR4, !P1 ;  /* 0x000000040a007c0c */ /* 0x000fe2000cf01270 */
[----:B------:R3:W-:Y:S01]  /*526a0*/  @P6 STG.E desc[UR8][R184.64], R7 ;  /* 0x00000007b8006986 */ /* 0x0007e2000c101908 */
[----:B------:R-:W-:Y:S01]  /*526b0*/  ISETP.LT.AND P1, PT, R9, UR6, !P1 ;  /* 0x0000000609007c0c */ /* 0x000fe2000cf21270 */
[----:B-1----:R-:W-:Y:S01]  /*526c0*/  IMAD.WIDE R4, R221, 0x4, R208 ;  /* 0x00000004dd047825 */ /* 0x002fe200078e02d0 */
[----:B------:R-:W-:Y:S01]  /*526d0*/  ISETP.LT.AND P5, PT, R8, UR10, !P2 ;  /* 0x0000000a08007c0c */ /* 0x000fe2000d7a1270 */
[----:B------:R-:W-:Y:S01]  /*526e0*/  ULDC UR4, c[0x0][0x22c] ;  /* 0x00008b0000047ab9 */ /* 0x000fe20000000800 */
[----:B------:R-:W-:Y:S01]  /*526f0*/  ISETP.LT.AND P6, PT, R11, UR12, !P2 ;  /* 0x0000000c0b007c0c */ /* 0x000fe2000d7c1270 */
[----:B------:R-:W-:Y:S01]  /*52700*/  VIADD R0, R3, 0x52 ;  /* 0x0000005203007836 */ /* 0x000fe20000000000 */
[----:B------:R-:W-:Y:S01]  /*52710*/  ULDC UR6, c[0x0][0x228] ;  /* 0x00008a0000067ab9 */ /* 0x000fe20000000800 */
[----:B--2---:R-:W-:Y:S01]  /*52720*/  IMAD.WIDE R24, R221, 0x4, R148 ;  /* 0x00000004dd187825 */ /* 0x004fe200078e0294 */
[----:B------:R1:W-:Y:S01]  /*52730*/  @P3 STG.E desc[UR8][R4.64], R27 ;  /* 0x0000001b04003986 */ /* 0x0003e2000c101908 */
[----:B------:R-:W-:-:S02]  /*52740*/  ULDC UR10, c[0x0][0x228] ;  /* 0x00008a00000a7ab9 */ /* 0x000fc40000000800 */
[C---:B---3--:R-:W-:Y:S02]  /*52750*/  VIADD R185, R221.reuse, UR28 ;  /* 0x0000001cddb97c36 */ /* 0x048fe40008000000 */
[----:B------:R-:W-:Y:S01]  /*52760*/  IMAD.WIDE R6, R221, 0x4, R150 ;  /* 0x00000004dd067825 */ /* 0x000fe200078e0296 */
[----:B------:R-:W-:Y:S01]  /*52770*/  ISETP.GE.AND P3, PT, R0, UR4, PT ;  /* 0x0000000400007c0c */ /* 0x000fe2000bf66270 */
[----:B------:R-:W-:Y:S01]  /*52780*/  ULDC UR4, c[0x0][0x228] ;  /* 0x00008a0000047ab9 */ /* 0x000fe20000000800 */
[----:B------:R-:W-:Y:S01]  /*52790*/  ULDC UR12, c[0x0][0x228] ;  /* 0x00008a00000c7ab9 */ /* 0x000fe20000000800 */
[C---:B------:R-:W-:Y:S01]  /*527a0*/  IMAD.WIDE R28, R185.reuse, 0x4, R210 ;  /* 0x00000004b91c7825 */ /* 0x040fe200078e02d2 */
[----:B------:R2:W-:Y:S01]  /*527b0*/  @P0 STG.E desc[UR8][R6.64], R35 ;  /* 0x0000002306000986 */ /* 0x0005e2000c101908 */
[----:B------:R-:W-:Y:S01]  /*527c0*/  ISETP.LT.AND P0, PT, R10, UR4, !P2 ;  /* 0x000000040a007c0c */ /* 0x000fe2000d701270 */
[----:B------:R-:W-:Y:S01]  /*527d0*/  ULDC UR4, c[0x0][0x228] ;  /* 0x00008a0000047ab9 */ /* 0x000fe20000000800 */
[----:B------:R-:W-:Y:S01]  /*527e0*/  IMAD.WIDE R32, R185, 0x4, R208 ;  /* 0x00000004b9207825 */ /* 0x000fe200078e02d0 */
[----:B------:R3:W-:Y:S01]  /*527f0*/  @P1 STG.E desc[UR8][R24.64], R31 ;  /* 0x0000001f18001986 */ /* 0x0007e2000c101908 */
[----:B------:R-:W-:Y:S01]  /*52800*/  ISETP.LT.AND P2, PT, R9, UR4, !P2 ;  /* 0x0000000409007c0c */ /* 0x000fe2000d741270 */
[----:B------:R-:W-:-:S02]  /*52810*/  ULDC UR4, c[0x0][0x22c] ;  /* 0x00008b0000047ab9 */ /* 0x000fc40000000800 */
[----:B------:R4:W-:Y:S01]  /*52820*/  @P5 STG.E desc[UR8][R28.64], R20 ;  /* 0x000000141c005986 */ /* 0x0009e2000c101908 */
[----:B------:R-:W-:Y:S01]  /*52830*/  ISETP.LT.AND P5, PT, R11, UR10, !P4 ;  /* 0x0000000a0b007c0c */ /* 0x000fe2000e7a1270 */
[C---:B-1----:R-:W-:Y:S01]  /*52840*/  IMAD.WIDE R4, R185.reuse, 0x4, R150 ;  /* 0x00000004b9047825 */ /* 0x042fe200078e0296 */
[----:B------:R-:W-:Y:S01]  /*52850*/  ISETP.LT.AND P1, PT, R10, UR12, !P4 ;  /* 0x0000000c0a007c0c */ /* 0x000fe2000e721270 */
[----:B------:R-:W-:Y:S01]  /*52860*/  @P6 STG.E desc[UR8][R32.64], R16 ;  /* 0x0000001020006986 */ /* 0x000fe2000c101908 */
[----:B------:R-:W-:Y:S01]  /*52870*/  ISETP.LT.AND P6, PT, R8, UR6, !P4 ;  /* 0x0000000608007c0c */ /* 0x000fe2000e7c1270 */
[C---:B--2---:R-:W-:Y:S01]  /*52880*/  IMAD.WIDE R6, R185.reuse, 0x4, R148 ;  /* 0x00000004b9067825 */ /* 0x044fe200078e0294 */
[----:B------:R-:W-:Y:S01]  /*52890*/  ULDC UR6, c[0x0][0x228] ;  /* 0x00008a0000067ab9 */ /* 0x000fe20000000800 */
[----:B---3--:R-:W-:Y:S02]  /*528a0*/  IADD3 R31, R185, UR28, RZ ;  /* 0x0000001cb91f7c10 */ /* 0x008fe4000fffe0ff */
[----:B------:R-:W-:Y:S01]  /*528b0*/  VIADD R0, R3, 0x53 ;  /* 0x0000005303007836 */ /* 0x000fe20000000000 */
[----:B------:R-:W-:Y:S01]  /*528c0*/  ULDC UR10, c[0x0][0x228] ;  /* 0x00008a00000a7ab9 */ /* 0x000fe20000000800 */
[----:B------:R-:W-:Y:S01]  /*528d0*/  ULDC UR12, c[0x0][0x228] ;  /* 0x00008a00000c7ab9 */ /* 0x000fe20000000800 */
[C---:B------:R-:W-:Y:S01]  /*528e0*/  IMAD.WIDE R24, R31.reuse, 0x4, R210 ;  /* 0x000000041f187825 */ /* 0x040fe200078e02d2 */
[----:B------:R1:W-:Y:S03]  /*528f0*/  @P0 STG.E desc[UR8][R4.64], R12 ;  /* 0x0000000c04000986 */ /* 0x0003e6000c101908 */
[C---:B------:R-:W-:Y:S01]  /*52900*/  IMAD.WIDE R26, R31.reuse, 0x4, R208 ;  /* 0x000000041f1a7825 */ /* 0x040fe200078e02d0 */
[----:B------:R-:W-:Y:S03]  /*52910*/  @P2 STG.E desc[UR8][R6.64], R40 ;  /* 0x0000002806002986 */ /* 0x000fe6000c101908 */
[----:B----4-:R-:W-:Y:S01]  /*52920*/  IMAD.WIDE R28, R31, 0x4, R150 ;  /* 0x000000041f1c7825 */ /* 0x010fe200078e0296 */
[----:B------:R-:W-:Y:S01]  /*52930*/  ISETP.GE.AND P0, PT, R0, UR4, PT ;  /* 0x0000000400007c0c */ /* 0x000fe2000bf06270 */
[----:B------:R-:W-:Y:S01]  /*52940*/  @P6 STG.E desc[UR8][R24.64], R36 ;  /* 0x0000002418006986 */ /* 0x000fe2000c101908 */
[----:B------:R-:W-:-:S03]  /*52950*/  ULDC UR4, c[0x0][0x228] ;  /* 0x00008a0000047ab9 */ /* 0x000fc60000000800 */
[----:B------:R-:W-:Y:S04]  /*52960*/  @P5 STG.E desc[UR8][R26.64], R64 ;  /* 0x000000401a005986 */ /* 0x000fe8000c101908 */
        /* <DEDUP_REMOVED lines=12> */
[----:B--2---:R-:W-:Y:S01]  /*52a30*/  IADD3 R29, R31, UR28, RZ ;  /* 0x0000001c1f1d7c10 */ /* 0x004fe2000fffe0ff */
[----:B------:R-:W-:Y:S01]  /*52a40*/  ULDC UR4, c[0x0][0x22c] ;  /* 0x00008b0000047ab9 */ /* 0x000fe20000000800 */
[----:B------:R1:W-:Y:S01]  /*52a50*/  @P1 STG.E desc[UR8][R4.64], R56 ;  /* 0x0000003804001986 */ /* 0x0003e2000c101908 */
[----:B------:R-:W-:Y:S01]  /*52a60*/  ULDC UR12, c[0x0][0x228] ;  /* 0x00008a00000c7ab9 */ /* 0x000fe20000000800 */
[----:B------:R-:W-:Y:S01]  /*52a70*/  ISETP.GE.AND P1, PT, R0, UR4, PT ;  /* 0x0000000400007c0c */ /* 0x000fe2000bf26270 */
[----:B------:R-:W-:Y:S01]  /*52a80*/  IMAD.WIDE R6, R29, 0x4, R210 ;  /* 0x000000041d067825 */ /* 0x000fe200078e02d2 */
[----:B------:R-:W-:-:S03]  /*52a90*/  ULDC UR4, c[0x0][0x228] ;  /* 0x00008a0000047ab9 */ /* 0x000fc60000000800 */
[----:B------:R-:W-:Y:S01]  /*52aa0*/  IMAD.WIDE R24, R29, 0x4, R208 ;  /* 0x000000041d187825 */ /* 0x000fe200078e02d0 */
[----:B------:R-:W-:Y:S01]  /*52ab0*/  ISETP.LT.AND P3, PT, R9, UR4, !P3 ;  /* 0x0000000409007c0c */ /* 0x000fe2000df61270 */
[----:B------:R-:W-:Y:S02]  /*52ac0*/  ULDC UR4, c[0x0][0x228] ;  /* 0x00008a0000047ab9 */ /* 0x000fe40000000800 */
[----:B------:R-:W-:Y:S01]  /*52ad0*/  IMAD.WIDE R26, R29, 0x4, R150 ;  /* 0x000000041d1a7825 */ /* 0x000fe200078e0296 */
[----:B------:R2:W-:Y:S01]  /*52ae0*/  @P4 STG.E desc[UR8][R6.64], R21 ;  /* 0x0000001506004986 */ /* 0x0005e2000c101908 */
[----:B------:R-:W-:Y:S01]  /*52af0*/  ISETP.LT.AND P4, PT, R8, UR4, !P0 ;  /* 0x0000000408007c0c */ /* 0x000fe2000c781270 */
[----:B------:R-:W-:Y:S02]  /*52b00*/  ULDC UR4, c[0x0][0x228] ;  /* 0x00008a0000047ab9 */ /* 0x000fe40000000800 */
[----:B------:R-:W-:Y:S01]  /*52b10*/  @P5 STG.E desc[UR8][R24.64], R17 ;  /* 0x0000001118005986 */ /* 0x000fe2000c101908 */
        /* <DEDUP_REMOVED lines=12> */
[C---:B---3--:R-:W-:Y:S01]  /*52be0*/  IMAD.WIDE R12, R31.reuse, 0x4, R208 ;  /* 0x000000041f0c7825 */ /* 0x048fe200078e02d0 */
[----:B------:R-:W-:Y:S01]  /*52bf0*/  ISETP.GE.AND P3, PT, R0, UR4, PT ;  /* 0x0000000400007c0c */ /* 0x000fe2000bf66270 */
[----:B------:R-:W-:Y:S02]  /*52c00*/  ULDC UR4, c[0x0][0x228] ;  /* 0x00008a0000047ab9 */ /* 0x000fe40000000800 */
[C---:B------:R-:W-:Y:S01]  /*52c10*/  IMAD.WIDE R16, R31.reuse, 0x4, R150 ;  /* 0x000000041f107825 */ /* 0x040fe200078e0296 */
[----:B------:R2:W-:Y:S03]  /*52c20*/  @P4 STG.E desc[UR8][R6.64], R37 ;  /* 0x0000002506004986 */ /* 0x0005e6000c101908 */
[----:B------:R-:W-:Y:S01]  /*52c30*/  IMAD.WIDE R20, R31, 0x4, R148 ;  /* 0x000000041f147825 */ /* 0x000fe200078e0294 */
        /* <DEDUP_REMOVED lines=24> */
[----:B------:R3:W-:Y:S01]  /*52dc0*/  @P5 STG.E desc[UR8][R12.64], R14 ;  /* 0x0000000e0c005986 */ /* 0x0007e2000c101908 */
[----:B------:R-:W-:-:S03]  /*52dd0*/  IMAD.WIDE R20, R25, 0x4, R210 ;  /* 0x0000000419147825 */ /* 0x000fc600078e02d2 */
[----:B------:R4:W-:Y:S01]  /*52de0*/  @P2 STG.E desc[UR8][R16.64], R42 ;  /* 0x0000002a10002986 */ /* 0x0009e2000c101908 */
        /* <DEDUP_REMOVED lines=11> */
[----:B------:R-:W-:-:S02]  /*52ea0*/  VIADD R27, R25, UR28 ;  /* 0x0000001c191b7c36 */ /* 0x000fc40008000000 */
[C---:B--2---:R-:W-:Y:S01]  /*52eb0*/  IMAD.WIDE R6, R25.reuse, 0x4, R150 ;  /* 0x0000000419067825 */ /* 0x044fe200078e0296 */
[----:B------:R1:W-:Y:S01]  /*52ec0*/  @P2 STG.E desc[UR8][R4.64], R66 ;  /* 0x0000004204002986 */ /* 0x0003e2000c101908 */
[----:B------:R-:W-:Y:S01]  /*52ed0*/  ISETP.GE.AND P2, PT, R0, UR4, PT ;  /* 0x0000000400007c0c */ /* 0x000fe2000bf46270 */
[----:B------:R-:W-:Y:S01]  /*52ee0*/  ULDC UR4, c[0x0][0x228] ;  /* 0x00008a0000047ab9 */ /* 0x000fe20000000800 */
[----:B---3--:R-:W-:Y:S01]  /*52ef0*/  IMAD.WIDE R12, R25, 0x4, R148 ;  /* 0x00000004190c7825 */ /* 0x008fe200078e0294 */
[----:B------:R2:W-:Y:S01]  /*52f00*/  @P0 STG.E desc[UR8][R6.64], R62 ;  /* 0x0000003e06000986 */ /* 0x0005e2000c101908 */
[----:B------:R-:W-:Y:S01]  /*52f10*/  ULDC UR10, c[0x0][0x228] ;  /* 0x00008a00000a7ab9 */ /* 0x000fe20000000800 */
[----:B------:R-:W-:Y:S01]  /*52f20*/  ULDC UR12, c[0x0][0x228] ;  /* 0x00008a00000c7ab9 */ /* 0x000fe20000000800 */
[----:B----4-:R-:W-:Y:S01]  /*52f30*/  IMAD.WIDE R16, R27, 0x4, R210 ;  /* 0x000000041b107825 */ /* 0x010fe200078e02d2 */
[----:B------:R-:W-:-:S03]  /*52f40*/  ISETP.LT.AND P0, PT, R10, UR4, !P3 ;  /* 0x000000040a007c0c */ /* 0x000fc6000df01270 */
[----:B------:R-:W-:Y:S01]  /*52f50*/  IMAD.WIDE R20, R27, 0x4, R208 ;  /* 0x000000041b147825 */ /* 0x000fe200078e02d0 */
[----:B------:R-:W-:Y:S01]  /*52f60*/  @P1 STG.E desc[UR8][R12.64], R58 ;  /* 0x0000003a0c001986 */ /* 0x000fe2000c101908 */
[----:B------:R-:W-:Y:S02]  /*52f70*/  ULDC UR4, c[0x0][0x228] ;  /* 0x00008a0000047ab9 */ /* 0x000fe40000000800 */
[----:B------:R-:W-:Y:S01]  /*52f80*/  ISETP.LT.AND P3, PT, R9, UR4, !P3 ;  /* 0x0000000409007c0c */ /* 0x000fe2000df61270 */
[----:B------:R3:W-:Y:S01]  /*52f90*/  @P5 STG.E desc[UR8][R16.64], R23 ;  /* 0x0000001710005986 */ /* 0x0007e2000c101908 */
[----:B------:R-:W-:Y:S01]  /*52fa0*/  ISETP.LT.AND P5, PT, R11, UR10, !P4 ;  /* 0x0000000a0b007c0c */ /* 0x000fe2000e7a1270 */
[C---:B-1----:R-:W-:Y:S01]  /*52fb0*/  IMAD.WIDE R4, R27.reuse, 0x4, R150 ;  /* 0x000000041b047825 */ /* 0x042fe200078e0296 */
[----:B------:R-:W-:Y:S01]  /*52fc0*/  ISETP.LT.AND P1, PT, R10, UR12, !P4 ;  /* 0x0000000c0a007c0c */ /* 0x000fe2000e721270 */
[----:B------:R1:W-:Y:S01]  /*52fd0*/  @P6 STG.E desc[UR8][R20.64], R19 ;  /* 0x0000001314006986 */ /* 0x0003e2000c101908 */
[----:B------:R-:W-:Y:S01]  /*52fe0*/  ISETP.LT.AND P6, PT, R8, UR6, !P4 ;  /* 0x0000000608007c0c */ /* 0x000fe2000e7c1270 */
[C---:B--2---:R-:W-:Y:S01]  /*52ff0*/  IMAD.WIDE R6, R27.reuse, 0x4, R148 ;  /* 0x000000041b067825 */ /* 0x044fe200078e0294 */
[----:B------:R-:W-:Y:S01]  /*53000*/  ULDC UR4, c[0x0][0x22c] ;  /* 0x00008b0000047ab9 */ /* 0x000fe20000000800 */
[----:B---3--:R-:W-:-:S02]  /*53010*/  IADD3 R23, R27, UR28, RZ ;  /* 0x0000001c1b177c10 */ /* 0x008fc4000fffe0ff */
[----:B------:R-:W-:Y:S01]  /*53020*/  VIADD R0, R3, 0x59 ;  /* 0x0000005903007836 */ /* 0x000fe20000000000 */
[----:B------:R2:W-:Y:S01]  /*53030*/  @P0 STG.E desc[UR8][R4.64], R15 ;  /* 0x0000000f04000986 */ /* 0x0005e2000c101908 */
[----:B------:R-:W-:Y:S01]  /*53040*/  ULDC UR6, c[0x0][0x228] ;  /* 0x00008a0000067ab9 */ /* 0x000fe20000000800 */
[----:B------:R-:W-:Y:S01]  /*53050*/  ULDC UR10, c[0x0][0x228] ;  /* 0x00008a00000a7ab9 */ /* 0x000fe20000000800 */
[C---:B------:R-:W-:Y:S01]  /*53060*/  IMAD.WIDE R12, R23.reuse, 0x4, R210 ;  /* 0x00000004170c7825 */ /* 0x040fe200078e02d2 */
[----:B------:R-:W-:Y:S01]  /*53070*/  @P3 STG.E desc[UR8][R6.64], R43 ;  /* 0x0000002b06003986 */ /* 0x000fe2000c101908 */
[----:B------:R-:W-:Y:S02]  /*53080*/  ULDC UR12, c[0x0][0x228] ;  /* 0x00008a00000c7ab9 */ /* 0x000fe40000000800 */
[----:B------:R-:W-:Y:S01]  /*53090*/  IMAD.WIDE R16, R23, 0x4, R208 ;  /* 0x0000000417107825 */ /* 0x000fe200078e02d0 */
[----:B------:R-:W-:-:S03]  /*530a0*/  ISETP.GE.AND P0, PT, R0, UR4, PT ;  /* 0x0000000400007c0c */ /* 0x000fc6000bf06270 */
[----:B-1----:R-:W-:Y:S01]  /*530b0*/  IMAD.WIDE R18, R23, 0x4, R150 ;  /* 0x0000000417127825 */ /* 0x002fe200078e0296 */
[----:B------:R-:W-:Y:S01]  /*530c0*/  @P6 STG.E desc[UR8][R12.64], R39 ;  /* 0x000000270c006986 */ /* 0x000fe2000c101908 */
[----:B------:R-:W-:-:S03]  /*530d0*/  ULDC UR4, c[0x0][0x228] ;  /* 0x00008a0000047ab9 */ /* 0x000fc60000000800 */
[----:B------:R1:W-:Y:S04]  /*530e0*/  @P5 STG.E desc[UR8][R16.64], R67 ;  /* 0x0000004310005986 */ /* 0x0003e8000c101908 */
[----:B------:R3:W-:Y:S01]  /*530f0*/  @P1 STG.E desc[UR8][R18.64], R63 ;  /* 0x0000003f12001986 */ /* 0x0007e2000c101908 */
[----:B------:R-:W-:Y:S01]  /*53100*/  ISETP.LT.AND P1, PT, R9, UR4, !P4 ;  /* 0x0000000409007c0c */ /* 0x000fe2000e721270 */
[----:B------:R-:W-:Y:S01]  /*53110*/  VIADD R0, R3, 0x5a ;  /* 0x0000005a03007836 */ /* 0x000fe20000000000 */
[----:B------:R-:W-:Y:S01]  /*53120*/  ULDC UR4, c[0x0][0x22c] ;  /* 0x00008b0000047ab9 */ /* 0x000fe20000000800 */
[----:B------:R-:W-:Y:S01]  /*53130*/  ISETP.LT.AND P4, PT, R8, UR6, !P2 ;  /* 0x0000000608007c0c */ /* 0x000fe2000d781270 */
[----:B--2---:R-:W-:Y:S01]  /*53140*/  IMAD.WIDE R4, R23, 0x4, R148 ;  /* 0x0000000417047825 */ /* 0x004fe200078e0294 */
[----:B------:R-:W-:Y:S01]  /*53150*/  ISETP.LT.AND P5, PT, R11, UR10, !P2 ;  /* 0x0000000a0b007c0c */ /* 0x000fe2000d7a1270 */
[----:B------:R-:W-:Y:S01]  /*53160*/  ULDC UR6, c[0x0][0x228] ;  /* 0x00008a0000067ab9 */ /* 0x000fe20000000800 */
[----:B------:R-:W-:Y:S01]  /*53170*/  ISETP.LT.AND P6, PT, R10, UR12, !P2 ;  /* 0x0000000c0a007c0c */ /* 0x000fe2000d7c1270 */
[----:B------:R-:W-:Y:S01]  /*53180*/  ULDC UR10, c[0x0][0x228] ;  /* 0x00008a00000a7ab9 */ /* 0x000fe20000000800 */
[----:B------:R-:W-:Y:S01]  /*53190*/  ISETP.GE.AND P3, PT, R0, UR4, PT ;  /* 0x0000000400007c0c */ /* 0x000fe2000bf66270 */
[----:B------:R-:W-:Y:S01]  /*531a0*/  VIADD R0, R3, 0x5b ;  /* 0x0000005b03007836 */ /* 0x000fe20000000000 */
[----:B-1----:R-:W-:Y:S01]  /*531b0*/  IADD3 R17, R23, UR28, RZ ;  /* 0x0000001c17117c10 */ /* 0x002fe2000fffe0ff */
        /* <DEDUP_REMOVED lines=15> */
[----:B---3--:R-:W-:Y:S01]  /*532b0*/  IADD3 R19, R17, UR28, RZ ;  /* 0x0000001c11137c10 */ /* 0x008fe2000fffe0ff */
        /* <DEDUP_REMOVED lines=10> */
[C---:B----4-:R-:W-:Y:S01]  /*53360*/  IMAD.WIDE R12, R19.reuse, 0x4, R208 ;  /* 0x00000004130c7825 */ /* 0x050fe200078e02d0 */
[----:B------:R-:W-:Y:S01]  /*53370*/  ISETP.GE.AND P2, PT, R0, UR4, PT ;  /* 0x0000000400007c0c */ /* 0x000fe2000bf46270 */
[----:B------:R-:W-:Y:S02]  /*53380*/  ULDC UR4, c[0x0][0x228] ;  /* 0x00008a0000047ab9 */ /* 0x000fe40000000800 */
[C---:B---3--:R-:W-:Y:S01]  /*53390*/  IMAD.WIDE R14, R19.reuse, 0x4, R150 ;  /* 0x00000004130e7825 */ /* 0x048fe200078e0296 */
        /* <DEDUP_REMOVED lines=52> */
[----:B------:R3:W-:Y:S01]  /*536e0*/  @P1 STG.E desc[UR8][R12.64], R105 ;  /* 0x000000690c001986 */ /* 0x0007e2000c101908 */
[----:B------:R-:W-:Y:S02]  /*536f0*/  ULDC UR4, c[0x0][0x228] ;  /* 0x00008a0000047ab9 */ /* 0x000fe40000000800 */
[----:B------:R-:W-:Y:S01]  /*53700*/  ISETP.LT.AND P2, PT, R9, UR4, !P2 ;  /* 0x0000000409007c0c */ /* 0x000fe2000d741270 */
[----:B------:R4:W-:Y:S01]  /*53710*/  @P5 STG.E desc[UR8][R14.64], R46 ;  /* 0x0000002e0e005986 */ /* 0x0009e2000c101908 */
[----:B------:R-:W-:Y:S02]  /*53720*/  ISETP.LT.AND P5, PT, R11, UR10, !P4 ;  /* 0x0000000a0b007c0c */ /* 0x000fe4000e7a1270 */
[C---:B------:R-:W-:Y:S01]  /*53730*/  IADD3 R21, R19.reuse, UR28, RZ ;  /* 0x0000001c13157c10 */ /* 0x040fe2000fffe0ff */
[----:B------:R4:W-:Y:S01]  /*53740*/  @P6 STG.E desc[UR8][R16.64], R54 ;  /* 0x0000003610006986 */ /* 0x0009e2000c101908 */
[----:B------:R-:W-:Y:S01]  /*53750*/  ISETP.LT.AND P6, PT, R8, UR6, !P4 ;  /* 0x0000000608007c0c */ /* 0x000fe2000e7c1270 */
[C---:B-1----:R-:W-:Y:S01]  /*53760*/  IMAD.WIDE R4, R19.reuse, 0x4, R150 ;  /* 0x0000000413047825 */ /* 0x042fe200078e0296 */
[----:B------:R-:W-:Y:S01]  /*53770*/  ISETP.LT.AND P1, PT, R10, UR12, !P4 ;  /* 0x0000000c0a007c0c */ /* 0x000fe2000e721270 */
[----:B------:R-:W-:Y:S01]  /*53780*/  ULDC UR4, c[0x0][0x22c] ;  /* 0x00008b0000047ab9 */ /* 0x000fe20000000800 */
[----:B------:R-:W-:Y:S01]  /*53790*/  ULDC UR6, c[0x0][0x228] ;  /* 0x00008a0000067ab9 */ /* 0x000fe20000000800 */
[----:B--2---:R-:W-:Y:S01]  /*537a0*/  IMAD.WIDE R6, R19, 0x4, R148 ;  /* 0x0000000413067825 */ /* 0x004fe200078e0294 */
[----:B------:R1:W-:Y:S01]  /*537b0*/  @P0 STG.E desc[UR8][R4.64], R50 ;  /* 0x0000003204000986 */ /* 0x0003e2000c101908 */
[----:B------:R-:W-:Y:S01]  /*537c0*/  ULDC UR10, c[0x0][0x228] ;  /* 0x00008a00000a7ab9 */ /* 0x000fe20000000800 */
[----:B------:R-:W-:Y:S01]  /*537d0*/  ULDC UR12, c[0x0][0x228] ;  /* 0x00008a00000c7ab9 */ /* 0x000fe20000000800 */
[----:B------:R-:W-:-:S02]  /*537e0*/  VIADD R0, R3, 0x5f ;  /* 0x0000005f03007836 */ /* 0x000fc40000000000 */
[C---:B---3--:R-:W-:Y:S01]  /*537f0*/  IMAD.WIDE R12, R21.reuse, 0x4, R210 ;  /* 0x00000004150c7825 */ /* 0x048fe200078e02d2 */
[----:B------:R-:W-:Y:S03]  /*53800*/  @P2 STG.E desc[UR8][R6.64], R94 ;  /* 0x0000005e06002986 */ /* 0x000fe6000c101908 */
[----:B----4-:R-:W-:Y:S01]  /*53810*/  IMAD.WIDE R14, R21, 0x4, R208 ;  /* 0x00000004150e7825 */ /* 0x010fe200078e02d0 */
[----:B------:R-:W-:-:S03]  /*53820*/  ISETP.GE.AND P0, PT, R0, UR4, PT ;  /* 0x0000000400007c0c */ /* 0x000fc6000bf06270 */
[----:B------:R-:W-:Y:S01]  /*53830*/  IMAD.WIDE R16, R21, 0x4, R150 ;  /* 0x0000000415107825 */ /* 0x000fe200078e0296 */
        /* <DEDUP_REMOVED lines=45> */
[C---:B----4-:R-:W-:Y:S01]  /*53b10*/  IMAD.WIDE R14, R19.reuse, 0x4, R150 ;  /* 0x00000004130e7825 */ /* 0x050fe200078e0296 */
        /* <DEDUP_REMOVED lines=190> */
[----:B------:R2:W-:Y:S03]  /*54700*/  @P2 STG.E desc[UR8][R6.64], R164 ;  /* 0x000000a406002986 */ /* 0x0005e6000c101908 */
[----:B----4-:R-:W-:Y:S01]  /*54710*/  IMAD.WIDE R14, R21, 0x4, R208 ;  /* 0x00000004150e7825 */ /* 0x010fe200078e02d0 */
[----:B------:R-:W-:-:S03]  /*54720*/  ISETP.GE.AND P0, PT, R0, UR4, PT ;  /* 0x0000000400007c0c */ /* 0x000fc6000bf06270 */
[----:B------:R-:W-:Y:S01]  /*54730*/  IMAD.WIDE R16, R21, 0x4, R150 ;  /* 0x0000000415107825 */ /* 0x000fe200078e0296 */
[----:B------:R3:W-:Y:S01]  /*54740*/  @P6 STG.E desc[UR8][R12.64], R136 ;  /* 0x000000880c006986 */ /* 0x0007e2000c101908 */
[----:B------:R-:W-:-:S03]  /*54750*/  ULDC UR4, c[0x0][0x228] ;  /* 0x00008a0000047ab9 */ /* 0x000fc60000000800 */
[----:B------:R4:W-:Y:S04]  /*54760*/  @P5 STG.E desc[UR8][R14.64], R172 ;  /* 0x000000ac0e005986 */ /* 0x0009e8000c101908 */
[----:B------:R-:W-:Y:S01]  /*54770*/  @P1 STG.E desc[UR8][R16.64], R168 ;  /* 0x000000a810001986 */ /* 0x000fe2000c101908 */
[----:B------:R-:W-:Y:S01]  /*54780*/  ISETP.LT.AND P1, PT, R9, UR4, !P4 ;  /* 0x0000000409007c0c */ /* 0x000fe2000e721270 */
[----:B------:R-:W-:Y:S01]  /*54790*/  VIADD R0, R3, 0x6c ;  /* 0x0000006c03007836 */ /* 0x000fe20000000000 */
[----:B------:R-:W-:Y:S01]  /*547a0*/  ISETP.LT.AND P6, PT, R8, UR6, !P3 ;  /* 0x0000000608007c0c */ /* 0x000fe2000dfc1270 */
[----:B------:R-:W-:Y:S01]  /*547b0*/  ULDC UR4, c[0x0][0x22c] ;  /* 0x00008b0000047ab9 */ /* 0x000fe20000000800 */
[----:B------:R-:W-:Y:S01]  /*547c0*/  ISETP.LT.AND P4, PT, R11, UR10, !P3 ;  /* 0x0000000a0b007c0c */ /* 0x000fe2000df81270 */
[C---:B-1----:R-:W-:Y:S01]  /*547d0*/  IMAD.WIDE R4, R21.reuse, 0x4, R148 ;  /* 0x0000000415047825 */ /* 0x042fe200078e0294 */
[----:B------:R-:W-:Y:S01]  /*547e0*/  ISETP.LT.AND P5, PT, R10, UR12, !P3 ;  /* 0x0000000c0a007c0c */ /* 0x000fe2000dfa1270 */
[----:B------:R-:W-:Y:S01]  /*547f0*/  ULDC UR6, c[0x0][0x228] ;  /* 0x00008a0000067ab9 */ /* 0x000fe20000000800 */
[----:B------:R-:W-:Y:S01]  /*54800*/  IADD3 R21, R21, UR28, RZ ;  /* 0x0000001c15157c10 */ /* 0x000fe2000fffe0ff */
[----:B------:R-:W-:Y:S01]  /*54810*/  ULDC UR10, c[0x0][0x228] ;  /* 0x00008a00000a7ab9 */ /* 0x000fe20000000800 */
[----:B------:R-:W-:Y:S01]  /*54820*/  ISETP.GE.AND P2, PT, R0, UR4, PT ;  /* 0x0000000400007c0c */ /* 0x000fe2000bf46270 */
[----:B------:R-:W-:Y:S01]  /*54830*/  VIADD R0, R3, 0x6d ;  /* 0x0000006d03007836 */ /* 0x000fe20000000000 */
[----:B------:R-:W-:Y:S01]  /*54840*/  ULDC UR4, c[0x0][0x22c] ;  /* 0x00008b0000047ab9 */ /* 0x000fe20000000800 */
[----:B------:R1:W-:Y:S01]  /*54850*/  @P1 STG.E desc[UR8][R4.64], R160 ;  /* 0x000000a004001986 */ /* 0x0003e2000c101908 */
[C---:B--2---:R-:W-:Y:S01]  /*54860*/  IMAD.WIDE R6, R21.reuse, 0x4, R210 ;  /* 0x0000000415067825 */ /* 0x044fe200078e02d2 */
[----:B------:R-:W-:Y:S01]  /*54870*/  ULDC UR12, c[0x0][0x228] ;  /* 0x00008a00000c7ab9 */ /* 0x000fe20000000800 */
[----:B------:R-:W-:Y:S01]  /*54880*/  ISETP.GE.AND P1, PT, R0, UR4, PT ;  /* 0x0000000400007c0c */ /* 0x000fe2000bf26270 */
[----:B------:R-:W-:Y:S01]  /*54890*/  ULDC UR4, c[0x0][0x228] ;  /* 0x00008a0000047ab9 */ /* 0x000fe20000000800 */
[----:B---3--:R-:W-:Y:S01]  /*548a0*/  IMAD.WIDE R12, R21, 0x4, R208 ;  /* 0x00000004150c7825 */ /* 0x008fe200078e02d0 */
[----:B------:R-:W-:Y:S01]  /*548b0*/  ISETP.LT.AND P3, PT, R9, UR4, !P3 ;  /* 0x0000000409007c0c */ /* 0x000fe2000df61270 */
[----:B------:R2:W-:Y:S01]  /*548c0*/  @P6 STG.E desc[UR8][R6.64], R73 ;  /* 0x0000004906006986 */ /* 0x0005e2000c101908 */
[----:B------:R-:W-:Y:S01]  /*548d0*/  ULDC UR4, c[0x0][0x228] ;  /* 0x00008a0000047ab9 */ /* 0x000fe20000000800 */
[----:B----4-:R-:W-:-:S02]  /*548e0*/  IMAD.WIDE R14, R21, 0x4, R150 ;  /* 0x00000004150e7825 */ /* 0x010fc400078e0296 */
[----:B------:R3:W-:Y:S01]  /*548f0*/  @P4 STG.E desc[UR8][R12.64], R153 ;  /* 0x000000990c004986 */ /* 0x0007e2000c101908 */
[----:B------:R-:W-:Y:S01]  /*54900*/  ISETP.LT.AND P4, PT, R8, UR4, !P0 ;  /* 0x0000000408007c0c */ /* 0x000fe2000c781270 */
[----:B-1----:R-:W-:Y:S01]  /*54910*/  IMAD.WIDE R4, R21, 0x4, R148 ;  /* 0x0000000415047825 */ /* 0x002fe200078e0294 */
[----:B------:R-:W-:Y:S01]  /*54920*/  ISETP.LT.AND P6, PT, R11, UR6, !P0 ;  /* 0x000000060b007c0c */ /* 0x000fe2000c7c1270 */
[----:B------:R1:W-:Y:S01]  /*54930*/  @P5 STG.E desc[UR8][R14.64], R157 ;  /* 0x0000009d0e005986 */ /* 0x0003e2000c101908 */
[----:B------:R-:W-:Y:S01]  /*54940*/  ISETP.LT.AND P5, PT, R10, UR10, !P0 ;  /* 0x0000000a0a007c0c */ /* 0x000fe2000c7a1270 */
[----:B------:R-:W-:Y:S01]  /*54950*/  VIADD R21, R21, UR28 ;  /* 0x0000001c15157c36 */ /* 0x000fe20008000000 */
[----:B------:R-:W-:Y:S01]  /*54960*/  ISETP.LT.AND P0, PT, R9, UR12, !P0 ;  /* 0x0000000c09007c0c */ /* 0x000fe2000c701270 */
[----:B------:R-:W-:Y:S01]  /*54970*/  ULDC UR4, c[0x0][0x22c] ;  /* 0x00008b0000047ab9 */ /* 0x000fe20000000800 */
[----:B------:R-:W-:Y:S01]  /*54980*/  IADD3 R0, R3, 0x6e, RZ ;  /* 0x0000006e03007810 */ /* 0x000fe20007ffe0ff */
[C---:B--2---:R-:W-:Y:S01]  /*54990*/  IMAD.WIDE R6, R21.reuse, 0x4, R210 ;  /* 0x0000000415067825 */ /* 0x044fe200078e02d2 */
[----:B------:R2:W-:Y:S01]  /*549a0*/  @P3 STG.E desc[UR8][R4.64], R165 ;  /* 0x000000a504003986 */ /* 0x0005e2000c101908 */
[----:B------:R-:W-:Y:S01]  /*549b0*/  ULDC UR6, c[0x0][0x228] ;  /* 0x00008a0000067ab9 */ /* 0x000fe20000000800 */
[----:B------:R-:W-:Y:S01]  /*549c0*/  ULDC UR10, c[0x0][0x228] ;  /* 0x00008a00000a7ab9 */ /* 0x000fe20000000800 */
[----:B---3--:R-:W-:Y:S01]  /*549d0*/  IMAD.WIDE R12, R21, 0x4, R208 ;  /* 0x00000004150c7825 */ /* 0x008fe200078e02d0 */
[----:B------:R-:W-:-:S03]  /*549e0*/  ISETP.GE.AND P3, PT, R0, UR4, PT ;  /* 0x0000000400007c0c */ /* 0x000fc6000bf66270 */
[C---:B-1----:R-:W-:Y:S01]  /*549f0*/  IMAD.WIDE R14, R21.reuse, 0x4, R150 ;  /* 0x00000004150e7825 */ /* 0x042fe200078e0296 */
[----:B------:R1:W-:Y:S01]  /*54a00*/  @P4 STG.E desc[UR8][R6.64], R137 ;  /* 0x0000008906004986 */ /* 0x0003e2000c101908 */
[----:B------:R-:W-:Y:S01]  /*54a10*/  ULDC UR4, c[0x0][0x228] ;  /* 0x00008a0000047ab9 */ /* 0x000fe20000000800 */
[----:B------:R-:W-:Y:S01]  /*54a20*/  ULDC UR12, c[0x0][0x228] ;  /* 0x00008a00000c7ab9 */ /* 0x000fe20000000800 */
[----:B------:R-:W-:Y:S01]  /*54a30*/  IMAD.WIDE R16, R21, 0x4, R148 ;  /* 0x0000000415107825 */ /* 0x000fe200078e0294 */
[----:B------:R3:W-:Y:S04]  /*54a40*/  @P6 STG.E desc[UR8][R12.64], R173 ;  /* 0x000000ad0c006986 */ /* 0x0007e8000c101908 */
[----:B------:R4:W-:Y:S01]  /*54a50*/  @P5 STG.E desc[UR8][R14.64], R169 ;  /* 0x000000a90e005986 */ /* 0x0009e2000c101908 */
[----:B------:R-:W-:Y:S01]  /*54a60*/  ISETP.LT.AND P5, PT, R8, UR4, !P2 ;  /* 0x0000000408007c0c */ /* 0x000fe2000d7a1270 */
[----:B------:R-:W-:-:S02]  /*54a70*/  ULDC UR4, c[0x0][0x228] ;  /* 0x00008a0000047ab9 */ /* 0x000fc40000000800 */
[----:B------:R4:W-:Y:S01]  /*54a80*/  @P0 STG.E desc[UR8][R16.64], R161 ;  /* 0x000000a110000986 */ /* 0x0009e2000c101908 */
[----:B------:R-:W-:Y:S01]  /*54a90*/  ISETP.LT.AND P0, PT, R11, UR4, !P2 ;  /* 0x000000040b007c0c */ /* 0x000fe2000d701270 */
[----:B------:R-:W-:Y:S01]  /*54aa0*/  VIADD R21, R21, UR28 ;  /* 0x0000001c15157c36 */ /* 0x000fe20008000000 */
[----:B------:R-:W-:Y:S01]  /*54ab0*/  ISETP.LT.AND P4, PT, R10, UR6, !P2 ;  /* 0x000000060a007c0c */ /* 0x000fe2000d781270 */
[----:B------:R-:W-:Y:S01]  /*54ac0*/  VIADD R0, R3, 0x6f ;  /* 0x0000006f03007836 */ /* 0x000fe20000000000 */
[----:B------:R-:W-:Y:S01]  /*54ad0*/  ISETP.LT.AND P2, PT, R9, UR10, !P2 ;  /* 0x0000000a09007c0c */ /* 0x000fe2000d741270 */
[C---:B--2---:R-:W-:Y:S01]  /*54ae0*/  IMAD.WIDE R4, R21.reuse, 0x4, R210 ;  /* 0x0000000415047825 */ /* 0x044fe200078e02d2 */
[----:B------:R-:W-:Y:S01]  /*54af0*/  ISETP.LT.AND P6, PT, R8, UR12, !P1 ;  /* 0x0000000c08007c0c */ /* 0x000fe2000cfc1270 */
[----:B------:R-:W-:Y:S02]  /*54b00*/  ULDC UR4, c[0x0][0x22c] ;  /* 0x00008b0000047ab9 */ /* 0x000fe40000000800 */
[C---:B-1----:R-:W-:Y:S01]  /*54b10*/  IMAD.WIDE R6, R21.reuse, 0x4, R208 ;  /* 0x0000000415067825 */ /* 0x042fe200078e02d0 */
[----:B------:R1:W-:Y:S01]  /*54b20*/  @P5 STG.E desc[UR8][R4.64], R74 ;  /* 0x0000004a04005986 */ /* 0x0003e2000c101908 */
[C---:B------:R-:W-:Y:S01]  /*54b30*/  IADD3 R19, R21.reuse, UR28, RZ ;  /* 0x0000001c15137c10 */ /* 0x040fe2000fffe0ff */
[----:B------:R-:W-:Y:S01]  /*54b40*/  ULDC UR6, c[0x0][0x228] ;  /* 0x00008a0000067ab9 */ /* 0x000fe20000000800 */
[----:B---3--:R-:W-:Y:S01]  /*54b50*/  IMAD.WIDE R12, R21, 0x4, R150 ;  /* 0x00000004150c7825 */ /* 0x008fe200078e0296 */
[----:B------:R-:W-:Y:S01]  /*54b60*/  ISETP.GE.AND P5, PT, R0, UR4, PT ;  /* 0x0000000400007c0c */ /* 0x000fe2000bfa6270 */
[----:B------:R-:W-:-:S02]  /*54b70*/  ULDC UR4, c[0x0][0x228] ;  /* 0x00008a0000047ab9 */ /* 0x000fc40000000800 */
[----:B----4-:R-:W-:Y:S01]  /*54b80*/  IMAD.WIDE R14, R21, 0x4, R148 ;  /* 0x00000004150e7825 */ /* 0x010fe200078e0294 */
[----:B------:R2:W-:Y:S01]  /*54b90*/  @P0 STG.E desc[UR8][R6.64], R154 ;  /* 0x0000009a06000986 */ /* 0x0005e2000c101908 */
[----:B------:R-:W-:Y:S01]  /*54ba0*/  ISETP.LT.AND P0, PT, R11, UR4, !P1 ;  /* 0x000000040b007c0c */ /* 0x000fe2000cf01270 */
[----:B------:R-:W-:Y:S01]  /*54bb0*/  ULDC UR4, c[0x0][0x228] ;  /* 0x00008a0000047ab9 */ /* 0x000fe20000000800 */
[C---:B------:R-:W-:Y:S01]  /*54bc0*/  IMAD.WIDE R16, R19.reuse, 0x4, R210 ;  /* 0x0000000413107825 */ /* 0x040fe200078e02d2 */
[----:B------:R3:W-:Y:S01]  /*54bd0*/  @P4 STG.E desc[UR8][R12.64], R158 ;  /* 0x0000009e0c004986 */ /* 0x0007e2000c101908 */
[----:B------:R-:W-:Y:S01]  /*54be0*/  ULDC UR10, c[0x0][0x228] ;  /* 0x00008a00000a7ab9 */ /* 0x000fe20000000800 */
[----:B------:R-:W-:Y:S02]  /*54bf0*/  ULDC UR12, c[0x0][0x228] ;  /* 0x00008a00000c7ab9 */ /* 0x000fe40000000800 */
[----:B------:R4:W-:Y:S01]  /*54c00*/  @P2 STG.E desc[UR8][R14.64], R166 ;  /* 0x000000a60e002986 */ /* 0x0009e2000c101908 */
[----:B------:R-:W-:Y:S01]  /*54c10*/  ISETP.LT.AND P2, PT, R10, UR4, !P1 ;  /* 0x000000040a007c0c */ /* 0x000fe2000cf41270 */
[----:B-1----:R-:W-:Y:S01]  /*54c20*/  IMAD.WIDE R4, R19, 0x4, R208 ;  /* 0x0000000413047825 */ /* 0x002fe200078e02d0 */
[----:B------:R-:W-:Y:S01]  /*54c30*/  ISETP.LT.AND P1, PT, R9, UR6, !P1 ;  /* 0x0000000609007c0c */ /* 0x000fe2000cf21270 */
[----:B------:R1:W-:Y:S01]  /*54c40*/  @P6 STG.E desc[UR8][R16.64], R138 ;  /* 0x0000008a10006986 */ /* 0x0003e2000c101908 */
[----:B------:R-:W-:Y:S01]  /*54c50*/  ISETP.LT.AND P6, PT, R8, UR10, !P3 ;  /* 0x0000000a08007c0c */ /* 0x000fe2000dfc1270 */
[----:B------:R-:W-:Y:S01]  /*54c60*/  VIADD R0, R3, 0x70 ;  /* 0x0000007003007836 */ /* 0x000fe20000000000 */
[----:B------:R-:W-:Y:S01]  /*54c70*/  ISETP.LT.AND P4, PT, R11, UR12, !P3 ;  /* 0x0000000c0b007c0c */ /* 0x000fe2000df81270 */
[C---:B------:R-:W-:Y:S01]  /*54c80*/  VIADD R21, R19.reuse, UR28 ;  /* 0x0000001c13157c36 */ /* 0x040fe20008000000 */
[----:B------:R-:W-:Y:S01]  /*54c90*/  ULDC UR4, c[0x0][0x22c] ;  /* 0x00008b0000047ab9 */ /* 0x000fe20000000800 */
[C---:B--2---:R-:W-:Y:S01]  /*54ca0*/  IMAD.WIDE R6, R19.reuse, 0x4, R150 ;  /* 0x0000000413067825 */ /* 0x044fe200078e0296 */
[----:B------:R2:W-:Y:S03]  /*54cb0*/  @P0 STG.E desc[UR8][R4.64], R174 ;  /* 0x000000ae04000986 */ /* 0x0005e6000c101908 */
[----:B---3--:R-:W-:Y:S01]  /*54cc0*/  IMAD.WIDE R12, R19, 0x4, R148 ;  /* 0x00000004130c7825 */ /* 0x008fe200078e0294 */
[----:B------:R-:W-:Y:S01]  /*54cd0*/  ISETP.GE.AND P0, PT, R0, UR4, PT ;  /* 0x0000000400007c0c */ /* 0x000fe2000bf06270 */
[----:B------:R3:W-:Y:S01]  /*54ce0*/  @P2 STG.E desc[UR8][R6.64], R170 ;  /* 0x000000aa06002986 */ /* 0x0007e2000c101908 */
[----:B------:R-:W-:Y:S01]  /*54cf0*/  ULDC UR4, c[0x0][0x228] ;  /* 0x00008a0000047ab9 */ /* 0x000fe20000000800 */
[C---:B----4-:R-:W-:Y:S01]  /*54d00*/  IMAD.WIDE R14, R21.reuse, 0x4, R210 ;  /* 0x00000004150e7825 */ /* 0x050fe200078e02d2 */
[----:B------:R-:W-:Y:S01]  /*54d10*/  ULDC UR6, c[0x0][0x228] ;  /* 0x00008a0000067ab9 */ /* 0x000fe20000000800 */
[----:B------:R4:W-:Y:S01]  /*54d20*/  @P1 STG.E desc[UR8][R12.64], R162 ;  /* 0x000000a20c001986 */ /* 0x0009e2000c101908 */
[----:B------:R-:W-:Y:S01]  /*54d30*/  ULDC UR10, c[0x0][0x228] ;  /* 0x00008a00000a7ab9 */ /* 0x000fe20000000800 */
[----:B-1----:R-:W-:Y:S01]  /*54d40*/  IMAD.WIDE R16, R21, 0x4, R208 ;  /* 0x0000000415107825 */ /* 0x002fe200078e02d0 */
[----:B------:R-:W-:Y:S01]  /*54d50*/  ISETP.LT.AND P1, PT, R10, UR4, !P3 ;  /* 0x000000040a007c0c */ /* 0x000fe2000df21270 */
[----:B------:R-:W-:Y:S01]  /*54d60*/  ULDC UR4, c[0x0][0x228] ;  /* 0x00008a0000047ab9 */ /* 0x000fe20000000800 */
[----:B------:R1:W-:Y:S01]  /*54d70*/  @P6 STG.E desc[UR8][R14.64], R75 ;  /* 0x0000004b0e006986 */ /* 0x0003e2000c101908 */
[----:B------:R-:W-:Y:S01]  /*54d80*/  ISETP.LT.AND P3, PT, R9, UR6, !P3 ;  /* 0x0000000609007c0c */ /* 0x000fe2000df61270 */
[----:B------:R-:W-:Y:S01]  /*54d90*/  ULDC UR12, c[0x0][0x228] ;  /* 0x00008a00000c7ab9 */ /* 0x000fe20000000800 */
[----:B------:R-:W-:Y:S01]  /*54da0*/  ISETP.LT.AND P6, PT, R8, UR4, !P5 ;  /* 0x0000000408007c0c */ /* 0x000fe2000efc1270 */
[----:B------:R1:W-:Y:S01]  /*54db0*/  @P4 STG.E desc[UR8][R16.64], R155 ;  /* 0x0000009b10004986 */ /* 0x0003e2000c101908 */
[----:B------:R-:W-:Y:S01]  /*54dc0*/  ISETP.LT.AND P4, PT, R11, UR10, !P5 ;  /* 0x0000000a0b007c0c */ /* 0x000fe2000ef81270 */
[C---:B------:R-:W-:Y:S01]  /*54dd0*/  VIADD R23, R21.reuse, UR28 ;  /* 0x0000001c15177c36 */ /* 0x040fe20008000000 */
[----:B------:R-:W-:Y:S01]  /*54de0*/  ISETP.LT.AND P2, PT, R10, UR12, !P5 ;  /* 0x0000000c0a007c0c */ /* 0x000fe2000ef41270 */
[----:B--2---:R-:W-:Y:S01]  /*54df0*/  IMAD.WIDE R4, R21, 0x4, R150 ;  /* 0x0000000415047825 */ /* 0x004fe200078e0296 */
[----:B------:R-:W-:Y:S01]  /*54e00*/  ISETP.LT.AND P5, PT, R9, UR14, !P5 ;  /* 0x0000000e09007c0c */ /* 0x000fe2000efa1270 */
[----:B------:R-:W-:Y:S01]  /*54e10*/  ULDC UR4, c[0x0][0x22c] ;  /* 0x00008b0000047ab9 */ /* 0x000fe20000000800 */
[----:B------:R-:W-:Y:S01]  /*54e20*/  IADD3 R0, R3, 0x71, RZ ;  /* 0x0000007103007810 */ /* 0x000fe20007ffe0ff */
[----:B---3--:R-:W-:Y:S01]  /*54e30*/  IMAD.WIDE R6, R21, 0x4, R148 ;  /* 0x0000000415067825 */ /* 0x008fe200078e0294 */
[----:B------:R-:W-:Y:S01]  /*54e40*/  @P1 STG.E desc[UR8][R4.64], R159 ;  /* 0x0000009f04001986 */ /* 0x000fe2000c101908 */
[----:B------:R-:W-:Y:S01]  /*54e50*/  ULDC UR6, c[0x0][0x228] ;  /* 0x00008a0000067ab9 */ /* 0x000fe20000000800 */
[----:B------:R-:W-:Y:S01]  /*54e60*/  ULDC UR10, c[0x0][0x228] ;  /* 0x00008a00000a7ab9 */ /* 0x000fe20000000800 */
[C---:B----4-:R-:W-:Y:S01]  /*54e70*/  IMAD.WIDE R12, R23.reuse, 0x4, R210 ;  /* 0x00000004170c7825 */ /* 0x050fe200078e02d2 */
[----:B------:R-:W-:Y:S03]  /*54e80*/  @P3 STG.E desc[UR8][R6.64], R167 ;  /* 0x000000a706003986 */ /* 0x000fe6000c101908 */
[----:B-1----:R-:W-:Y:S01]  /*54e90*/  IMAD.WIDE R14, R23, 0x4, R208 ;  /* 0x00000004170e7825 */ /* 0x002fe200078e02d0 */
[----:B------:R-:W-:-:S03]  /*54ea0*/  ISETP.GE.AND P1, PT, R0, UR4, PT ;  /* 0x0000000400007c0c */ /* 0x000fc6000bf26270 */
[C---:B------:R-:W-:Y:S01]  /*54eb0*/  IMAD.WIDE R16, R23.reuse, 0x4, R150 ;  /* 0x0000000417107825 */ /* 0x040fe200078e0296 */
[----:B------:R-:W-:Y:S01]  /*54ec0*/  @P6 STG.E desc[UR8][R12.64], R139 ;  /* 0x0000008b0c006986 */ /* 0x000fe2000c101908 */
[----:B------:R-:W-:Y:S01]  /*54ed0*/  ULDC UR4, c[0x0][0x228] ;  /* 0x00008a0000047ab9 */ /* 0x000fe20000000800 */
[----:B------:R-:W-:Y:S01]  /*54ee0*/  ULDC UR12, c[0x0][0x228] ;  /* 0x00008a00000c7ab9 */ /* 0x000fe20000000800 */
[----:B------:R-:W-:Y:S01]  /*54ef0*/  IMAD.WIDE R18, R23, 0x4, R148 ;  /* 0x0000000417127825 */ /* 0x000fe200078e0294 */
[----:B------:R1:W-:Y:S01]  /*54f00*/  @P4 STG.E desc[UR8][R14.64], R175 ;  /* 0x000000af0e004986 */ /* 0x0003e2000c101908 */
[----:B------:R-:W-:Y:S01]  /*54f10*/  ISETP.LT.AND P3, PT, R8, UR4, !P0 ;  /* 0x0000000408007c0c */ /* 0x000fe2000c761270 */
[----:B------:R-:W-:Y:S01]  /*54f20*/  ULDC UR14, c[0x0][0x228] ;  /* 0x00008a00000e7ab9 */ /* 0x000fe20000000800 */
[----:B------:R-:W-:Y:S01]  /*54f30*/  ISETP.LT.AND P4, PT, R10, UR10, !P0 ;  /* 0x0000000a0a007c0c */ /* 0x000fe2000c781270 */
[----:B------:R-:W-:Y:S01]  /*54f40*/  @P2 STG.E desc[UR8][R16.64], R171 ;  /* 0x000000ab10002986 */ /* 0x000fe2000c101908 */
[----:B------:R-:W-:Y:S01]  /*54f50*/  VIADD R0, R3, 0x72 ;  /* 0x0000007203007836 */ /* 0x000fe20000000000 */
[----:B------:R-:W-:Y:S01]  /*54f60*/  ISETP.LT.AND P6, PT, R8, UR14, !P1 ;  /* 0x0000000e08007c0c */ /* 0x000fe2000cfc1270 */
[----:B------:R-:W-:Y:S01]  /*54f70*/  ULDC UR4, c[0x0][0x22c] ;  /* 0x00008b0000047ab9 */ /* 0x000fe20000000800 */
[----:B------:R2:W-:Y:S01]  /*54f80*/  @P5 STG.E desc[UR8][R18.64], R163 ;  /* 0x000000a312005986 */ /* 0x0005e2000c101908 */
[----:B------:R-:W-:Y:S01]  /*54f90*/  ISETP.LT.AND P5, PT, R11, UR6, !P0 ;  /* 0x000000060b007c0c */ /* 0x000fe2000c7a1270 */
[----:B------:R-:W-:Y:S01]  /*54fa0*/  ULDC UR6, c[0x0][0x228] ;  /* 0x00008a0000067ab9 */ /* 0x000fe20000000800 */
[----:B------:R-:W-:Y:S01]  /*54fb0*/  ISETP.LT.AND P0, PT, R9, UR12, !P0 ;  /* 0x0000000c09007c0c */ /* 0x000fe2000c701270 */
[----:B------:R-:W-:Y:S01]  /*54fc0*/  ULDC UR10, c[0x0][0x228] ;  /* 0x00008a00000a7ab9 */ /* 0x000fe20000000800 */
[----:B-1----:R-:W-:Y:S01]  /*54fd0*/  IADD3 R15, R23, UR28, RZ ;  /* 0x0000001c170f7c10 */ /* 0x002fe2000fffe0ff */
[----:B------:R-:W-:Y:S01]  /*54fe0*/  ULDC UR12, c[0x0][0x228] ;  /* 0x00008a00000c7ab9 */ /* 0x000fe20000000800 */
[----:B------:R-:W-:-:S03]  /*54ff0*/  ULDC UR14, c[0x0][0x228] ;  /* 0x00008a00000e7ab9 */ /* 0x000fc60000000800 */
[C---:B------:R-:W-:Y:S01]  /*55000*/  IMAD.WIDE R4, R15.reuse, 0x4, R210 ;  /* 0x000000040f047825 */ /* 0x040fe200078e02d2 */
[----:B------:R-:W-:Y:S01]  /*55010*/  ISETP.GE.AND P2, PT, R0, UR4, PT ;  /* 0x0000000400007c0c */ /* 0x000fe2000bf46270 */
[----:B------:R-:W-:Y:S02]  /*55020*/  ULDC UR4, c[0x0][0x228] ;  /* 0x00008a0000047ab9 */ /* 0x000fe40000000800 */
[C---:B------:R-:W-:Y:S01]  /*55030*/  IMAD.WIDE R6, R15.reuse, 0x4, R208 ;  /* 0x000000040f067825 */ /* 0x040fe200078e02d0 */
[----:B------:R1:W-:Y:S03]  /*55040*/  @P3 STG.E desc[UR8][R4.64], R140 ;  /* 0x0000008c04003986 */ /* 0x0003e6000c101908 */
[C---:B--2---:R-:W-:Y:S02]  /*55050*/  VIADD R19, R15.reuse, UR28 ;  /* 0x0000001c0f137c36 */ /* 0x044fe40008000000 */
[C---:B------:R-:W-:Y:S01]  /*55060*/  IMAD.WIDE R12, R15.reuse, 0x4, R150 ;  /* 0x000000040f0c7825 */ /* 0x040fe200078e0296 */
[----:B------:R2:W-:Y:S03]  /*55070*/  @P5 STG.E desc[UR8][R6.64], R76 ;  /* 0x0000004c06005986 */ /* 0x0005e6000c101908 */
[----:B------:R-:W-:Y:S01]  /*55080*/  IMAD.WIDE R14, R15, 0x4, R148 ;  /* 0x000000040f0e7825 */ /* 0x000fe200078e0294 */
[----:B------:R3:W-:Y:S01]  /*55090*/  @P4 STG.E desc[UR8][R12.64], R180 ;  /* 0x000000b40c004986 */ /* 0x0007e2000c101908 */
[----:B------:R-:W-:Y:S01]  /*550a0*/  ISETP.LT.AND P3, PT, R11, UR4, !P1 ;  /* 0x000000040b007c0c */ /* 0x000fe2000cf61270 */
[----:B------:R-:W-:Y:S01]  /*550b0*/  ULDC UR4, c[0x0][0x22c] ;  /* 0x00008b0000047ab9 */ /* 0x000fe20000000800 */
[----:B------:R-:W-:Y:S01]  /*550c0*/  ISETP.LT.AND P4, PT, R10, UR6, !P1 ;  /* 0x000000060a007c0c */ /* 0x000fe2000cf81270 */
[----:B------:R4:W-:Y:S01]  /*550d0*/  @P0 STG.E desc[UR8][R14.64], R192 ;  /* 0x000000c00e000986 */ /* 0x0009e2000c101908 */
[----:B------:R-:W-:Y:S01]  /*550e0*/  IMAD.WIDE R16, R19, 0x4, R210 ;  /* 0x0000000413107825 */ /* 0x000fe200078e02d2 */
[----:B------:R-:W-:Y:S01]  /*550f0*/  ISETP.LT.AND P0, PT, R9, UR10, !P1 ;  /* 0x0000000a09007c0c */ /* 0x000fe2000cf01270 */
[----:B------:R-:W-:Y:S01]  /*55100*/  ULDC UR6, c[0x0][0x228] ;  /* 0x00008a0000067ab9 */ /* 0x000fe20000000800 */
[----:B------:R-:W-:Y:S01]  /*55110*/  ISETP.LT.AND P5, PT, R8, UR12, !P2 ;  /* 0x0000000c08007c0c */ /* 0x000fe2000d7a1270 */
[----:B------:R-:W-:Y:S01]  /*55120*/  VIADD R0, R3, 0x73 ;  /* 0x0000007303007836 */ /* 0x000fe20000000000 */
[----:B------:R4:W-:Y:S01]  /*55130*/  @P6 STG.E desc[UR8][R16.64], R176 ;  /* 0x000000b010006986 */ /* 0x0009e2000c101908 */
[----:B------:R-:W-:Y:S01]  /*55140*/  ISETP.LT.AND P6, PT, R11, UR14, !P2 ;  /* 0x0000000e0b007c0c */ /* 0x000fe2000d7c1270 */
[C---:B-1----:R-:W-:Y:S01]  /*55150*/  IMAD.WIDE R4, R19.reuse, 0x4, R208 ;  /* 0x0000000413047825 */ /* 0x042fe200078e02d0 */
[----:B------:R-:W-:Y:S01]  /*55160*/  IADD3 R21, R19, UR28, RZ ;  /* 0x0000001c13157c10 */ /* 0x000fe2000fffe0ff */
[----:B------:R-:W-:-:S02]  /*55170*/  ULDC UR10, c[0x0][0x228] ;  /* 0x00008a00000a7ab9 */ /* 0x000fc40000000800 */
[----:B--2---:R-:W-:Y:S01]  /*55180*/  IMAD.WIDE R6, R19, 0x4, R150 ;  /* 0x0000000413067825 */ /* 0x004fe200078e0296 */
[----:B------:R-:W-:-:S03]  /*55190*/  ISETP.GE.AND P1, PT, R0, UR4, PT ;  /* 0x0000000400007c0c */ /* 0x000fc6000bf26270 */
[----:B---3--:R-:W-:Y:S01]  /*551a0*/  IMAD.WIDE R12, R19, 0x4, R148 ;  /* 0x00000004130c7825 */ /* 0x008fe200078e0294 */
[----:B------:R1:W-:Y:S01]  /*551b0*/  @P3 STG.E desc[UR8][R4.64], R204 ;  /* 0x000000cc04003986 */ /* 0x0003e2000c101908 */
[----:B------:R-:W-:Y:S01]  /*551c0*/  ULDC UR4, c[0x0][0x228] ;  /* 0x00008a0000047ab9 */ /* 0x000fe20000000800 */
[----:B------:R-:W-:Y:S01]  /*551d0*/  ULDC UR12, c[0x0][0x228] ;  /* 0x00008a00000c7ab9 */ /* 0x000fe20000000800 */
[C---:B----4-:R-:W-:Y:S01]  /*551e0*/  IMAD.WIDE R14, R21.reuse, 0x4, R210 ;  /* 0x00000004150e7825 */ /* 0x050fe200078e02d2 */
[----:B------:R2:W-:Y:S01]  /*551f0*/  @P4 STG.E desc[UR8][R6.64], R196 ;  /* 0x000000c406004986 */ /* 0x0005e2000c101908 */
[----:B------:R-:W-:Y:S02]  /*55200*/  ULDC UR14, c[0x0][0x228] ;  /* 0x00008a00000e7ab9 */ /* 0x000fe40000000800 */
[----:B------:R-:W-:Y:S01]  /*55210*/  IMAD.WIDE R16, R21, 0x4, R208 ;  /* 0x0000000415107825 */ /* 0x000fe200078e02d0 */
[----:B------:R3:W-:Y:S01]  /*55220*/  @P0 STG.E desc[UR8][R12.64], R200 ;  /* 0x000000c80c000986 */ /* 0x0007e2000c101908 */
[----:B------:R-:W-:Y:S01]  /*55230*/  ISETP.LT.AND P0, PT, R10, UR4, !P2 ;  /* 0x000000040a007c0c */ /* 0x000fe2000d701270 */
[----:B------:R-:W-:Y:S01]  /*55240*/  ULDC UR4, c[0x0][0x22c] ;  /* 0x00008b0000047ab9 */ /* 0x000fe20000000800 */
[----:B------:R-:W-:Y:S01]  /*55250*/  ISETP.LT.AND P2, PT, R9, UR6, !P2 ;  /* 0x0000000609007c0c */ /* 0x000fe2000d741270 */
[----:B------:R4:W-:Y:S01]  /*55260*/  @P5 STG.E desc[UR8][R14.64], R141 ;  /* 0x0000008d0e005986 */ /* 0x0009e2000c101908 */
[----:B------:R-:W-:Y:S01]  /*55270*/  ISETP.LT.AND P4, PT, R8, UR10, !P1 ;  /* 0x0000000a08007c0c */ /* 0x000fe2000cf81270 */
[----:B------:R-:W-:Y:S01]  /*55280*/  VIADD R0, R3, 0x74 ;  /* 0x0000007403007836 */ /* 0x000fe20000000000 */
[----:B------:R-:W-:Y:S01]  /*55290*/  ISETP.LT.AND P5, PT, R11, UR12, !P1 ;  /* 0x0000000c0b007c0c */ /* 0x000fe2000cfa1270 */
[----:B------:R4:W-:Y:S01]  /*552a0*/  @P6 STG.E desc[UR8][R16.64], R77 ;  /* 0x0000004d10006986 */ /* 0x0009e2000c101908 */
[----:B------:R-:W-:Y:S01]  /*552b0*/  ISETP.LT.AND P6, PT, R10, UR14, !P1 ;  /* 0x0000000e0a007c0c */ /* 0x000fe2000cfc1270 */
[C---:B------:R-:W-:Y:S01]  /*552c0*/  VIADD R19, R21.reuse, UR28 ;  /* 0x0000001c15137c36 */ /* 0x040fe20008000000 */
[----:B------:R-:W-:Y:S01]  /*552d0*/  ISETP.GE.AND P3, PT, R0, UR4, PT ;  /* 0x0000000400007c0c */ /* 0x000fe2000bf66270 */
[----:B-1----:R-:W-:Y:S01]  /*552e0*/  IMAD.WIDE R4, R21, 0x4, R150 ;  /* 0x0000000415047825 */ /* 0x002fe200078e0296 */
[----:B------:R-:W-:Y:S01]  /*552f0*/  IADD3 R0, R3, 0x75, RZ ;  /* 0x0000007503007810 */ /* 0x000fe20007ffe0ff */
[----:B------:R-:W-:Y:S01]  /*55300*/  ULDC UR4, c[0x0][0x228] ;  /* 0x00008a0000047ab9 */ /* 0x000fe20000000800 */
[----:B------:R-:W-:Y:S01]  /*55310*/  ULDC UR6, c[0x0][0x228] ;  /* 0x00008a0000067ab9 */ /* 0x000fe20000000800 */
[----:B--2---:R-:W-:Y:S01]  /*55320*/  IMAD.WIDE R6, R21, 0x4, R148 ;  /* 0x0000000415067825 */ /* 0x004fe200078e0294 */
[----:B------:R1:W-:Y:S01]  /*55330*/  @P0 STG.E desc[UR8][R4.64], R181 ;  /* 0x000000b504000986 */ /* 0x0003e2000c101908 */
[----:B------:R-:W-:Y:S01]  /*55340*/  ISETP.LT.AND P1, PT, R9, UR4, !P1 ;  /* 0x0000000409007c0c */ /* 0x000fe2000cf21270 */
[----:B------:R-:W-:Y:S01]  /*55350*/  ULDC UR4, c[0x0][0x228] ;  /* 0x00008a0000047ab9 */ /* 0x000fe20000000800 */
[C---:B---3--:R-:W-:Y:S01]  /*55360*/  IMAD.WIDE R12, R19.reuse, 0x4, R210 ;  /* 0x00000004130c7825 */ /* 0x048fe200078e02d2 */
[----:B------:R-:W-:Y:S01]  /*55370*/  ISETP.GE.AND P0, PT, R0, UR5, PT ;  /* 0x0000000500007c0c */ /* 0x000fe2000bf06270 */
[----:B------:R-:W-:Y:S01]  /*55380*/  ULDC UR10, c[0x0][0x228] ;  /* 0x00008a00000a7ab9 */ /* 0x000fe20000000800 */
[----:B------:R-:W-:Y:S01]  /*55390*/  ULDC UR12, c[0x0][0x228] ;  /* 0x00008a00000c7ab9 */ /* 0x000fe20000000800 */
[----:B----4-:R-:W-:Y:S01]  /*553a0*/  IMAD.WIDE R14, R19, 0x4, R208 ;  /* 0x00000004130e7825 */ /* 0x010fe200078e02d0 */
[----:B------:R-:W-:Y:S01]  /*553b0*/  @P2 STG.E desc[UR8][R6.64], R193 ;  /* 0x000000c106002986 */ /* 0x000fe2000c101908 */
[----:B------:R-:W-:-:S02]  /*553c0*/  ULDC UR5, c[0x0][0x228] ;  /* 0x00008a0000057ab9 */ /* 0x000fc40000000800 */
[----:B------:R-:W-:Y:S01]  /*553d0*/  IMAD.WIDE R16, R19, 0x4, R150 ;  /* 0x0000000413107825 */ /* 0x000fe200078e0296 */
[----:B------:R-:W-:Y:S01]  /*553e0*/  @P4 STG.E desc[UR8][R12.64], R177 ;  /* 0x000000b10c004986 */ /* 0x000fe2000c101908 */
[----:B------:R-:W-:Y:S01]  /*553f0*/  ISETP.LT.AND P2, PT, R8, UR4, !P3 ;  /* 0x0000000408007c0c */ /* 0x000fe2000df41270 */
[----:B------:R-:W-:Y:S01]  /*55400*/  ULDC UR4, c[0x0][0x228] ;  /* 0x00008a0000047ab9 */ /* 0x000fe20000000800 */
[----:B------:R-:W-:Y:S01]  /*55410*/  ISETP.LT.AND P4, PT, R11, UR5, !P3 ;  /* 0x000000050b007c0c */ /* 0x000fe2000df81270 */
[----:B------:R-:W-:Y:S01]  /*55420*/  @P5 STG.E desc[UR8][R14.64], R205 ;  /* 0x000000cd0e005986 */ /* 0x000fe2000c101908 */
[----:B------:R-:W-:Y:S01]  /*55430*/  ISETP.LT.AND P5, PT, R10, UR6, !P3 ;  /* 0x000000060a007c0c */ /* 0x000fe2000dfa1270 */
[----:B-1----:R-:W-:Y:S01]  /*55440*/  IMAD.WIDE R4, R19, 0x4, R148 ;  /* 0x0000000413047825 */ /* 0x002fe200078e0294 */
[----:B------:R-:W-:Y:S01]  /*55450*/  ISETP.LT.AND P3, PT, R9, UR10, !P3 ;  /* 0x0000000a09007c0c */ /* 0x000fe2000df61270 */
[----:B------:R1:W-:Y:S01]  /*55460*/  @P6 STG.E desc[UR8][R16.64], R197 ;  /* 0x000000c510006986 */ /* 0x0003e2000c101908 */
[----:B------:R-:W-:Y:S01]  /*55470*/  ISETP.LT.AND P6, PT, R8, UR12, !P0 ;  /* 0x0000000c08007c0c */ /* 0x000fe2000c7c1270 */
[----:B------:R-:W-:Y:S01]  /*55480*/  VIADD R0, R3, 0x76 ;  /* 0x0000007603007836 */ /* 0x000fe20000000000 */
[----:B------:R-:W-:Y:S01]  /*55490*/  ULDC UR5, c[0x0][0x228] ;  /* 0x00008a0000057ab9 */ /* 0x000fe20000000800 */
[----:B------:R2:W-:Y:S01]  /*554a0*/  @P1 STG.E desc[UR8][R4.64], R201 ;  /* 0x000000c904001986 */ /* 0x0005e2000c101908 */
[----:B------:R-:W-:Y:S01]  /*554b0*/  ULDC UR6, c[0x0][0x228] ;  /* 0x00008a0000067ab9 */ /* 0x000fe20000000800 */
[----:B------:R-:W-:Y:S01]  /*554c0*/  ULDC UR10, c[0x0][0x228] ;  /* 0x00008a00000a7ab9 */ /* 0x000fe20000000800 */
[----:B-1----:R-:W-:-:S04]  /*554d0*/  VIADD R17, R19, UR28 ;  /* 0x0000001c13117c36 */ /* 0x002fc80008000000 */
[C---:B------:R-:W-:Y:S01]  /*554e0*/  IMAD.WIDE R6, R17.reuse, 0x4, R210 ;  /* 0x0000000411067825 */ /* 0x040fe200078e02d2 */
[----:B------:R-:W-:-:S03]  /*554f0*/  IADD3 R21, R17, UR28, RZ ;  /* 0x0000001c11157c10 */ /* 0x000fc6000fffe0ff */
[C---:B------:R-:W-:Y:S01]  /*55500*/  IMAD.WIDE R12, R17.reuse, 0x4, R208 ;  /* 0x00000004110c7825 */ /* 0x040fe200078e02d0 */
[----:B------:R1:W-:Y:S03]  /*55510*/  @P2 STG.E desc[UR8][R6.64], R142 ;  /* 0x0000008e06002986 */ /* 0x0003e6000c101908 */
[C---:B------:R-:W-:Y:S01]  /*55520*/  IMAD.WIDE R14, R17.reuse, 0x4, R150 ;  /* 0x00000004110e7825 */ /* 0x040fe200078e0296 */
[----:B------:R-:W-:Y:S03]  /*55530*/  @P4 STG.E desc[UR8][R12.64], R78 ;  /* 0x0000004e0c004986 */ /* 0x000fe6000c101908 */
[----:B------:R-:W-:Y:S01]  /*55540*/  IMAD.WIDE R16, R17, 0x4, R148 ;  /* 0x0000000411107825 */ /* 0x000fe200078e0294 */
[----:B------:R-:W-:Y:S04]  /*55550*/  @P5 STG.E desc[UR8][R14.64], R182 ;  /* 0x000000b60e005986 */ /* 0x000fe8000c101908 */
[----:B------:R-:W-:Y:S01]  /*55560*/  @P3 STG.E desc[UR8][R16.64], R194 ;  /* 0x000000c210003986 */ /* 0x000fe2000c101908 */
[----:B------:R-:W-:Y:S01]  /*55570*/  ISETP.LT.AND P3, PT, R11, UR4, !P0 ;  /* 0x000000040b007c0c */ /* 0x000fe2000c761270 */
[----:B------:R-:W-:Y:S01]  /*55580*/  IMAD.WIDE R18, R21, 0x4, R210 ;  /* 0x0000000415127825 */ /* 0x000fe200078e02d2 */
[----:B------:R-:W-:Y:S01]  /*55590*/  ISETP.GE.AND P1, PT, R0, UR15, PT ;  /* 0x0000000f00007c0c */ /* 0x000fe2000bf26270 */
[----:B------:R-:W-:Y:S01]  /*555a0*/  ULDC UR4, c[0x0][0x228] ;  /* 0x00008a0000047ab9 */ /* 0x000fe20000000800 */
[----:B------:R-:W-:Y:S01]  /*555b0*/  ISETP.LT.AND P4, PT, R10, UR5, !P0 ;  /* 0x000000050a007c0c */ /* 0x000fe2000c781270 */
[----:B------:R-:W-:Y:S01]  /*555c0*/  ULDC UR5, c[0x0][0x228] ;  /* 0x00008a0000057ab9 */ /* 0x000fe20000000800 */
[----:B------:R-:W-:Y:S01]  /*555d0*/  ISETP.LT.AND P2, PT, R9, UR4, !P0 ;  /* 0x0000000409007c0c */ /* 0x000fe2000c741270 */
[----:B--2---:R-:W-:Y:S01]  /*555e0*/  IMAD.WIDE R4, R21, 0x4, R208 ;  /* 0x0000000415047825 */ /* 0x004fe200078e02d0 */
[----:B------:R2:W-:Y:S01]  /*555f0*/  @P6 STG.E desc[UR8][R18.64], R178 ;  /* 0x000000b212006986 */ /* 0x0005e2000c101908 */
[----:B------:R-:W-:Y:S01]  /*55600*/  ULDC UR4, c[0x0][0x228] ;  /* 0x00008a0000047ab9 */ /* 0x000fe20000000800 */
[----:B------:R-:W-:Y:S01]  /*55610*/  ISETP.LT.AND P6, PT, R8, UR5, !P1 ;  /* 0x0000000508007c0c */ /* 0x000fe2000cfc1270 */
[----:B------:R-:W-:Y:S01]  /*55620*/  VIADD R0, R3, 0x77 ;  /* 0x0000007703007836 */ /* 0x000fe20000000000 */
[----:B------:R-:W-:Y:S01]  /*55630*/  ISETP.LT.AND P5, PT, R11, UR4, !P1 ;  /* 0x000000040b007c0c */ /* 0x000fe2000cfa1270 */
[----:B------:R-:W-:Y:S01]  /*55640*/  ULDC UR4, c[0x0][0x228] ;  /* 0x00008a0000047ab9 */ /* 0x000fe20000000800 */
[----:B------:R3:W-:Y:S01]  /*55650*/  @P3 STG.E desc[UR8][R4.64], R206 ;  /* 0x000000ce04003986 */ /* 0x0007e2000c101908 */
[----:B------:R-:W-:Y:S01]  /*55660*/  ISETP.LT.AND P3, PT, R10, UR4, !P1 ;  /* 0x000000040a007c0c */ /* 0x000fe2000cf61270 */
[----:B------:R-:W-:Y:S01]  /*55670*/  ULDC UR4, c[0x0][0x228] ;  /* 0x00008a0000047ab9 */ /* 0x000fe20000000800 */
[----:B-1----:R-:W-:Y:S01]  /*55680*/  IMAD.WIDE R6, R21, 0x4, R150 ;  /* 0x0000000415067825 */ /* 0x002fe200078e0296 */
[----:B------:R-:W-:Y:S01]  /*55690*/  ISETP.LT.AND P1, PT, R9, UR4, !P1 ;  /* 0x0000000409007c0c */ /* 0x000fe2000cf21270 */
[----:B------:R-:W-:-:S02]  /*556a0*/  ULDC UR5, c[0x0][0x228] ;  /* 0x00008a0000057ab9 */ /* 0x000fc40000000800 */
[C---:B--2---:R-:W-:Y:S02]  /*556b0*/  VIADD R19, R21.reuse, UR28 ;  /* 0x0000001c15137c36 */ /* 0x044fe40008000000 */
[----:B------:R-:W-:Y:S01]  /*556c0*/  IMAD.WIDE R12, R21, 0x4, R148 ;  /* 0x00000004150c7825 */ /* 0x000fe200078e0294 */
[----:B------:R-:W-:Y:S01]  /*556d0*/  ISETP.GE.AND P0, PT, R0, UR13, PT ;  /* 0x0000000d00007c0c */ /* 0x000fe2000bf06270 */
[----:B------:R1:W-:Y:S01]  /*556e0*/  @P4 STG.E desc[UR8][R6.64], R198 ;  /* 0x000000c606004986 */ /* 0x0003e2000c101908 */
[----:B------:R-:W-:Y:S01]  /*556f0*/  ULDC UR4, c[0x0][0x228] ;  /* 0x00008a0000047ab9 */ /* 0x000fe20000000800 */
[----:B------:R-:W-:-:S04]  /*55700*/  IMAD.WIDE R14, R19, 0x4, R210 ;  /* 0x00000004130e7825 */ /* 0x000fc800078e02d2 */
[C---:B------:R-:W-:Y:S01]  /*55710*/  IMAD.WIDE R16, R19.reuse, 0x4, R208 ;  /* 0x0000000413107825 */ /* 0x040fe200078e02d0 */
[----:B------:R2:W-:Y:S01]  /*55720*/  @P2 STG.E desc[UR8][R12.64], R202 ;  /* 0x000000ca0c002986 */ /* 0x0005e2000c101908 */
[----:B------:R-:W-:Y:S01]  /*55730*/  ISETP.LT.AND P2, PT, R8, UR5, !P0 ;  /* 0x0000000508007c0c */ /* 0x000fe2000c741270 */
[----:B------:R-:W-:Y:S01]  /*55740*/  ULDC UR5, c[0x0][0x228] ;  /* 0x00008a0000057ab9 */ /* 0x000fe20000000800 */
[----:B---3--:R-:W-:Y:S01]  /*55750*/  IMAD.WIDE R4, R19, 0x4, R150 ;  /* 0x0000000413047825 */ /* 0x008fe200078e0296 */
[----:B------:R3:W-:Y:S01]  /*55760*/  @P6 STG.E desc[UR8][R14.64], R143 ;  /* 0x0000008f0e006986 */ /* 0x0007e2000c101908 */
[----:B------:R-:W-:Y:S01]  /*55770*/  ISETP.LT.AND P4, PT, R11, UR6, !P0 ;  /* 0x000000060b007c0c */ /* 0x000fe2000c781270 */
[----:B------:R-:W-:Y:S01]  /*55780*/  ULDC UR6, c[0x0][0x228] ;  /* 0x00008a0000067ab9 */ /* 0x000fe20000000800 */
[----:B-1----:R-:W-:Y:S01]  /*55790*/  IMAD.WIDE R6, R19, 0x4, R148 ;  /* 0x0000000413067825 */ /* 0x002fe200078e0294 */
[----:B------:R1:W-:Y:S01]  /*557a0*/  @P5 STG.E desc[UR8][R16.64], R79 ;  /* 0x0000004f10005986 */ /* 0x0003e2000c101908 */
[----:B------:R-:W-:-:S02]  /*557b0*/  ISETP.LT.AND P5, PT, R10, UR10, !P0 ;  /* 0x0000000a0a007c0c */ /* 0x000fc4000c7a1270 */
[----:B------:R-:W-:Y:S01]  /*557c0*/  VIADD R21, R19, UR28 ;  /* 0x0000001c13157c36 */ /* 0x000fe20008000000 */
[----:B------:R-:W-:Y:S01]  /*557d0*/  @P3 STG.E desc[UR8][R4.64], R183 ;  /* 0x000000b704003986 */ /* 0x000fe2000c101908 */
[----:B------:R-:W-:Y:S02]  /*557e0*/  IADD3 R0, R3, 0x78, RZ ;  /* 0x0000007803007810 */ /* 0x000fe40007ffe0ff */
[C---:B--2---:R-:W-:Y:S01]  /*557f0*/  IMAD.WIDE R12, R21.reuse, 0x4, R210 ;  /* 0x00000004150c7825 */ /* 0x044fe200078e02d2 */
[----:B------:R-:W-:Y:S01]  /*55800*/  @P1 STG.E desc[UR8][R6.64], R195 ;  /* 0x000000c306001986 */ /* 0x000fe2000c101908 */
[----:B------:R-:W-:Y:S02]  /*55810*/  ISETP.GE.AND P6, PT, R0, UR11, PT ;  /* 0x0000000b00007c0c */ /* 0x000fe4000bfc6270 */
[C---:B---3--:R-:W-:Y:S01]  /*55820*/  IMAD.WIDE R14, R21.reuse, 0x4, R208 ;  /* 0x00000004150e7825 */ /* 0x048fe200078e02d0 */
[----:B------:R-:W2:Y:S03]  /*55830*/  LDS.128 R4, [R252] ;  /* 0x00000000fc047984 */ /* 0x000ea60000000c00 */
[----:B-1----:R-:W-:Y:S01]  /*55840*/  IMAD.WIDE R16, R21, 0x4, R150 ;  /* 0x0000000415107825 */ /* 0x002fe200078e0296 */
[----:B------:R1:W-:Y:S01]  /*55850*/  @P2 STG.E desc[UR8][R12.64], R179 ;  /* 0x000000b30c002986 */ /* 0x0003e2000c101908 */
[----:B------:R-:W-:Y:S01]  /*55860*/  ISETP.LT.AND P1, PT, R9, UR4, !P0 ;  /* 0x0000000409007c0c */ /* 0x000fe2000c721270 */
[----:B------:R-:W-:-:S02]  /*55870*/  ULDC UR4, c[0x0][0x228] ;  /* 0x00008a0000047ab9 */ /* 0x000fc40000000800 */
[----:B------:R3:W-:Y:S01]  /*55880*/  @P4 STG.E desc[UR8][R14.64], R207 ;  /* 0x000000cf0e004986 */ /* 0x0007e2000c101908 */
[----:B------:R-:W-:Y:S02]  /*55890*/  ISETP.LT.AND P4, PT, R8, UR5, !P6 ;  /* 0x0000000508007c0c */ /* 0x000fe4000f781270 */
[----:B------:R-:W-:Y:S01]  /*558a0*/  IADD3 R23, R21, UR28, RZ ;  /* 0x0000001c15177c10 */ /* 0x000fe2000fffe0ff */
[----:B------:R4:W-:Y:S01]  /*558b0*/  @P5 STG.E desc[UR8][R16.64], R199 ;  /* 0x000000c710005986 */ /* 0x0009e2000c101908 */
[----:B------:R-:W-:Y:S01]  /*558c0*/  ISETP.LT.AND P5, PT, R11, UR6, !P6 ;  /* 0x000000060b007c0c */ /* 0x000fe2000f7a1270 */
[----:B------:R-:W-:Y:S01]  /*558d0*/  VIADD R0, R3, 0x79 ;  /* 0x0000007903007836 */ /* 0x000fe20000000000 */
[----:B------:R-:W-:Y:S01]  /*558e0*/  ISETP.LT.AND P0, PT, R10, UR4, !P6 ;  /* 0x000000040a007c0c */ /* 0x000fe2000f701270 */
[----:B-1----:R-:W-:Y:S01]  /*558f0*/  IMAD.WIDE R12, R21, 0x4, R148 ;  /* 0x00000004150c7825 */ /* 0x002fe200078e0294 */
[----:B------:R-:W-:Y:S01]  /*55900*/  ULDC UR4, c[0x0][0x228] ;  /* 0x00008a0000047ab9 */ /* 0x000fe20000000800 */
[----:B------:R-:W-:-:S02]  /*55910*/  ULDC UR5, c[0x0][0x228] ;  /* 0x00008a0000057ab9 */ /* 0x000fc40000000800 */
[----:B---3--:R-:W-:Y:S01]  /*55920*/  IMAD.WIDE R14, R23, 0x4, R210 ;  /* 0x00000004170e7825 */ /* 0x008fe200078e02d2 */
[----:B------:R-:W-:-:S03]  /*55930*/  ISETP.GE.AND P3, PT, R0, UR7, PT ;  /* 0x0000000700007c0c */ /* 0x000fc6000bf66270 */
[C---:B----4-:R-:W-:Y:S01]  /*55940*/  IMAD.WIDE R16, R23.reuse, 0x4, R208 ;  /* 0x0000000417107825 */ /* 0x050fe200078e02d0 */
[----:B------:R1:W-:Y:S03]  /*55950*/  @P1 STG.E desc[UR8][R12.64], R203 ;  /* 0x000000cb0c001986 */ /* 0x0003e6000c101908 */
[----:B------:R-:W-:Y:S01]  /*55960*/  IMAD.WIDE R18, R23, 0x4, R150 ;  /* 0x0000000417127825 */ /* 0x000fe200078e0296 */
[----:B------:R3:W-:Y:S01]  /*55970*/  @P4 STG.E desc[UR8][R14.64], R188 ;  /* 0x000000bc0e004986 */ /* 0x0007e2000c101908 */
[----:B------:R-:W-:Y:S01]  /*55980*/  ISETP.LT.AND P6, PT, R9, UR4, !P6 ;  /* 0x0000000409007c0c */ /* 0x000fe2000f7c1270 */
[----:B------:R-:W-:Y:S01]  /*55990*/  ULDC UR4, c[0x0][0x228] ;  /* 0x00008a0000047ab9 */ /* 0x000fe20000000800 */
[----:B------:R-:W-:Y:S01]  /*559a0*/  ULDC UR6, c[0x0][0x228] ;  /* 0x00008a0000067ab9 */ /* 0x000fe20000000800 */
[----:B------:R4:W-:Y:S01]  /*559b0*/  @P5 STG.E desc[UR8][R16.64], R144 ;  /* 0x0000009010005986 */ /* 0x0009e2000c101908 */
[----:B------:R-:W-:-:S02]  /*559c0*/  ISETP.LT.AND P4, PT, R11, UR4, !P3 ;  /* 0x000000040b007c0c */ /* 0x000fc4000df81270 */
[----:B------:R-:W-:Y:S01]  /*559d0*/  IADD3 R21, R23, UR28, RZ ;  /* 0x0000001c17157c10 */ /* 0x000fe2000fffe0ff */
[----:B------:R2:W-:Y:S01]  /*559e0*/  @P0 STG.E desc[UR8][R18.64], R216 ;  /* 0x000000d812000986 */ /* 0x0005e2000c101908 */
[----:B------:R-:W-:Y:S01]  /*559f0*/  ISETP.LT.AND P0, PT, R8, UR5, !P3 ;  /* 0x0000000508007c0c */ /* 0x000fe2000df01270 */
[----:B------:R-:W-:Y:S01]  /*55a00*/  ULDC UR5, c[0x0][0x228] ;  /* 0x00008a0000057ab9 */ /* 0x000fe20000000800 */
[----:B------:R-:W-:Y:S01]  /*55a10*/  VIADD R0, R3, 0x7a ;  /* 0x0000007a03007836 */ /* 0x000fe20000000000 */
[----:B------:R-:W-:Y:S01]  /*55a20*/  ISETP.LT.AND P5, PT, R10, UR5, !P3 ;  /* 0x000000050a007c0c */ /* 0x000fe2000dfa1270 */
[----:B-1----:R-:W-:Y:S01]  /*55a30*/  IMAD.WIDE R12, R23, 0x4, R148 ;  /* 0x00000004170c7825 */ /* 0x002fe200078e0294 */
[----:B------:R-:W-:Y:S01]  /*55a40*/  ISETP.LT.AND P3, PT, R9, UR6, !P3 ;  /* 0x0000000609007c0c */ /* 0x000fe2000df61270 */
[----:B------:R-:W-:Y:S01]  /*55a50*/  ULDC UR4, c[0x0][0x228] ;  /* 0x00008a0000047ab9 */ /* 0x000fe20000000800 */
[----:B------:R-:W-:Y:S01]  /*55a60*/  ULDC UR7, c[0x0][0x228] ;  /* 0x00008a0000077ab9 */ /* 0x000fe20000000800 */
[----:B---3--:R-:W-:Y:S01]  /*55a70*/  IMAD.WIDE R14, R21, 0x4, R210 ;  /* 0x00000004150e7825 */ /* 0x008fe200078e02d2 */
[----:B------:R-:W-:-:S03]  /*55a80*/  ISETP.GE.AND P2, PT, R0, UR23, PT ;  /* 0x0000001700007c0c */ /* 0x000fc6000bf46270 */
[C---:B----4-:R-:W-:Y:S01]  /*55a90*/  IMAD.WIDE R16, R21.reuse, 0x4, R208 ;  /* 0x0000000415107825 */ /* 0x050fe200078e02d0 */
[----:B------:R1:W-:Y:S01]  /*55aa0*/  @P6 STG.E desc[UR8][R12.64], R80 ;  /* 0x000000500c006986 */ /* 0x0003e2000c101908 */
[----:B------:R-:W-:Y:S01]  /*55ab0*/  ULDC UR5, c[0x0][0x228] ;  /* 0x00008a0000057ab9 */ /* 0x000fe20000000800 */
[----:B------:R-:W-:Y:S01]  /*55ac0*/  ULDC UR6, c[0x0][0x228] ;  /* 0x00008a0000067ab9 */ /* 0x000fe20000000800 */
[C---:B------:R-:W-:Y:S02]  /*55ad0*/  VIADD R25, R21.reuse, UR28 ;  /* 0x0000001c15197c36 */ /* 0x040fe40008000000 */
[C---:B--2---:R-:W-:Y:S01]  /*55ae0*/  IMAD.WIDE R18, R21.reuse, 0x4, R150 ;  /* 0x0000000415127825 */ /* 0x044fe200078e0296 */
[----:B------:R2:W-:Y:S03]  /*55af0*/  @P0 STG.E desc[UR8][R14.64], R224 ;  /* 0x000000e00e000986 */ /* 0x0005e6000c101908 */
[----:B------:R-:W-:Y:S01]  /*55b00*/  IMAD.WIDE R20, R21, 0x4, R148 ;  /* 0x0000000415147825 */ /* 0x000fe200078e0294 */
[----:B------:R3:W-:Y:S01]  /*55b10*/  @P4 STG.E desc[UR8][R16.64], R212 ;  /* 0x000000d410004986 */ /* 0x0007e2000c101908 */
[----:B------:R-:W-:Y:S01]  /*55b20*/  ISETP.LT.AND P4, PT, R11, UR4, !P2 ;  /* 0x000000040b007c0c */ /* 0x000fe2000d781270 */
[----:B------:R-:W-:-:S02]  /*55b30*/  ULDC UR4, c[0x0][0x228] ;  /* 0x00008a0000047ab9 */ /* 0x000fc40000000800 */
[----:B------:R-:W-:Y:S01]  /*55b40*/  @P5 STG.E desc[UR8][R18.64], R84 ;  /* 0x0000005412005986 */ /* 0x000fe2000c101908 */
[----:B------:R-:W-:-:S03]  /*55b50*/  ISETP.LT.AND P6, PT, R8, UR7, !P2 ;  /* 0x0000000708007c0c */ /* 0x000fc6000d7c1270 */
[----:B------:R-:W-:Y:S01]  /*55b60*/  @P3 STG.E desc[UR8][R20.64], R4 ;  /* 0x0000000414003986 */ /* 0x000fe2000c101908 */
[----:B------:R-:W-:Y:S01]  /*55b70*/  ISETP.LT.AND P3, PT, R10, UR4, !P2 ;  /* 0x000000040a007c0c */ /* 0x000fe2000d761270 */
[----:B------:R-:W-:Y:S02]  /*55b80*/  ULDC UR4, c[0x0][0x228] ;  /* 0x00008a0000047ab9 */ /* 0x000fe40000000800 */
[----:B------:R-:W-:Y:S01]  /*55b90*/  ISETP.LT.AND P2, PT, R9, UR4, !P2 ;  /* 0x0000000409007c0c */ /* 0x000fe2000d741270 */
[----:B------:R-:W-:Y:S01]  /*55ba0*/  VIADD R2, R3, 0x7b ;  /* 0x0000007b03027836 */ /* 0x000fe20000000000 */
[----:B------:R-:W-:Y:S01]  /*55bb0*/  ULDC UR4, c[0x0][0x228] ;  /* 0x00008a0000047ab9 */ /* 0x000fe20000000800 */
[----:B------:R-:W-:-:S04]  /*55bc0*/  IMAD.WIDE R22, R25, 0x4, R210 ;  /* 0x0000000419167825 */ /* 0x000fc800078e02d2 */
[----:B-1----:R-:W-:Y:S01]  /*55bd0*/  IMAD.WIDE R12, R25, 0x4, R208 ;  /* 0x00000004190c7825 */ /* 0x002fe200078e02d0 */
[----:B------:R-:W-:-:S03]  /*55be0*/  ISETP.GE.AND P1, PT, R2, UR21, PT ;  /* 0x0000001502007c0c */ /* 0x000fc6000bf26270 */
[C---:B--2---:R-:W-:Y:S01]  /*55bf0*/  IMAD.WIDE R14, R25.reuse, 0x4, R150 ;  /* 0x00000004190e7825 */ /* 0x044fe200078e0296 */
[----:B------:R1:W-:Y:S03]  /*55c00*/  @P6 STG.E desc[UR8][R22.64], R189 ;  /* 0x000000bd16006986 */ /* 0x0003e6000c101908 */
[----:B---3--:R-:W-:Y:S01]  /*55c10*/  IMAD.WIDE R16, R25, 0x4, R148 ;  /* 0x0000000419107825 */ /* 0x008fe200078e0294 */
[----:B------:R2:W-:Y:S01]  /*55c20*/  @P4 STG.E desc[UR8][R12.64], R145 ;  /* 0x000000910c004986 */ /* 0x0005e2000c101908 */
[----:B------:R-:W-:Y:S01]  /*55c30*/  ISETP.LT.AND P5, PT, R8, UR5, !P1 ;  /* 0x0000000508007c0c */ /* 0x000fe2000cfa1270 */
[----:B------:R-:W-:Y:S01]  /*55c40*/  ULDC UR5, c[0x0][0x228] ;  /* 0x00008a0000057ab9 */ /* 0x000fe20000000800 */
[----:B------:R-:W-:Y:S01]  /*55c50*/  ISETP.LT.AND P6, PT, R11, UR6, !P1 ;  /* 0x000000060b007c0c */ /* 0x000fe2000cfc1270 */
[----:B------:R3:W-:Y:S01]  /*55c60*/  @P3 STG.E desc[UR8][R14.64], R217 ;  /* 0x000000d90e003986 */ /* 0x0007e2000c101908 */
[----:B------:R-:W-:Y:S01]  /*55c70*/  VIADD R0, R3, 0x7c ;  /* 0x0000007c03007836 */ /* 0x000fe20000000000 */
[----:B------:R-:W-:-:S02]  /*55c80*/  ULDC UR6, c[0x0][0x228] ;  /* 0x00008a0000067ab9 */ /* 0x000fc40000000800 */
[----:B------:R4:W-:Y:S01]  /*55c90*/  @P2 STG.E desc[UR8][R16.64], R81 ;  /* 0x0000005110002986 */ /* 0x0009e2000c101908 */
[----:B------:R-:W-:Y:S01]  /*55ca0*/  ISETP.LT.AND P2, PT, R10, UR4, !P1 ;  /* 0x000000040a007c0c */ /* 0x000fe2000cf41270 */
[----:B-1----:R-:W-:Y:S01]  /*55cb0*/  VIADD R23, R25, UR28 ;  /* 0x0000001c19177c36 */ /* 0x002fe20008000000 */
[----:B------:R-:W-:Y:S01]  /*55cc0*/  ISETP.GE.AND P0, PT, R0, UR19, PT ;  /* 0x0000001300007c0c */ /* 0x000fe2000bf06270 */
[----:B------:R-:W-:Y:S02]  /*55cd0*/  ULDC UR4, c[0x0][0x228] ;  /* 0x00008a0000047ab9 */ /* 0x000fe40000000800 */
[----:B------:R-:W-:-:S04]  /*55ce0*/  IMAD.WIDE R18, R23, 0x4, R210 ;  /* 0x0000000417127825 */ /* 0x000fc800078e02d2 */
[----:B------:R-:W-:Y:S01]  /*55cf0*/  IMAD.WIDE R20, R23, 0x4, R208 ;  /* 0x0000000417147825 */ /* 0x000fe200078e02d0 */
[----:B------:R-:W-:-:S03]  /*55d00*/  IADD3 R0, R3, 0x7d, RZ ;  /* 0x0000007d03007810 */ /* 0x000fc60007ffe0ff */
[----:B--2---:R-:W-:Y:S01]  /*55d10*/  IMAD.WIDE R12, R23, 0x4, R150 ;  /* 0x00000004170c7825 */ /* 0x004fe200078e0296 */
[----:B------:R1:W-:Y:S01]  /*55d20*/  @P5 STG.E desc[UR8][R18.64], R225 ;  /* 0x000000e112005986 */ /* 0x0003e2000c101908 */
[----:B------:R-:W-:Y:S01]  /*55d30*/  ISETP.LT.AND P3, PT, R9, UR4, !P1 ;  /* 0x0000000409007c0c */ /* 0x000fe2000cf61270 */
[----:B------:R-:W-:Y:S01]  /*55d40*/  ULDC UR4, c[0x0][0x228] ;  /* 0x00008a0000047ab9 */ /* 0x000fe20000000800 */
[----:B------:R-:W-:Y:S01]  /*55d50*/  ISETP.LT.AND P5, PT, R8, UR5, !P0 ;  /* 0x0000000508007c0c */ /* 0x000fe2000c7a1270 */
[----:B------:R-:W-:Y:S01]  /*55d60*/  @P6 STG.E desc[UR8][R20.64], R213 ;  /* 0x000000d514006986 */ /* 0x000fe2000c101908 */
[----:B------:R-:W-:-:S03]  /*55d70*/  ISETP.LT.AND P6, PT, R11, UR6, !P0 ;  /* 0x000000060b007c0c */ /* 0x000fc6000c7c1270 */
[----:B------:R2:W-:Y:S01]  /*55d80*/  @P2 STG.E desc[UR8][R12.64], R85 ;  /* 0x000000550c002986 */ /* 0x0005e2000c101908 */
[----:B------:R-:W-:Y:S01]  /*55d90*/  ISETP.LT.AND P2, PT, R10, UR4, !P0 ;  /* 0x000000040a007c0c */ /* 0x000fe2000c741270 */
[----:B------:R-:W-:Y:S01]  /*55da0*/  ULDC UR4, c[0x0][0x228] ;  /* 0x00008a0000047ab9 */ /* 0x000fe20000000800 */
[----:B------:R-:W-:Y:S01]  /*55db0*/  ISETP.GE.AND P4, PT, R0, UR17, PT ;  /* 0x0000001100007c0c */ /* 0x000fe2000bf86270 */
[----:B------:R-:W-:Y:S01]  /*55dc0*/  VIADD R0, R3, 0x7e ;  /* 0x0000007e03007836 */ /* 0x000fe20000000000 */
[----:B------:R-:W-:Y:S02]  /*55dd0*/  IADD3 R25, R23, UR28, RZ ;  /* 0x0000001c17197c10 */ /* 0x000fe4000fffe0ff */
[----:B------:R-:W-:Y:S01]  /*55de0*/  ISETP.LT.AND P0, PT, R9, UR4, !P0 ;  /* 0x0000000409007c0c */ /* 0x000fe2000c701270 */
[----:B---3--:R-:W-:Y:S01]  /*55df0*/  IMAD.WIDE R14, R23, 0x4, R148 ;  /* 0x00000004170e7825 */ /* 0x008fe200078e0294 */
[----:B------:R-:W-:-:S03]  /*55e00*/  ISETP.GE.AND P1, PT, R0, UR27, PT ;  /* 0x0000001b00007c0c */ /* 0x000fc6000bf26270 */
[C---:B----4-:R-:W-:Y:S01]  /*55e10*/  IMAD.WIDE R16, R25.reuse, 0x4, R210 ;  /* 0x0000000419107825 */ /* 0x050fe200078e02d2 */
[----:B------:R3:W-:Y:S03]  /*55e20*/  @P3 STG.E desc[UR8][R14.64], R5 ;  /* 0x000000050e003986 */ /* 0x0007e6000c101908 */
[----:B-1----:R-:W-:-:S04]  /*55e30*/  IMAD.WIDE R18, R25, 0x4, R208 ;  /* 0x0000000419127825 */ /* 0x002fc800078e02d0 */
[----:B------:R-:W-:Y:S02]  /*55e40*/  VIADD R0, R3, 0x7f ;  /* 0x0000007f03007836 */ /* 0x000fe40000000000 */
[C---:B------:R-:W-:Y:S01]  /*55e50*/  IMAD.WIDE R2, R25.reuse, 0x4, R150 ;  /* 0x0000000419027825 */ /* 0x040fe200078e0296 */
[----:B------:R1:W-:Y:S01]  /*55e60*/  @P5 STG.E desc[UR8][R16.64], R190 ;  /* 0x000000be10005986 */ /* 0x0003e2000c101908 */
[----:B------:R-:W-:Y:S02]  /*55e70*/  ISETP.LT.AND P5, PT, R8, UR4, !P4 ;  /* 0x0000000408007c0c */ /* 0x000fe4000e7a1270 */
[----:B--2---:R-:W-:Y:S01]  /*55e80*/  IMAD.WIDE R12, R25, 0x4, R148 ;  /* 0x00000004190c7825 */ /* 0x004fe200078e0294 */
[----:B------:R-:W-:Y:S01]  /*55e90*/  @P6 STG.E desc[UR8][R18.64], R146 ;  /* 0x0000009212006986 */ /* 0x000fe2000c101908 */
[----:B------:R-:W-:Y:S02]  /*55ea0*/  ISETP.LT.AND P6, PT, R11, UR4, !P4 ;  /* 0x000000040b007c0c */ /* 0x000fe4000e7c1270 */
[----:B------:R-:W-:Y:S01]  /*55eb0*/  VIADD R21, R25, UR28 ;  /* 0x0000001c19157c36 */ /* 0x000fe20008000000 */
[----:B------:R2:W-:Y:S01]  /*55ec0*/  @P2 STG.E desc[UR8][R2.64], R218 ;  /* 0x000000da02002986 */ /* 0x0005e2000c101908 */
[----:B------:R-:W-:-:S02]  /*55ed0*/  ISETP.LT.AND P2, PT, R10, UR4, !P4 ;  /* 0x000000040a007c0c */ /* 0x000fc4000e741270 */
[----:B------:R-:W-:Y:S01]  /*55ee0*/  ISETP.LT.AND P4, PT, R9, UR4, !P4 ;  /* 0x0000000409007c0c */ /* 0x000fe2000e781270 */
[----:B------:R4:W-:Y:S01]  /*55ef0*/  @P0 STG.E desc[UR8][R12.64], R82 ;  /* 0x000000520c000986 */ /* 0x0009e2000c101908 */
[----:B------:R-:W-:Y:S01]  /*55f00*/  ISETP.LT.AND P0, PT, R8, UR4, !P1 ;  /* 0x0000000408007c0c */ /* 0x000fe2000cf01270 */
[C---:B---3--:R-:W-:Y:S01]  /*55f10*/  IMAD.WIDE R4, R21.reuse, 0x4, R210 ;  /* 0x0000000415047825 */ /* 0x048fe200078e02d2 */
[----:B------:R-:W-:-:S03]  /*55f20*/  IADD3 R23, R21, UR28, RZ ;  /* 0x0000001c15177c10 */ /* 0x000fc6000fffe0ff */
[C---:B------:R-:W-:Y:S01]  /*55f30*/  IMAD.WIDE R14, R21.reuse, 0x4, R208 ;  /* 0x00000004150e7825 */ /* 0x040fe200078e02d0 */
[----:B------:R3:W-:Y:S03]  /*55f40*/  @P5 STG.E desc[UR8][R4.64], R226 ;  /* 0x000000e204005986 */ /* 0x0007e6000c101908 */
[C---:B-1----:R-:W-:Y:S01]  /*55f50*/  IMAD.WIDE R16, R21.reuse, 0x4, R150 ;  /* 0x0000000415107825 */ /* 0x042fe200078e0296 */
[----:B------:R1:W-:Y:S03]  /*55f60*/  @P6 STG.E desc[UR8][R14.64], R214 ;  /* 0x000000d60e006986 */ /* 0x0003e6000c101908 */
[----:B--2---:R-:W-:Y:S01]  /*55f70*/  IMAD.WIDE R2, R21, 0x4, R148 ;  /* 0x0000000415027825 */ /* 0x004fe200078e0294 */
[----:B------:R1:W-:Y:S03]  /*55f80*/  @P2 STG.E desc[UR8][R16.64], R86 ;  /* 0x0000005610002986 */ /* 0x0003e6000c101908 */
[----:B------:R-:W-:Y:S01]  /*55f90*/  IMAD.WIDE R18, R23, 0x4, R210 ;  /* 0x0000000417127825 */ /* 0x000fe200078e02d2 */
[----:B------:R-:W-:Y:S01]  /*55fa0*/  ISETP.GE.AND P3, PT, R0, UR25, PT ;  /* 0x0000001900007c0c */ /* 0x000fe2000bf66270 */
[----:B------:R1:W-:Y:S01]  /*55fb0*/  @P4 STG.E desc[UR8][R2.64], R6 ;  /* 0x0000000602004986 */ /* 0x0003e2000c101908 */
[----:B------:R-:W-:-:S03]  /*55fc0*/  ISETP.LT.AND P2, PT, R11, UR4, !P1 ;  /* 0x000000040b007c0c */ /* 0x000fc6000cf41270 */
[----:B------:R1:W-:Y:S01]  /*55fd0*/  @P0 STG.E desc[UR8][R18.64], R191 ;  /* 0x000000bf12000986 */ /* 0x0003e2000c101908 */
[----:B------:R-:W-:Y:S02]  /*55fe0*/  ISETP.LT.AND P0, PT, R10, UR4, !P1 ;  /* 0x000000040a007c0c */ /* 0x000fe4000cf01270 */
[----:B------:R-:W-:Y:S02]  /*55ff0*/  ISETP.LT.AND P1, PT, R9, UR4, !P1 ;  /* 0x0000000409007c0c */ /* 0x000fe4000cf21270 */
[----:B------:R-:W-:Y:S02]  /*56000*/  ISETP.LT.AND P5, PT, R8, UR4, !P3 ;  /* 0x0000000408007c0c */ /* 0x000fe4000dfa1270 */
[----:B------:R-:W-:Y:S02]  /*56010*/  ISETP.LT.AND P6, PT, R11, UR4, !P3 ;  /* 0x000000040b007c0c */ /* 0x000fe4000dfc1270 */
[----:B------:R-:W-:Y:S01]  /*56020*/  ISETP.LT.AND P4, PT, R10, UR4, !P3 ;  /* 0x000000040a007c0c */ /* 0x000fe2000df81270 */
[----:B----4-:R-:W-:Y:S01]  /*56030*/  VIADD R13, R23, UR28 ;  /* 0x0000001c170d7c36 */ /* 0x010fe20008000000 */
[----:B------:R-:W-:Y:S01]  /*56040*/  ISETP.LT.AND P3, PT, R9, UR4, !P3 ;  /* 0x0000000409007c0c */ /* 0x000fe2000df61270 */
[----:B---3--:R-:W-:-:S04]  /*56050*/  IMAD.WIDE R4, R23, 0x4, R208 ;  /* 0x0000000417047825 */ /* 0x008fc800078e02d0 */
[C---:B------:R-:W-:Y:S01]  /*56060*/  IMAD.WIDE R8, R23.reuse, 0x4, R150 ;  /* 0x0000000417087825 */ /* 0x040fe200078e0296 */
[----:B------:R1:W-:Y:S03]  /*56070*/  @P2 STG.E desc[UR8][R4.64], R147 ;  /* 0x0000009304002986 */ /* 0x0003e6000c101908 */
[----:B------:R-:W-:Y:S01]  /*56080*/  IMAD.WIDE R10, R23, 0x4, R148 ;  /* 0x00000004170a7825 */ /* 0x000fe200078e0294 */
[----:B------:R1:W-:Y:S03]  /*56090*/  @P0 STG.E desc[UR8][R8.64], R219 ;  /* 0x000000db08000986 */ /* 0x0003e6000c101908 */
[C---:B------:R-:W-:Y:S01]  /*560a0*/  IMAD.WIDE R210, R13.reuse, 0x4, R210 ;  /* 0x000000040dd27825 */ /* 0x040fe200078e02d2 */
[----:B------:R1:W-:Y:S03]  /*560b0*/  @P1 STG.E desc[UR8][R10.64], R83 ;  /* 0x000000530a001986 */ /* 0x0003e6000c101908 */
[C---:B------:R-:W-:Y:S01]  /*560c0*/  IMAD.WIDE R208, R13.reuse, 0x4, R208 ;  /* 0x000000040dd07825 */ /* 0x040fe200078e02d0 */
[----:B------:R1:W-:Y:S03]  /*560d0*/  @P5 STG.E desc[UR8][R210.64], R227 ;  /* 0x000000e3d2005986 */ /* 0x0003e6000c101908 */
[C---:B------:R-:W-:Y:S01]  /*560e0*/  IMAD.WIDE R150, R13.reuse, 0x4, R150 ;  /* 0x000000040d967825 */ /* 0x040fe200078e0296 */
[----:B------:R1:W-:Y:S04]  /*560f0*/  @P6 STG.E desc[UR8][R208.64], R215 ;  /* 0x000000d7d0006986 */ /* 0x0003e8000c101908 */
[----:B------:R1:W-:Y:S01]  /*56100*/  @P4 STG.E desc[UR8][R150.64], R87 ;  /* 0x0000005796004986 */ /* 0x0003e2000c101908 */
[----:B------:R-:W-:Y:S01]  /*56110*/  IMAD.WIDE R148, R13, 0x4, R148 ;  /* 0x000000040d947825 */ /* 0x000fe200078e0294 */
[----:B------:R-:W-:Y:S06]  /*56120*/  @!P3 EXIT ;  /* 0x000000000000b94d */ /* 0x000fec0003800000 */
[----:B------:R-:W-:Y:S01]  /*56130*/  STG.E desc[UR8][R148.64], R7 ;  /* 0x0000000794007986 */ /* 0x000fe2000c101908 */
[----:B------:R-:W-:Y:S05]  /*56140*/  EXIT ;  /* 0x000000000000794d */ /* 0x000fea0003800000 */
.L_x_2:
[----:B------:R-:W-:-:S00]  /*56150*/  BRA `(.L_x_2) ;  /* 0xfffffffc00fc7947 */ /* 0x000fc0000383ffff */
[----:B------:R-:W-:-:S00]  /*56160*/  NOP ;  /* 0x0000000000007918 */ /* 0x000fc00000000000 */
        /* <DEDUP_REMOVED lines=9> */
.L_x_3:


//--------------------- .nv.shared.matmul_kernel  --------------------------
	.section	.nv.shared.matmul_kernel,"aw",@nobits
	.sectionflags	@""
	.align	16
	.zero		1024


//--------------------- .nv.shared.reserved.0     --------------------------
	.section	.nv.shared.reserved.0,"aw",@nobits
	.weak		__nv_reservedSMEM_offset_0_alias
	.size		__nv_reservedSMEM_offset_0_alias, 0, 0
	.other		__nv_reservedSMEM_offset_0_alias,@"STO_CUDA_RESERVED_SHARED STV_DEFAULT"
__nv_reservedSMEM_offset_0_alias:
	.zero		0


//--------------------- .nv.constant0.matmul_kernel --------------------------
	.section	.nv.constant0.matmul_kernel,"a",@progbits
	.sectionflags	@""
	.align	4
.nv.constant0.matmul_kernel:
	.zero		608


//--------------------- SYMBOLS --------------------------

	.type		.nv.reservedSmem.offset0,@object
	.size		.nv.reservedSmem.offset0,0x4
